//
// Generated by NVIDIA NVVM Compiler
//
// Compiler Build ID: CL-36424714
// Cuda compilation tools, release 13.0, V13.0.88
// Based on NVVM 20.0.0
//

.version 9.0
.target sm_100
.address_size 64

	// .globl	_ZN3cub18CUB_300001_SM_10006detail11EmptyKernelIvEEvv
// _ZZN3cub18CUB_300001_SM_10006detail4scan16DeviceScanKernelINS2_10policy_hubIN4cuda3std3__45tupleIJddEEES9_S9_j7scan_opE10Policy1000EN6thrust24THRUST_300001_SM_1000_NS12zip_iteratorINS8_IJNSE_6detail15normal_iteratorINSE_10device_ptrIdEEEESK_EEEEESM_NS0_13ScanTileStateIS9_Lb0EEESA_NS0_8NullTypeEjS9_Lb0ESP_EEvT0_T1_T2_iT3_T4_T5_E12temp_storage has been demoted
// _ZZN3cub18CUB_300001_SM_10006detail4scan16DeviceScanKernelINS2_10policy_hubIN4cuda3std3__45tupleIJddEEES9_S9_m7scan_opE10Policy1000EN6thrust24THRUST_300001_SM_1000_NS12zip_iteratorINS8_IJNSE_6detail15normal_iteratorINSE_10device_ptrIdEEEESK_EEEEESM_NS0_13ScanTileStateIS9_Lb0EEESA_NS0_8NullTypeEmS9_Lb0ESP_EEvT0_T1_T2_iT3_T4_T5_E12temp_storage has been demoted
.global .align 1 .b8 _ZN30_INTERNAL_3fd14278_4_k_cu_main4cuda3std3__45__cpo5beginE[1];
.global .align 1 .b8 _ZN30_INTERNAL_3fd14278_4_k_cu_main4cuda3std3__45__cpo3endE[1];
.global .align 1 .b8 _ZN30_INTERNAL_3fd14278_4_k_cu_main4cuda3std3__45__cpo6cbeginE[1];
.global .align 1 .b8 _ZN30_INTERNAL_3fd14278_4_k_cu_main4cuda3std3__45__cpo4cendE[1];
.global .align 1 .b8 _ZN30_INTERNAL_3fd14278_4_k_cu_main4cuda3std3__45__cpo6rbeginE[1];
.global .align 1 .b8 _ZN30_INTERNAL_3fd14278_4_k_cu_main4cuda3std3__45__cpo4rendE[1];
.global .align 1 .b8 _ZN30_INTERNAL_3fd14278_4_k_cu_main4cuda3std3__45__cpo7crbeginE[1];
.global .align 1 .b8 _ZN30_INTERNAL_3fd14278_4_k_cu_main4cuda3std3__45__cpo5crendE[1];
.global .align 1 .b8 _ZN30_INTERNAL_3fd14278_4_k_cu_main4cuda3std3__432_GLOBAL__N__3fd14278_4_k_cu_main6ignoreE[1];
.global .align 1 .b8 _ZN30_INTERNAL_3fd14278_4_k_cu_main4cuda3std3__419piecewise_constructE[1];
.global .align 1 .b8 _ZN30_INTERNAL_3fd14278_4_k_cu_main4cuda3std3__48in_placeE[1];
.global .align 1 .b8 _ZN30_INTERNAL_3fd14278_4_k_cu_main4cuda3std3__420unreachable_sentinelE[1];
.global .align 1 .b8 _ZN30_INTERNAL_3fd14278_4_k_cu_main4cuda3std3__47nulloptE[1];
.global .align 1 .b8 _ZN30_INTERNAL_3fd14278_4_k_cu_main4cuda3std3__48unexpectE[1];
.global .align 1 .b8 _ZN30_INTERNAL_3fd14278_4_k_cu_main4cuda3std6ranges3__45__cpo4swapE[1];
.global .align 1 .b8 _ZN30_INTERNAL_3fd14278_4_k_cu_main4cuda3std6ranges3__45__cpo9iter_moveE[1];
.global .align 1 .b8 _ZN30_INTERNAL_3fd14278_4_k_cu_main4cuda3std6ranges3__45__cpo5beginE[1];
.global .align 1 .b8 _ZN30_INTERNAL_3fd14278_4_k_cu_main4cuda3std6ranges3__45__cpo3endE[1];
.global .align 1 .b8 _ZN30_INTERNAL_3fd14278_4_k_cu_main4cuda3std6ranges3__45__cpo6cbeginE[1];
.global .align 1 .b8 _ZN30_INTERNAL_3fd14278_4_k_cu_main4cuda3std6ranges3__45__cpo4cendE[1];
.global .align 1 .b8 _ZN30_INTERNAL_3fd14278_4_k_cu_main4cuda3std6ranges3__45__cpo7advanceE[1];
.global .align 1 .b8 _ZN30_INTERNAL_3fd14278_4_k_cu_main4cuda3std6ranges3__45__cpo9iter_swapE[1];
.global .align 1 .b8 _ZN30_INTERNAL_3fd14278_4_k_cu_main4cuda3std6ranges3__45__cpo4nextE[1];
.global .align 1 .b8 _ZN30_INTERNAL_3fd14278_4_k_cu_main4cuda3std6ranges3__45__cpo4prevE[1];
.global .align 1 .b8 _ZN30_INTERNAL_3fd14278_4_k_cu_main4cuda3std6ranges3__45__cpo4dataE[1];
.global .align 1 .b8 _ZN30_INTERNAL_3fd14278_4_k_cu_main4cuda3std6ranges3__45__cpo5cdataE[1];
.global .align 1 .b8 _ZN30_INTERNAL_3fd14278_4_k_cu_main4cuda3std6ranges3__45__cpo4sizeE[1];
.global .align 1 .b8 _ZN30_INTERNAL_3fd14278_4_k_cu_main4cuda3std6ranges3__45__cpo5ssizeE[1];
.global .align 1 .b8 _ZN30_INTERNAL_3fd14278_4_k_cu_main4cuda3std6ranges3__45__cpo8distanceE[1];
.global .align 1 .b8 _ZN30_INTERNAL_3fd14278_4_k_cu_main6thrust24THRUST_300001_SM_1000_NS8cuda_cub3parE[1];
.global .align 1 .b8 _ZN30_INTERNAL_3fd14278_4_k_cu_main6thrust24THRUST_300001_SM_1000_NS8cuda_cub10par_nosyncE[1];
.global .align 1 .b8 _ZN30_INTERNAL_3fd14278_4_k_cu_main6thrust24THRUST_300001_SM_1000_NS6system6detail10sequential3seqE[1];
.global .align 1 .b8 _ZN30_INTERNAL_3fd14278_4_k_cu_main6thrust24THRUST_300001_SM_1000_NS12placeholders2_1E[1];
.global .align 1 .b8 _ZN30_INTERNAL_3fd14278_4_k_cu_main6thrust24THRUST_300001_SM_1000_NS12placeholders2_2E[1];
.global .align 1 .b8 _ZN30_INTERNAL_3fd14278_4_k_cu_main6thrust24THRUST_300001_SM_1000_NS12placeholders2_3E[1];
.global .align 1 .b8 _ZN30_INTERNAL_3fd14278_4_k_cu_main6thrust24THRUST_300001_SM_1000_NS12placeholders2_4E[1];
.global .align 1 .b8 _ZN30_INTERNAL_3fd14278_4_k_cu_main6thrust24THRUST_300001_SM_1000_NS12placeholders2_5E[1];
.global .align 1 .b8 _ZN30_INTERNAL_3fd14278_4_k_cu_main6thrust24THRUST_300001_SM_1000_NS12placeholders2_6E[1];
.global .align 1 .b8 _ZN30_INTERNAL_3fd14278_4_k_cu_main6thrust24THRUST_300001_SM_1000_NS12placeholders2_7E[1];
.global .align 1 .b8 _ZN30_INTERNAL_3fd14278_4_k_cu_main6thrust24THRUST_300001_SM_1000_NS12placeholders2_8E[1];
.global .align 1 .b8 _ZN30_INTERNAL_3fd14278_4_k_cu_main6thrust24THRUST_300001_SM_1000_NS12placeholders2_9E[1];
.global .align 1 .b8 _ZN30_INTERNAL_3fd14278_4_k_cu_main6thrust24THRUST_300001_SM_1000_NS12placeholders3_10E[1];
.global .align 1 .b8 _ZN30_INTERNAL_3fd14278_4_k_cu_main6thrust24THRUST_300001_SM_1000_NS3seqE[1];

.visible .entry _ZN3cub18CUB_300001_SM_10006detail11EmptyKernelIvEEvv()
{


	ret;

}
	// .globl	_ZN3cub18CUB_300001_SM_10006detail8for_each13static_kernelINS2_12policy_hub_t12policy_500_tEmN6thrust24THRUST_300001_SM_1000_NS8cuda_cub20__uninitialized_fill7functorINS7_10device_ptrIdEEdEEEEvT0_T1_
.visible .entry _ZN3cub18CUB_300001_SM_10006detail8for_each13static_kernelINS2_12policy_hub_t12policy_500_tEmN6thrust24THRUST_300001_SM_1000_NS8cuda_cub20__uninitialized_fill7functorINS7_10device_ptrIdEEdEEEEvT0_T1_(
	.param .u64 _ZN3cub18CUB_300001_SM_10006detail8for_each13static_kernelINS2_12policy_hub_t12policy_500_tEmN6thrust24THRUST_300001_SM_1000_NS8cuda_cub20__uninitialized_fill7functorINS7_10device_ptrIdEEdEEEEvT0_T1__param_0,
	.param .align 8 .b8 _ZN3cub18CUB_300001_SM_10006detail8for_each13static_kernelINS2_12policy_hub_t12policy_500_tEmN6thrust24THRUST_300001_SM_1000_NS8cuda_cub20__uninitialized_fill7functorINS7_10device_ptrIdEEdEEEEvT0_T1__param_1[16]
)
.maxntid 256
{
	.reg .pred 	%p<4>;
	.reg .b32 	%r<5>;
	.reg .b64 	%rd<16>;
	.reg .b64 	%fd<3>;

	ld.param.f64 	%fd2, [_ZN3cub18CUB_300001_SM_10006detail8for_each13static_kernelINS2_12policy_hub_t12policy_500_tEmN6thrust24THRUST_300001_SM_1000_NS8cuda_cub20__uninitialized_fill7functorINS7_10device_ptrIdEEdEEEEvT0_T1__param_1+8];
	ld.param.u64 	%rd4, [_ZN3cub18CUB_300001_SM_10006detail8for_each13static_kernelINS2_12policy_hub_t12policy_500_tEmN6thrust24THRUST_300001_SM_1000_NS8cuda_cub20__uninitialized_fill7functorINS7_10device_ptrIdEEdEEEEvT0_T1__param_1];
	ld.param.u64 	%rd5, [_ZN3cub18CUB_300001_SM_10006detail8for_each13static_kernelINS2_12policy_hub_t12policy_500_tEmN6thrust24THRUST_300001_SM_1000_NS8cuda_cub20__uninitialized_fill7functorINS7_10device_ptrIdEEdEEEEvT0_T1__param_0];
	mov.u32 	%r2, %ctaid.x;
	mul.wide.u32 	%rd1, %r2, 512;
	sub.s64 	%rd2, %rd5, %rd1;
	setp.lt.u64 	%p1, %rd2, 512;
	@%p1 bra 	$L__BB1_2;
	mov.u32 	%r4, %tid.x;
	cvta.to.global.u64 	%rd11, %rd4;
	cvt.u64.u32 	%rd12, %r4;
	add.s64 	%rd13, %rd1, %rd12;
	shl.b64 	%rd14, %rd13, 3;
	add.s64 	%rd15, %rd11, %rd14;
	st.global.f64 	[%rd15], %fd2;
	st.global.f64 	[%rd15+2048], %fd2;
	bra.uni 	$L__BB1_6;
$L__BB1_2:
	cvta.to.global.u64 	%rd6, %rd4;
	mov.u32 	%r1, %tid.x;
	cvt.u64.u32 	%rd7, %r1;
	setp.le.u64 	%p2, %rd2, %rd7;
	add.s64 	%rd8, %rd1, %rd7;
	shl.b64 	%rd9, %rd8, 3;
	add.s64 	%rd3, %rd6, %rd9;
	@%p2 bra 	$L__BB1_4;
	st.global.f64 	[%rd3], %fd2;
$L__BB1_4:
	add.s32 	%r3, %r1, 256;
	cvt.u64.u32 	%rd10, %r3;
	setp.le.u64 	%p3, %rd2, %rd10;
	@%p3 bra 	$L__BB1_6;
	st.global.f64 	[%rd3+2048], %fd2;
$L__BB1_6:
	ret;

}
	// .globl	_ZN3cub18CUB_300001_SM_10006detail9transform16transform_kernelINS2_10policy_hubILb1EN4cuda3std3__45tupleIJN6thrust24THRUST_300001_SM_1000_NS6detail15normal_iteratorINSA_10device_ptrIdEEEEEEEE10policy1000EiNSB_10functional5actorINSJ_9compositeIJNSJ_16operator_adaptorINS7_10multipliesIvEEEENSK_INSJ_8argumentILj0EEEEENSK_INSJ_5valueIiEEEEEEEEESF_JPdEEEvT0_iT1_T2_DpNS2_10kernel_argIT3_EE
.visible .entry _ZN3cub18CUB_300001_SM_10006detail9transform16transform_kernelINS2_10policy_hubILb1EN4cuda3std3__45tupleIJN6thrust24THRUST_300001_SM_1000_NS6detail15normal_iteratorINSA_10device_ptrIdEEEEEEEE10policy1000EiNSB_10functional5actorINSJ_9compositeIJNSJ_16operator_adaptorINS7_10multipliesIvEEEENSK_INSJ_8argumentILj0EEEEENSK_INSJ_5valueIiEEEEEEEEESF_JPdEEEvT0_iT1_T2_DpNS2_10kernel_argIT3_EE(
	.param .u32 _ZN3cub18CUB_300001_SM_10006detail9transform16transform_kernelINS2_10policy_hubILb1EN4cuda3std3__45tupleIJN6thrust24THRUST_300001_SM_1000_NS6detail15normal_iteratorINSA_10device_ptrIdEEEEEEEE10policy1000EiNSB_10functional5actorINSJ_9compositeIJNSJ_16operator_adaptorINS7_10multipliesIvEEEENSK_INSJ_8argumentILj0EEEEENSK_INSJ_5valueIiEEEEEEEEESF_JPdEEEvT0_iT1_T2_DpNS2_10kernel_argIT3_EE_param_0,
	.param .u32 _ZN3cub18CUB_300001_SM_10006detail9transform16transform_kernelINS2_10policy_hubILb1EN4cuda3std3__45tupleIJN6thrust24THRUST_300001_SM_1000_NS6detail15normal_iteratorINSA_10device_ptrIdEEEEEEEE10policy1000EiNSB_10functional5actorINSJ_9compositeIJNSJ_16operator_adaptorINS7_10multipliesIvEEEENSK_INSJ_8argumentILj0EEEEENSK_INSJ_5valueIiEEEEEEEEESF_JPdEEEvT0_iT1_T2_DpNS2_10kernel_argIT3_EE_param_1,
	.param .align 4 .b8 _ZN3cub18CUB_300001_SM_10006detail9transform16transform_kernelINS2_10policy_hubILb1EN4cuda3std3__45tupleIJN6thrust24THRUST_300001_SM_1000_NS6detail15normal_iteratorINSA_10device_ptrIdEEEEEEEE10policy1000EiNSB_10functional5actorINSJ_9compositeIJNSJ_16operator_adaptorINS7_10multipliesIvEEEENSK_INSJ_8argumentILj0EEEEENSK_INSJ_5valueIiEEEEEEEEESF_JPdEEEvT0_iT1_T2_DpNS2_10kernel_argIT3_EE_param_2[8],
	.param .align 8 .b8 _ZN3cub18CUB_300001_SM_10006detail9transform16transform_kernelINS2_10policy_hubILb1EN4cuda3std3__45tupleIJN6thrust24THRUST_300001_SM_1000_NS6detail15normal_iteratorINSA_10device_ptrIdEEEEEEEE10policy1000EiNSB_10functional5actorINSJ_9compositeIJNSJ_16operator_adaptorINS7_10multipliesIvEEEENSK_INSJ_8argumentILj0EEEEENSK_INSJ_5valueIiEEEEEEEEESF_JPdEEEvT0_iT1_T2_DpNS2_10kernel_argIT3_EE_param_3[8],
	.param .align 8 .b8 _ZN3cub18CUB_300001_SM_10006detail9transform16transform_kernelINS2_10policy_hubILb1EN4cuda3std3__45tupleIJN6thrust24THRUST_300001_SM_1000_NS6detail15normal_iteratorINSA_10device_ptrIdEEEEEEEE10policy1000EiNSB_10functional5actorINSJ_9compositeIJNSJ_16operator_adaptorINS7_10multipliesIvEEEENSK_INSJ_8argumentILj0EEEEENSK_INSJ_5valueIiEEEEEEEEESF_JPdEEEvT0_iT1_T2_DpNS2_10kernel_argIT3_EE_param_4[16]
)
.maxntid 128
{
	.reg .pred 	%p<37>;
	.reg .b32 	%r<85>;
	.reg .b64 	%rd<66>;
	.reg .b64 	%fd<91>;

	ld.param.u32 	%r1, [_ZN3cub18CUB_300001_SM_10006detail9transform16transform_kernelINS2_10policy_hubILb1EN4cuda3std3__45tupleIJN6thrust24THRUST_300001_SM_1000_NS6detail15normal_iteratorINSA_10device_ptrIdEEEEEEEE10policy1000EiNSB_10functional5actorINSJ_9compositeIJNSJ_16operator_adaptorINS7_10multipliesIvEEEENSK_INSJ_8argumentILj0EEEEENSK_INSJ_5valueIiEEEEEEEEESF_JPdEEEvT0_iT1_T2_DpNS2_10kernel_argIT3_EE_param_2+4];
	ld.param.u32 	%r51, [_ZN3cub18CUB_300001_SM_10006detail9transform16transform_kernelINS2_10policy_hubILb1EN4cuda3std3__45tupleIJN6thrust24THRUST_300001_SM_1000_NS6detail15normal_iteratorINSA_10device_ptrIdEEEEEEEE10policy1000EiNSB_10functional5actorINSJ_9compositeIJNSJ_16operator_adaptorINS7_10multipliesIvEEEENSK_INSJ_8argumentILj0EEEEENSK_INSJ_5valueIiEEEEEEEEESF_JPdEEEvT0_iT1_T2_DpNS2_10kernel_argIT3_EE_param_0];
	ld.param.u64 	%rd15, [_ZN3cub18CUB_300001_SM_10006detail9transform16transform_kernelINS2_10policy_hubILb1EN4cuda3std3__45tupleIJN6thrust24THRUST_300001_SM_1000_NS6detail15normal_iteratorINSA_10device_ptrIdEEEEEEEE10policy1000EiNSB_10functional5actorINSJ_9compositeIJNSJ_16operator_adaptorINS7_10multipliesIvEEEENSK_INSJ_8argumentILj0EEEEENSK_INSJ_5valueIiEEEEEEEEESF_JPdEEEvT0_iT1_T2_DpNS2_10kernel_argIT3_EE_param_4];
	ld.param.u64 	%rd16, [_ZN3cub18CUB_300001_SM_10006detail9transform16transform_kernelINS2_10policy_hubILb1EN4cuda3std3__45tupleIJN6thrust24THRUST_300001_SM_1000_NS6detail15normal_iteratorINSA_10device_ptrIdEEEEEEEE10policy1000EiNSB_10functional5actorINSJ_9compositeIJNSJ_16operator_adaptorINS7_10multipliesIvEEEENSK_INSJ_8argumentILj0EEEEENSK_INSJ_5valueIiEEEEEEEEESF_JPdEEEvT0_iT1_T2_DpNS2_10kernel_argIT3_EE_param_3];
	ld.param.u32 	%r50, [_ZN3cub18CUB_300001_SM_10006detail9transform16transform_kernelINS2_10policy_hubILb1EN4cuda3std3__45tupleIJN6thrust24THRUST_300001_SM_1000_NS6detail15normal_iteratorINSA_10device_ptrIdEEEEEEEE10policy1000EiNSB_10functional5actorINSJ_9compositeIJNSJ_16operator_adaptorINS7_10multipliesIvEEEENSK_INSJ_8argumentILj0EEEEENSK_INSJ_5valueIiEEEEEEEEESF_JPdEEEvT0_iT1_T2_DpNS2_10kernel_argIT3_EE_param_1];
	cvta.to.global.u64 	%rd1, %rd16;
	cvta.to.global.u64 	%rd2, %rd15;
	shl.b32 	%r2, %r50, 7;
	mov.u32 	%r52, %ctaid.x;
	mul.lo.s32 	%r3, %r2, %r52;
	sub.s32 	%r4, %r51, %r3;
	min.s32 	%r5, %r2, %r4;
	shl.b32 	%r6, %r5, 3;
	mov.u32 	%r7, %tid.x;
	shl.b32 	%r73, %r7, 7;
	setp.ge.s32 	%p1, %r73, %r6;
	@%p1 bra 	$L__BB2_3;
	mul.wide.u32 	%rd17, %r7, 128;
	add.s64 	%rd18, %rd2, %rd17;
	mul.wide.s32 	%rd19, %r3, 8;
	add.s64 	%rd64, %rd18, %rd19;
$L__BB2_2:
	.pragma "nounroll";
	// begin inline asm
	prefetch.global.L2 [%rd64];
	// end inline asm
	add.s32 	%r73, %r73, 16384;
	add.s64 	%rd64, %rd64, 16384;
	setp.lt.s32 	%p2, %r73, %r6;
	@%p2 bra 	$L__BB2_2;
$L__BB2_3:
	mul.wide.s32 	%rd21, %r3, 8;
	add.s64 	%rd6, %rd2, %rd21;
	add.s64 	%rd7, %rd1, %rd21;
	setp.gt.s32 	%p3, %r2, %r4;
	@%p3 bra 	$L__BB2_17;
	setp.lt.s32 	%p4, %r50, 1;
	@%p4 bra 	$L__BB2_58;
	cvt.rn.f64.s32 	%fd1, %r1;
	and.b32  	%r11, %r50, 15;
	setp.lt.u32 	%p5, %r50, 16;
	mov.b32 	%r80, 0;
	@%p5 bra 	$L__BB2_8;
	and.b32  	%r80, %r50, 2147483632;
	neg.s32 	%r75, %r80;
	add.s32 	%r74, %r7, 1152;
	mul.wide.u32 	%rd22, %r7, 8;
	or.b64  	%rd65, %rd22, 8192;
$L__BB2_7:
	.pragma "nounroll";
	mul.wide.s32 	%rd23, %r74, 8;
	add.s64 	%rd24, %rd23, 3072;
	add.s64 	%rd25, %rd6, %rd65;
	ld.global.f64 	%fd3, [%rd25+-8192];
	mul.f64 	%fd4, %fd3, %fd1;
	add.s64 	%rd26, %rd7, %rd65;
	st.global.f64 	[%rd26+-8192], %fd4;
	ld.global.f64 	%fd5, [%rd25+-7168];
	mul.f64 	%fd6, %fd5, %fd1;
	st.global.f64 	[%rd26+-7168], %fd6;
	ld.global.f64 	%fd7, [%rd25+-6144];
	mul.f64 	%fd8, %fd7, %fd1;
	st.global.f64 	[%rd26+-6144], %fd8;
	ld.global.f64 	%fd9, [%rd25+-5120];
	mul.f64 	%fd10, %fd9, %fd1;
	st.global.f64 	[%rd26+-5120], %fd10;
	ld.global.f64 	%fd11, [%rd25+-4096];
	mul.f64 	%fd12, %fd11, %fd1;
	st.global.f64 	[%rd26+-4096], %fd12;
	ld.global.f64 	%fd13, [%rd25+-3072];
	mul.f64 	%fd14, %fd13, %fd1;
	st.global.f64 	[%rd26+-3072], %fd14;
	ld.global.f64 	%fd15, [%rd25+-2048];
	mul.f64 	%fd16, %fd15, %fd1;
	st.global.f64 	[%rd26+-2048], %fd16;
	ld.global.f64 	%fd17, [%rd25+-1024];
	mul.f64 	%fd18, %fd17, %fd1;
	st.global.f64 	[%rd26+-1024], %fd18;
	ld.global.f64 	%fd19, [%rd25];
	mul.f64 	%fd20, %fd19, %fd1;
	st.global.f64 	[%rd26], %fd20;
	add.s64 	%rd27, %rd6, %rd24;
	ld.global.f64 	%fd21, [%rd27+-3072];
	mul.f64 	%fd22, %fd21, %fd1;
	add.s64 	%rd28, %rd7, %rd24;
	st.global.f64 	[%rd28+-3072], %fd22;
	ld.global.f64 	%fd23, [%rd27+-2048];
	mul.f64 	%fd24, %fd23, %fd1;
	st.global.f64 	[%rd28+-2048], %fd24;
	ld.global.f64 	%fd25, [%rd27+-1024];
	mul.f64 	%fd26, %fd25, %fd1;
	st.global.f64 	[%rd28+-1024], %fd26;
	ld.global.f64 	%fd27, [%rd27];
	mul.f64 	%fd28, %fd27, %fd1;
	st.global.f64 	[%rd28], %fd28;
	ld.global.f64 	%fd29, [%rd27+1024];
	mul.f64 	%fd30, %fd29, %fd1;
	st.global.f64 	[%rd28+1024], %fd30;
	ld.global.f64 	%fd31, [%rd27+2048];
	mul.f64 	%fd32, %fd31, %fd1;
	st.global.f64 	[%rd28+2048], %fd32;
	ld.global.f64 	%fd33, [%rd27+3072];
	mul.f64 	%fd34, %fd33, %fd1;
	st.global.f64 	[%rd28+3072], %fd34;
	add.s32 	%r75, %r75, 16;
	add.s32 	%r74, %r74, 2048;
	add.s64 	%rd65, %rd65, 16384;
	setp.eq.s32 	%p6, %r75, 0;
	@%p6 bra 	$L__BB2_8;
	bra.uni 	$L__BB2_7;
$L__BB2_8:
	setp.eq.s32 	%p7, %r11, 0;
	@%p7 bra 	$L__BB2_58;
	and.b32  	%r38, %r50, 7;
	setp.lt.u32 	%p8, %r11, 8;
	@%p8 bra 	$L__BB2_11;
	shl.b32 	%r54, %r80, 7;
	add.s32 	%r55, %r54, %r7;
	mul.wide.s32 	%rd29, %r55, 8;
	add.s64 	%rd30, %rd6, %rd29;
	ld.global.f64 	%fd35, [%rd30];
	mul.f64 	%fd36, %fd35, %fd1;
	add.s64 	%rd31, %rd7, %rd29;
	st.global.f64 	[%rd31], %fd36;
	ld.global.f64 	%fd37, [%rd30+1024];
	mul.f64 	%fd38, %fd37, %fd1;
	st.global.f64 	[%rd31+1024], %fd38;
	ld.global.f64 	%fd39, [%rd30+2048];
	mul.f64 	%fd40, %fd39, %fd1;
	st.global.f64 	[%rd31+2048], %fd40;
	ld.global.f64 	%fd41, [%rd30+3072];
	mul.f64 	%fd42, %fd41, %fd1;
	st.global.f64 	[%rd31+3072], %fd42;
	ld.global.f64 	%fd43, [%rd30+4096];
	mul.f64 	%fd44, %fd43, %fd1;
	st.global.f64 	[%rd31+4096], %fd44;
	ld.global.f64 	%fd45, [%rd30+5120];
	mul.f64 	%fd46, %fd45, %fd1;
	st.global.f64 	[%rd31+5120], %fd46;
	ld.global.f64 	%fd47, [%rd30+6144];
	mul.f64 	%fd48, %fd47, %fd1;
	st.global.f64 	[%rd31+6144], %fd48;
	ld.global.f64 	%fd49, [%rd30+7168];
	mul.f64 	%fd50, %fd49, %fd1;
	st.global.f64 	[%rd31+7168], %fd50;
	add.s32 	%r80, %r80, 8;
$L__BB2_11:
	setp.eq.s32 	%p9, %r38, 0;
	@%p9 bra 	$L__BB2_58;
	and.b32  	%r41, %r50, 3;
	setp.lt.u32 	%p10, %r38, 4;
	@%p10 bra 	$L__BB2_14;
	shl.b32 	%r56, %r80, 7;
	add.s32 	%r57, %r56, %r7;
	mul.wide.s32 	%rd32, %r57, 8;
	add.s64 	%rd33, %rd6, %rd32;
	ld.global.f64 	%fd51, [%rd33];
	mul.f64 	%fd52, %fd51, %fd1;
	add.s64 	%rd34, %rd7, %rd32;
	st.global.f64 	[%rd34], %fd52;
	ld.global.f64 	%fd53, [%rd33+1024];
	mul.f64 	%fd54, %fd53, %fd1;
	st.global.f64 	[%rd34+1024], %fd54;
	ld.global.f64 	%fd55, [%rd33+2048];
	mul.f64 	%fd56, %fd55, %fd1;
	st.global.f64 	[%rd34+2048], %fd56;
	ld.global.f64 	%fd57, [%rd33+3072];
	mul.f64 	%fd58, %fd57, %fd1;
	st.global.f64 	[%rd34+3072], %fd58;
	add.s32 	%r80, %r80, 4;
$L__BB2_14:
	setp.eq.s32 	%p11, %r41, 0;
	@%p11 bra 	$L__BB2_58;
	shl.b32 	%r58, %r80, 7;
	add.s32 	%r84, %r7, %r58;
	neg.s32 	%r83, %r41;
$L__BB2_16:
	.pragma "nounroll";
	mul.wide.s32 	%rd36, %r84, 8;
	add.s64 	%rd37, %rd7, %rd36;
	add.s64 	%rd38, %rd6, %rd36;
	ld.global.f64 	%fd59, [%rd38];
	mul.f64 	%fd60, %fd59, %fd1;
	st.global.f64 	[%rd37], %fd60;
	add.s32 	%r84, %r84, 128;
	add.s32 	%r83, %r83, 1;
	setp.ne.s32 	%p12, %r83, 0;
	@%p12 bra 	$L__BB2_16;
	bra.uni 	$L__BB2_58;
$L__BB2_17:
	setp.lt.s32 	%p13, %r50, 1;
	@%p13 bra 	$L__BB2_58;
	cvt.rn.f64.s32 	%fd2, %r1;
	and.b32  	%r15, %r50, 7;
	setp.lt.u32 	%p14, %r50, 8;
	mov.b32 	%r77, 0;
	@%p14 bra 	$L__BB2_37;
	and.b32  	%r77, %r50, 2147483640;
	mov.b32 	%r76, 0;
$L__BB2_20:
	.pragma "nounroll";
	shl.b32 	%r61, %r76, 7;
	add.s32 	%r22, %r61, %r7;
	setp.ge.s32 	%p15, %r22, %r5;
	@%p15 bra 	$L__BB2_22;
	mul.wide.u32 	%rd39, %r22, 8;
	add.s64 	%rd40, %rd6, %rd39;
	ld.global.f64 	%fd61, [%rd40];
	mul.f64 	%fd62, %fd61, %fd2;
	add.s64 	%rd41, %rd7, %rd39;
	st.global.f64 	[%rd41], %fd62;
$L__BB2_22:
	add.s32 	%r62, %r22, 128;
	setp.ge.s32 	%p16, %r62, %r5;
	mul.wide.s32 	%rd42, %r62, 8;
	add.s64 	%rd11, %rd6, %rd42;
	add.s64 	%rd12, %rd7, %rd42;
	@%p16 bra 	$L__BB2_24;
	ld.global.f64 	%fd63, [%rd11];
	mul.f64 	%fd64, %fd63, %fd2;
	st.global.f64 	[%rd12], %fd64;
$L__BB2_24:
	add.s32 	%r63, %r22, 256;
	setp.ge.s32 	%p17, %r63, %r5;
	@%p17 bra 	$L__BB2_26;
	ld.global.f64 	%fd65, [%rd11+1024];
	mul.f64 	%fd66, %fd65, %fd2;
	st.global.f64 	[%rd12+1024], %fd66;
$L__BB2_26:
	add.s32 	%r64, %r22, 384;
	setp.ge.s32 	%p18, %r64, %r5;
	@%p18 bra 	$L__BB2_28;
	ld.global.f64 	%fd67, [%rd11+2048];
	mul.f64 	%fd68, %fd67, %fd2;
	st.global.f64 	[%rd12+2048], %fd68;
$L__BB2_28:
	add.s32 	%r65, %r22, 512;
	setp.ge.s32 	%p19, %r65, %r5;
	@%p19 bra 	$L__BB2_30;
	ld.global.f64 	%fd69, [%rd11+3072];
	mul.f64 	%fd70, %fd69, %fd2;
	st.global.f64 	[%rd12+3072], %fd70;
$L__BB2_30:
	add.s32 	%r66, %r22, 640;
	setp.ge.s32 	%p20, %r66, %r5;
	@%p20 bra 	$L__BB2_32;
	ld.global.f64 	%fd71, [%rd11+4096];
	mul.f64 	%fd72, %fd71, %fd2;
	st.global.f64 	[%rd12+4096], %fd72;
$L__BB2_32:
	add.s32 	%r67, %r22, 768;
	setp.ge.s32 	%p21, %r67, %r5;
	@%p21 bra 	$L__BB2_34;
	ld.global.f64 	%fd73, [%rd11+5120];
	mul.f64 	%fd74, %fd73, %fd2;
	st.global.f64 	[%rd12+5120], %fd74;
$L__BB2_34:
	add.s32 	%r68, %r22, 896;
	setp.ge.s32 	%p22, %r68, %r5;
	@%p22 bra 	$L__BB2_36;
	ld.global.f64 	%fd75, [%rd11+6144];
	mul.f64 	%fd76, %fd75, %fd2;
	st.global.f64 	[%rd12+6144], %fd76;
$L__BB2_36:
	add.s32 	%r76, %r76, 8;
	setp.ne.s32 	%p23, %r76, %r77;
	@%p23 bra 	$L__BB2_20;
$L__BB2_37:
	setp.eq.s32 	%p24, %r15, 0;
	@%p24 bra 	$L__BB2_58;
	and.b32  	%r25, %r50, 3;
	setp.lt.u32 	%p25, %r15, 4;
	@%p25 bra 	$L__BB2_48;
	shl.b32 	%r69, %r77, 7;
	add.s32 	%r26, %r69, %r7;
	setp.ge.s32 	%p26, %r26, %r5;
	@%p26 bra 	$L__BB2_41;
	mul.wide.s32 	%rd43, %r26, 8;
	add.s64 	%rd44, %rd6, %rd43;
	ld.global.f64 	%fd77, [%rd44];
	mul.f64 	%fd78, %fd77, %fd2;
	add.s64 	%rd45, %rd7, %rd43;
	st.global.f64 	[%rd45], %fd78;
$L__BB2_41:
	add.s32 	%r27, %r26, 128;
	setp.ge.s32 	%p27, %r27, %r5;
	@%p27 bra 	$L__BB2_43;
	mul.wide.s32 	%rd46, %r27, 8;
	add.s64 	%rd47, %rd6, %rd46;
	ld.global.f64 	%fd79, [%rd47];
	mul.f64 	%fd80, %fd79, %fd2;
	add.s64 	%rd48, %rd7, %rd46;
	st.global.f64 	[%rd48], %fd80;
$L__BB2_43:
	add.s32 	%r28, %r26, 256;
	setp.ge.s32 	%p28, %r28, %r5;
	@%p28 bra 	$L__BB2_45;
	mul.wide.s32 	%rd49, %r28, 8;
	add.s64 	%rd50, %rd6, %rd49;
	ld.global.f64 	%fd81, [%rd50];
	mul.f64 	%fd82, %fd81, %fd2;
	add.s64 	%rd51, %rd7, %rd49;
	st.global.f64 	[%rd51], %fd82;
$L__BB2_45:
	add.s32 	%r29, %r26, 384;
	setp.ge.s32 	%p29, %r29, %r5;
	@%p29 bra 	$L__BB2_47;
	mul.wide.s32 	%rd52, %r29, 8;
	add.s64 	%rd53, %rd6, %rd52;
	ld.global.f64 	%fd83, [%rd53];
	mul.f64 	%fd84, %fd83, %fd2;
	add.s64 	%rd54, %rd7, %rd52;
	st.global.f64 	[%rd54], %fd84;
$L__BB2_47:
	add.s32 	%r77, %r77, 4;
$L__BB2_48:
	setp.eq.s32 	%p30, %r25, 0;
	@%p30 bra 	$L__BB2_58;
	setp.eq.s32 	%p31, %r25, 1;
	@%p31 bra 	$L__BB2_55;
	shl.b32 	%r70, %r77, 7;
	add.s32 	%r32, %r70, %r7;
	setp.ge.s32 	%p32, %r32, %r5;
	@%p32 bra 	$L__BB2_52;
	mul.wide.s32 	%rd55, %r32, 8;
	add.s64 	%rd56, %rd6, %rd55;
	ld.global.f64 	%fd85, [%rd56];
	mul.f64 	%fd86, %fd85, %fd2;
	add.s64 	%rd57, %rd7, %rd55;
	st.global.f64 	[%rd57], %fd86;
$L__BB2_52:
	add.s32 	%r33, %r32, 128;
	setp.ge.s32 	%p33, %r33, %r5;
	@%p33 bra 	$L__BB2_54;
	mul.wide.s32 	%rd58, %r33, 8;
	add.s64 	%rd59, %rd6, %rd58;
	ld.global.f64 	%fd87, [%rd59];
	mul.f64 	%fd88, %fd87, %fd2;
	add.s64 	%rd60, %rd7, %rd58;
	st.global.f64 	[%rd60], %fd88;
$L__BB2_54:
	add.s32 	%r77, %r77, 2;
$L__BB2_55:
	and.b32  	%r71, %r50, 1;
	setp.eq.b32 	%p34, %r71, 1;
	not.pred 	%p35, %p34;
	@%p35 bra 	$L__BB2_58;
	shl.b32 	%r72, %r77, 7;
	add.s32 	%r36, %r72, %r7;
	setp.ge.s32 	%p36, %r36, %r5;
	@%p36 bra 	$L__BB2_58;
	mul.wide.s32 	%rd61, %r36, 8;
	add.s64 	%rd62, %rd6, %rd61;
	ld.global.f64 	%fd89, [%rd62];
	mul.f64 	%fd90, %fd89, %fd2;
	add.s64 	%rd63, %rd7, %rd61;
	st.global.f64 	[%rd63], %fd90;
$L__BB2_58:
	ret;

}
	// .globl	_ZN3cub18CUB_300001_SM_10006detail9transform16transform_kernelINS2_10policy_hubILb1EN4cuda3std3__45tupleIJN6thrust24THRUST_300001_SM_1000_NS6detail15normal_iteratorINSA_10device_ptrIdEEEEEEEE10policy1000ElNSB_10functional5actorINSJ_9compositeIJNSJ_16operator_adaptorINS7_10multipliesIvEEEENSK_INSJ_8argumentILj0EEEEENSK_INSJ_5valueIiEEEEEEEEESF_JPdEEEvT0_iT1_T2_DpNS2_10kernel_argIT3_EE
.visible .entry _ZN3cub18CUB_300001_SM_10006detail9transform16transform_kernelINS2_10policy_hubILb1EN4cuda3std3__45tupleIJN6thrust24THRUST_300001_SM_1000_NS6detail15normal_iteratorINSA_10device_ptrIdEEEEEEEE10policy1000ElNSB_10functional5actorINSJ_9compositeIJNSJ_16operator_adaptorINS7_10multipliesIvEEEENSK_INSJ_8argumentILj0EEEEENSK_INSJ_5valueIiEEEEEEEEESF_JPdEEEvT0_iT1_T2_DpNS2_10kernel_argIT3_EE(
	.param .u64 _ZN3cub18CUB_300001_SM_10006detail9transform16transform_kernelINS2_10policy_hubILb1EN4cuda3std3__45tupleIJN6thrust24THRUST_300001_SM_1000_NS6detail15normal_iteratorINSA_10device_ptrIdEEEEEEEE10policy1000ElNSB_10functional5actorINSJ_9compositeIJNSJ_16operator_adaptorINS7_10multipliesIvEEEENSK_INSJ_8argumentILj0EEEEENSK_INSJ_5valueIiEEEEEEEEESF_JPdEEEvT0_iT1_T2_DpNS2_10kernel_argIT3_EE_param_0,
	.param .u32 _ZN3cub18CUB_300001_SM_10006detail9transform16transform_kernelINS2_10policy_hubILb1EN4cuda3std3__45tupleIJN6thrust24THRUST_300001_SM_1000_NS6detail15normal_iteratorINSA_10device_ptrIdEEEEEEEE10policy1000ElNSB_10functional5actorINSJ_9compositeIJNSJ_16operator_adaptorINS7_10multipliesIvEEEENSK_INSJ_8argumentILj0EEEEENSK_INSJ_5valueIiEEEEEEEEESF_JPdEEEvT0_iT1_T2_DpNS2_10kernel_argIT3_EE_param_1,
	.param .align 4 .b8 _ZN3cub18CUB_300001_SM_10006detail9transform16transform_kernelINS2_10policy_hubILb1EN4cuda3std3__45tupleIJN6thrust24THRUST_300001_SM_1000_NS6detail15normal_iteratorINSA_10device_ptrIdEEEEEEEE10policy1000ElNSB_10functional5actorINSJ_9compositeIJNSJ_16operator_adaptorINS7_10multipliesIvEEEENSK_INSJ_8argumentILj0EEEEENSK_INSJ_5valueIiEEEEEEEEESF_JPdEEEvT0_iT1_T2_DpNS2_10kernel_argIT3_EE_param_2[8],
	.param .align 8 .b8 _ZN3cub18CUB_300001_SM_10006detail9transform16transform_kernelINS2_10policy_hubILb1EN4cuda3std3__45tupleIJN6thrust24THRUST_300001_SM_1000_NS6detail15normal_iteratorINSA_10device_ptrIdEEEEEEEE10policy1000ElNSB_10functional5actorINSJ_9compositeIJNSJ_16operator_adaptorINS7_10multipliesIvEEEENSK_INSJ_8argumentILj0EEEEENSK_INSJ_5valueIiEEEEEEEEESF_JPdEEEvT0_iT1_T2_DpNS2_10kernel_argIT3_EE_param_3[8],
	.param .align 8 .b8 _ZN3cub18CUB_300001_SM_10006detail9transform16transform_kernelINS2_10policy_hubILb1EN4cuda3std3__45tupleIJN6thrust24THRUST_300001_SM_1000_NS6detail15normal_iteratorINSA_10device_ptrIdEEEEEEEE10policy1000ElNSB_10functional5actorINSJ_9compositeIJNSJ_16operator_adaptorINS7_10multipliesIvEEEENSK_INSJ_8argumentILj0EEEEENSK_INSJ_5valueIiEEEEEEEEESF_JPdEEEvT0_iT1_T2_DpNS2_10kernel_argIT3_EE_param_4[16]
)
.maxntid 128
{
	.reg .pred 	%p<37>;
	.reg .b32 	%r<82>;
	.reg .b64 	%rd<72>;
	.reg .b64 	%fd<91>;

	ld.param.u32 	%r1, [_ZN3cub18CUB_300001_SM_10006detail9transform16transform_kernelINS2_10policy_hubILb1EN4cuda3std3__45tupleIJN6thrust24THRUST_300001_SM_1000_NS6detail15normal_iteratorINSA_10device_ptrIdEEEEEEEE10policy1000ElNSB_10functional5actorINSJ_9compositeIJNSJ_16operator_adaptorINS7_10multipliesIvEEEENSK_INSJ_8argumentILj0EEEEENSK_INSJ_5valueIiEEEEEEEEESF_JPdEEEvT0_iT1_T2_DpNS2_10kernel_argIT3_EE_param_2+4];
	ld.param.u64 	%rd16, [_ZN3cub18CUB_300001_SM_10006detail9transform16transform_kernelINS2_10policy_hubILb1EN4cuda3std3__45tupleIJN6thrust24THRUST_300001_SM_1000_NS6detail15normal_iteratorINSA_10device_ptrIdEEEEEEEE10policy1000ElNSB_10functional5actorINSJ_9compositeIJNSJ_16operator_adaptorINS7_10multipliesIvEEEENSK_INSJ_8argumentILj0EEEEENSK_INSJ_5valueIiEEEEEEEEESF_JPdEEEvT0_iT1_T2_DpNS2_10kernel_argIT3_EE_param_0];
	ld.param.u64 	%rd17, [_ZN3cub18CUB_300001_SM_10006detail9transform16transform_kernelINS2_10policy_hubILb1EN4cuda3std3__45tupleIJN6thrust24THRUST_300001_SM_1000_NS6detail15normal_iteratorINSA_10device_ptrIdEEEEEEEE10policy1000ElNSB_10functional5actorINSJ_9compositeIJNSJ_16operator_adaptorINS7_10multipliesIvEEEENSK_INSJ_8argumentILj0EEEEENSK_INSJ_5valueIiEEEEEEEEESF_JPdEEEvT0_iT1_T2_DpNS2_10kernel_argIT3_EE_param_4];
	ld.param.u64 	%rd18, [_ZN3cub18CUB_300001_SM_10006detail9transform16transform_kernelINS2_10policy_hubILb1EN4cuda3std3__45tupleIJN6thrust24THRUST_300001_SM_1000_NS6detail15normal_iteratorINSA_10device_ptrIdEEEEEEEE10policy1000ElNSB_10functional5actorINSJ_9compositeIJNSJ_16operator_adaptorINS7_10multipliesIvEEEENSK_INSJ_8argumentILj0EEEEENSK_INSJ_5valueIiEEEEEEEEESF_JPdEEEvT0_iT1_T2_DpNS2_10kernel_argIT3_EE_param_3];
	ld.param.u32 	%r48, [_ZN3cub18CUB_300001_SM_10006detail9transform16transform_kernelINS2_10policy_hubILb1EN4cuda3std3__45tupleIJN6thrust24THRUST_300001_SM_1000_NS6detail15normal_iteratorINSA_10device_ptrIdEEEEEEEE10policy1000ElNSB_10functional5actorINSJ_9compositeIJNSJ_16operator_adaptorINS7_10multipliesIvEEEENSK_INSJ_8argumentILj0EEEEENSK_INSJ_5valueIiEEEEEEEEESF_JPdEEEvT0_iT1_T2_DpNS2_10kernel_argIT3_EE_param_1];
	cvta.to.global.u64 	%rd1, %rd18;
	cvta.to.global.u64 	%rd2, %rd17;
	shl.b32 	%r2, %r48, 7;
	mov.u32 	%r49, %ctaid.x;
	cvt.u64.u32 	%rd19, %r49;
	cvt.s64.s32 	%rd20, %r2;
	mul.lo.s64 	%rd3, %rd20, %rd19;
	sub.s64 	%rd21, %rd16, %rd3;
	min.s64 	%rd22, %rd21, %rd20;
	cvt.u32.u64 	%r3, %rd22;
	shl.b32 	%r4, %r3, 3;
	mov.u32 	%r5, %tid.x;
	shl.b32 	%r70, %r5, 7;
	setp.ge.s32 	%p1, %r70, %r4;
	@%p1 bra 	$L__BB3_3;
	shl.b64 	%rd23, %rd3, 3;
	add.s64 	%rd24, %rd2, %rd23;
	mul.wide.u32 	%rd25, %r5, 128;
	add.s64 	%rd70, %rd24, %rd25;
$L__BB3_2:
	.pragma "nounroll";
	// begin inline asm
	prefetch.global.L2 [%rd70];
	// end inline asm
	add.s32 	%r70, %r70, 16384;
	add.s64 	%rd70, %rd70, 16384;
	setp.lt.s32 	%p2, %r70, %r4;
	@%p2 bra 	$L__BB3_2;
$L__BB3_3:
	shl.b64 	%rd27, %rd3, 3;
	add.s64 	%rd7, %rd2, %rd27;
	add.s64 	%rd8, %rd1, %rd27;
	setp.eq.s32 	%p3, %r2, %r3;
	@%p3 bra 	$L__BB3_45;
	setp.lt.s32 	%p4, %r48, 1;
	@%p4 bra 	$L__BB3_58;
	cvt.rn.f64.s32 	%fd1, %r1;
	and.b32  	%r9, %r48, 7;
	setp.lt.u32 	%p5, %r48, 8;
	mov.b32 	%r79, 0;
	@%p5 bra 	$L__BB3_24;
	and.b32  	%r79, %r48, 2147483640;
	mov.b32 	%r73, 0;
$L__BB3_7:
	.pragma "nounroll";
	shl.b32 	%r52, %r73, 7;
	add.s32 	%r20, %r52, %r5;
	setp.ge.s32 	%p6, %r20, %r3;
	@%p6 bra 	$L__BB3_9;
	mul.wide.u32 	%rd28, %r20, 8;
	add.s64 	%rd29, %rd7, %rd28;
	ld.global.f64 	%fd3, [%rd29];
	mul.f64 	%fd4, %fd3, %fd1;
	add.s64 	%rd30, %rd8, %rd28;
	st.global.f64 	[%rd30], %fd4;
$L__BB3_9:
	add.s32 	%r53, %r20, 128;
	setp.ge.s32 	%p7, %r53, %r3;
	mul.wide.s32 	%rd31, %r53, 8;
	add.s64 	%rd12, %rd7, %rd31;
	add.s64 	%rd13, %rd8, %rd31;
	@%p7 bra 	$L__BB3_11;
	ld.global.f64 	%fd5, [%rd12];
	mul.f64 	%fd6, %fd5, %fd1;
	st.global.f64 	[%rd13], %fd6;
$L__BB3_11:
	add.s32 	%r54, %r20, 256;
	setp.ge.s32 	%p8, %r54, %r3;
	@%p8 bra 	$L__BB3_13;
	ld.global.f64 	%fd7, [%rd12+1024];
	mul.f64 	%fd8, %fd7, %fd1;
	st.global.f64 	[%rd13+1024], %fd8;
$L__BB3_13:
	add.s32 	%r55, %r20, 384;
	setp.ge.s32 	%p9, %r55, %r3;
	@%p9 bra 	$L__BB3_15;
	ld.global.f64 	%fd9, [%rd12+2048];
	mul.f64 	%fd10, %fd9, %fd1;
	st.global.f64 	[%rd13+2048], %fd10;
$L__BB3_15:
	add.s32 	%r56, %r20, 512;
	setp.ge.s32 	%p10, %r56, %r3;
	@%p10 bra 	$L__BB3_17;
	ld.global.f64 	%fd11, [%rd12+3072];
	mul.f64 	%fd12, %fd11, %fd1;
	st.global.f64 	[%rd13+3072], %fd12;
$L__BB3_17:
	add.s32 	%r57, %r20, 640;
	setp.ge.s32 	%p11, %r57, %r3;
	@%p11 bra 	$L__BB3_19;
	ld.global.f64 	%fd13, [%rd12+4096];
	mul.f64 	%fd14, %fd13, %fd1;
	st.global.f64 	[%rd13+4096], %fd14;
$L__BB3_19:
	add.s32 	%r58, %r20, 768;
	setp.ge.s32 	%p12, %r58, %r3;
	@%p12 bra 	$L__BB3_21;
	ld.global.f64 	%fd15, [%rd12+5120];
	mul.f64 	%fd16, %fd15, %fd1;
	st.global.f64 	[%rd13+5120], %fd16;
$L__BB3_21:
	add.s32 	%r59, %r20, 896;
	setp.ge.s32 	%p13, %r59, %r3;
	@%p13 bra 	$L__BB3_23;
	ld.global.f64 	%fd17, [%rd12+6144];
	mul.f64 	%fd18, %fd17, %fd1;
	st.global.f64 	[%rd13+6144], %fd18;
$L__BB3_23:
	add.s32 	%r73, %r73, 8;
	setp.eq.s32 	%p14, %r73, %r79;
	@%p14 bra 	$L__BB3_24;
	bra.uni 	$L__BB3_7;
$L__BB3_24:
	setp.eq.s32 	%p15, %r9, 0;
	@%p15 bra 	$L__BB3_58;
	and.b32  	%r36, %r48, 3;
	setp.lt.u32 	%p16, %r9, 4;
	@%p16 bra 	$L__BB3_35;
	shl.b32 	%r60, %r79, 7;
	add.s32 	%r37, %r60, %r5;
	setp.ge.s32 	%p17, %r37, %r3;
	@%p17 bra 	$L__BB3_28;
	mul.wide.s32 	%rd32, %r37, 8;
	add.s64 	%rd33, %rd7, %rd32;
	ld.global.f64 	%fd19, [%rd33];
	mul.f64 	%fd20, %fd19, %fd1;
	add.s64 	%rd34, %rd8, %rd32;
	st.global.f64 	[%rd34], %fd20;
$L__BB3_28:
	add.s32 	%r38, %r37, 128;
	setp.ge.s32 	%p18, %r38, %r3;
	@%p18 bra 	$L__BB3_30;
	mul.wide.s32 	%rd35, %r38, 8;
	add.s64 	%rd36, %rd7, %rd35;
	ld.global.f64 	%fd21, [%rd36];
	mul.f64 	%fd22, %fd21, %fd1;
	add.s64 	%rd37, %rd8, %rd35;
	st.global.f64 	[%rd37], %fd22;
$L__BB3_30:
	add.s32 	%r39, %r37, 256;
	setp.ge.s32 	%p19, %r39, %r3;
	@%p19 bra 	$L__BB3_32;
	mul.wide.s32 	%rd38, %r39, 8;
	add.s64 	%rd39, %rd7, %rd38;
	ld.global.f64 	%fd23, [%rd39];
	mul.f64 	%fd24, %fd23, %fd1;
	add.s64 	%rd40, %rd8, %rd38;
	st.global.f64 	[%rd40], %fd24;
$L__BB3_32:
	add.s32 	%r40, %r37, 384;
	setp.ge.s32 	%p20, %r40, %r3;
	@%p20 bra 	$L__BB3_34;
	mul.wide.s32 	%rd41, %r40, 8;
	add.s64 	%rd42, %rd7, %rd41;
	ld.global.f64 	%fd25, [%rd42];
	mul.f64 	%fd26, %fd25, %fd1;
	add.s64 	%rd43, %rd8, %rd41;
	st.global.f64 	[%rd43], %fd26;
$L__BB3_34:
	add.s32 	%r79, %r79, 4;
$L__BB3_35:
	setp.eq.s32 	%p21, %r36, 0;
	@%p21 bra 	$L__BB3_58;
	setp.eq.s32 	%p22, %r36, 1;
	@%p22 bra 	$L__BB3_42;
	shl.b32 	%r61, %r79, 7;
	add.s32 	%r43, %r61, %r5;
	setp.ge.s32 	%p23, %r43, %r3;
	@%p23 bra 	$L__BB3_39;
	mul.wide.s32 	%rd44, %r43, 8;
	add.s64 	%rd45, %rd7, %rd44;
	ld.global.f64 	%fd27, [%rd45];
	mul.f64 	%fd28, %fd27, %fd1;
	add.s64 	%rd46, %rd8, %rd44;
	st.global.f64 	[%rd46], %fd28;
$L__BB3_39:
	add.s32 	%r44, %r43, 128;
	setp.ge.s32 	%p24, %r44, %r3;
	@%p24 bra 	$L__BB3_41;
	mul.wide.s32 	%rd47, %r44, 8;
	add.s64 	%rd48, %rd7, %rd47;
	ld.global.f64 	%fd29, [%rd48];
	mul.f64 	%fd30, %fd29, %fd1;
	add.s64 	%rd49, %rd8, %rd47;
	st.global.f64 	[%rd49], %fd30;
$L__BB3_41:
	add.s32 	%r79, %r79, 2;
$L__BB3_42:
	and.b32  	%r62, %r48, 1;
	setp.eq.b32 	%p25, %r62, 1;
	not.pred 	%p26, %p25;
	@%p26 bra 	$L__BB3_58;
	shl.b32 	%r63, %r79, 7;
	add.s32 	%r47, %r63, %r5;
	setp.ge.s32 	%p27, %r47, %r3;
	@%p27 bra 	$L__BB3_58;
	mul.wide.s32 	%rd50, %r47, 8;
	add.s64 	%rd51, %rd7, %rd50;
	ld.global.f64 	%fd31, [%rd51];
	mul.f64 	%fd32, %fd31, %fd1;
	add.s64 	%rd52, %rd8, %rd50;
	st.global.f64 	[%rd52], %fd32;
	bra.uni 	$L__BB3_58;
$L__BB3_45:
	setp.lt.s32 	%p28, %r48, 1;
	@%p28 bra 	$L__BB3_58;
	cvt.rn.f64.s32 	%fd2, %r1;
	and.b32  	%r11, %r48, 15;
	setp.lt.u32 	%p29, %r48, 16;
	mov.b32 	%r75, 0;
	@%p29 bra 	$L__BB3_49;
	and.b32  	%r75, %r48, 2147483632;
	neg.s32 	%r72, %r75;
	add.s32 	%r71, %r5, 1152;
	mul.wide.u32 	%rd53, %r5, 8;
	or.b64  	%rd71, %rd53, 8192;
$L__BB3_48:
	.pragma "nounroll";
	mul.wide.s32 	%rd54, %r71, 8;
	add.s64 	%rd55, %rd54, 3072;
	add.s64 	%rd56, %rd7, %rd71;
	ld.global.f64 	%fd33, [%rd56+-8192];
	mul.f64 	%fd34, %fd33, %fd2;
	add.s64 	%rd57, %rd8, %rd71;
	st.global.f64 	[%rd57+-8192], %fd34;
	ld.global.f64 	%fd35, [%rd56+-7168];
	mul.f64 	%fd36, %fd35, %fd2;
	st.global.f64 	[%rd57+-7168], %fd36;
	ld.global.f64 	%fd37, [%rd56+-6144];
	mul.f64 	%fd38, %fd37, %fd2;
	st.global.f64 	[%rd57+-6144], %fd38;
	ld.global.f64 	%fd39, [%rd56+-5120];
	mul.f64 	%fd40, %fd39, %fd2;
	st.global.f64 	[%rd57+-5120], %fd40;
	ld.global.f64 	%fd41, [%rd56+-4096];
	mul.f64 	%fd42, %fd41, %fd2;
	st.global.f64 	[%rd57+-4096], %fd42;
	ld.global.f64 	%fd43, [%rd56+-3072];
	mul.f64 	%fd44, %fd43, %fd2;
	st.global.f64 	[%rd57+-3072], %fd44;
	ld.global.f64 	%fd45, [%rd56+-2048];
	mul.f64 	%fd46, %fd45, %fd2;
	st.global.f64 	[%rd57+-2048], %fd46;
	ld.global.f64 	%fd47, [%rd56+-1024];
	mul.f64 	%fd48, %fd47, %fd2;
	st.global.f64 	[%rd57+-1024], %fd48;
	ld.global.f64 	%fd49, [%rd56];
	mul.f64 	%fd50, %fd49, %fd2;
	st.global.f64 	[%rd57], %fd50;
	add.s64 	%rd58, %rd7, %rd55;
	ld.global.f64 	%fd51, [%rd58+-3072];
	mul.f64 	%fd52, %fd51, %fd2;
	add.s64 	%rd59, %rd8, %rd55;
	st.global.f64 	[%rd59+-3072], %fd52;
	ld.global.f64 	%fd53, [%rd58+-2048];
	mul.f64 	%fd54, %fd53, %fd2;
	st.global.f64 	[%rd59+-2048], %fd54;
	ld.global.f64 	%fd55, [%rd58+-1024];
	mul.f64 	%fd56, %fd55, %fd2;
	st.global.f64 	[%rd59+-1024], %fd56;
	ld.global.f64 	%fd57, [%rd58];
	mul.f64 	%fd58, %fd57, %fd2;
	st.global.f64 	[%rd59], %fd58;
	ld.global.f64 	%fd59, [%rd58+1024];
	mul.f64 	%fd60, %fd59, %fd2;
	st.global.f64 	[%rd59+1024], %fd60;
	ld.global.f64 	%fd61, [%rd58+2048];
	mul.f64 	%fd62, %fd61, %fd2;
	st.global.f64 	[%rd59+2048], %fd62;
	ld.global.f64 	%fd63, [%rd58+3072];
	mul.f64 	%fd64, %fd63, %fd2;
	st.global.f64 	[%rd59+3072], %fd64;
	add.s32 	%r72, %r72, 16;
	add.s32 	%r71, %r71, 2048;
	add.s64 	%rd71, %rd71, 16384;
	setp.eq.s32 	%p30, %r72, 0;
	@%p30 bra 	$L__BB3_49;
	bra.uni 	$L__BB3_48;
$L__BB3_49:
	setp.eq.s32 	%p31, %r11, 0;
	@%p31 bra 	$L__BB3_58;
	and.b32  	%r23, %r48, 7;
	setp.lt.u32 	%p32, %r11, 8;
	@%p32 bra 	$L__BB3_52;
	shl.b32 	%r65, %r75, 7;
	add.s32 	%r66, %r65, %r5;
	mul.wide.s32 	%rd60, %r66, 8;
	add.s64 	%rd61, %rd7, %rd60;
	ld.global.f64 	%fd65, [%rd61];
	mul.f64 	%fd66, %fd65, %fd2;
	add.s64 	%rd62, %rd8, %rd60;
	st.global.f64 	[%rd62], %fd66;
	ld.global.f64 	%fd67, [%rd61+1024];
	mul.f64 	%fd68, %fd67, %fd2;
	st.global.f64 	[%rd62+1024], %fd68;
	ld.global.f64 	%fd69, [%rd61+2048];
	mul.f64 	%fd70, %fd69, %fd2;
	st.global.f64 	[%rd62+2048], %fd70;
	ld.global.f64 	%fd71, [%rd61+3072];
	mul.f64 	%fd72, %fd71, %fd2;
	st.global.f64 	[%rd62+3072], %fd72;
	ld.global.f64 	%fd73, [%rd61+4096];
	mul.f64 	%fd74, %fd73, %fd2;
	st.global.f64 	[%rd62+4096], %fd74;
	ld.global.f64 	%fd75, [%rd61+5120];
	mul.f64 	%fd76, %fd75, %fd2;
	st.global.f64 	[%rd62+5120], %fd76;
	ld.global.f64 	%fd77, [%rd61+6144];
	mul.f64 	%fd78, %fd77, %fd2;
	st.global.f64 	[%rd62+6144], %fd78;
	ld.global.f64 	%fd79, [%rd61+7168];
	mul.f64 	%fd80, %fd79, %fd2;
	st.global.f64 	[%rd62+7168], %fd80;
	add.s32 	%r75, %r75, 8;
$L__BB3_52:
	setp.eq.s32 	%p33, %r23, 0;
	@%p33 bra 	$L__BB3_58;
	and.b32  	%r26, %r48, 3;
	setp.lt.u32 	%p34, %r23, 4;
	@%p34 bra 	$L__BB3_55;
	shl.b32 	%r67, %r75, 7;
	add.s32 	%r68, %r67, %r5;
	mul.wide.s32 	%rd63, %r68, 8;
	add.s64 	%rd64, %rd7, %rd63;
	ld.global.f64 	%fd81, [%rd64];
	mul.f64 	%fd82, %fd81, %fd2;
	add.s64 	%rd65, %rd8, %rd63;
	st.global.f64 	[%rd65], %fd82;
	ld.global.f64 	%fd83, [%rd64+1024];
	mul.f64 	%fd84, %fd83, %fd2;
	st.global.f64 	[%rd65+1024], %fd84;
	ld.global.f64 	%fd85, [%rd64+2048];
	mul.f64 	%fd86, %fd85, %fd2;
	st.global.f64 	[%rd65+2048], %fd86;
	ld.global.f64 	%fd87, [%rd64+3072];
	mul.f64 	%fd88, %fd87, %fd2;
	st.global.f64 	[%rd65+3072], %fd88;
	add.s32 	%r75, %r75, 4;
$L__BB3_55:
	setp.eq.s32 	%p35, %r26, 0;
	@%p35 bra 	$L__BB3_58;
	shl.b32 	%r69, %r75, 7;
	add.s32 	%r78, %r5, %r69;
	neg.s32 	%r77, %r26;
$L__BB3_57:
	.pragma "nounroll";
	mul.wide.s32 	%rd67, %r78, 8;
	add.s64 	%rd68, %rd8, %rd67;
	add.s64 	%rd69, %rd7, %rd67;
	ld.global.f64 	%fd89, [%rd69];
	mul.f64 	%fd90, %fd89, %fd2;
	st.global.f64 	[%rd68], %fd90;
	add.s32 	%r78, %r78, 128;
	add.s32 	%r77, %r77, 1;
	setp.eq.s32 	%p36, %r77, 0;
	@%p36 bra 	$L__BB3_58;
	bra.uni 	$L__BB3_57;
$L__BB3_58:
	ret;

}
	// .globl	_ZN3cub18CUB_300001_SM_10006detail4scan20DeviceScanInitKernelINS0_13ScanTileStateIN4cuda3std3__45tupleIJddEEELb0EEEEEvT_i
.visible .entry _ZN3cub18CUB_300001_SM_10006detail4scan20DeviceScanInitKernelINS0_13ScanTileStateIN4cuda3std3__45tupleIJddEEELb0EEEEEvT_i(
	.param .align 8 .b8 _ZN3cub18CUB_300001_SM_10006detail4scan20DeviceScanInitKernelINS0_13ScanTileStateIN4cuda3std3__45tupleIJddEEELb0EEEEEvT_i_param_0[24],
	.param .u32 _ZN3cub18CUB_300001_SM_10006detail4scan20DeviceScanInitKernelINS0_13ScanTileStateIN4cuda3std3__45tupleIJddEEELb0EEEEEvT_i_param_1
)
{
	.reg .pred 	%p<5>;
	.reg .b32 	%r<9>;
	.reg .b64 	%rd<7>;

	ld.param.u64 	%rd2, [_ZN3cub18CUB_300001_SM_10006detail4scan20DeviceScanInitKernelINS0_13ScanTileStateIN4cuda3std3__45tupleIJddEEELb0EEEEEvT_i_param_0];
	ld.param.u32 	%r4, [_ZN3cub18CUB_300001_SM_10006detail4scan20DeviceScanInitKernelINS0_13ScanTileStateIN4cuda3std3__45tupleIJddEEELb0EEEEEvT_i_param_1];
	cvta.to.global.u64 	%rd1, %rd2;
	mov.u32 	%r1, %ctaid.x;
	mov.u32 	%r5, %ntid.x;
	mov.u32 	%r2, %tid.x;
	mad.lo.s32 	%r3, %r1, %r5, %r2;
	setp.ge.s32 	%p1, %r3, %r4;
	@%p1 bra 	$L__BB4_2;
	mul.wide.s32 	%rd3, %r3, 4;
	add.s64 	%rd4, %rd1, %rd3;
	mov.b32 	%r6, 99;
	st.global.u32 	[%rd4+128], %r6;
$L__BB4_2:
	setp.ne.s32 	%p2, %r1, 0;
	setp.gt.u32 	%p3, %r2, 31;
	or.pred  	%p4, %p2, %p3;
	@%p4 bra 	$L__BB4_4;
	mul.wide.u32 	%rd5, %r2, 4;
	add.s64 	%rd6, %rd1, %rd5;
	mov.b32 	%r8, 0;
	st.global.u32 	[%rd6], %r8;
$L__BB4_4:
	ret;

}
	// .globl	_ZN3cub18CUB_300001_SM_10006detail4scan16DeviceScanKernelINS2_10policy_hubIN4cuda3std3__45tupleIJddEEES9_S9_j7scan_opE10Policy1000EN6thrust24THRUST_300001_SM_1000_NS12zip_iteratorINS8_IJNSE_6detail15normal_iteratorINSE_10device_ptrIdEEEESK_EEEEESM_NS0_13ScanTileStateIS9_Lb0EEESA_NS0_8NullTypeEjS9_Lb0ESP_EEvT0_T1_T2_iT3_T4_T5_
.visible .entry _ZN3cub18CUB_300001_SM_10006detail4scan16DeviceScanKernelINS2_10policy_hubIN4cuda3std3__45tupleIJddEEES9_S9_j7scan_opE10Policy1000EN6thrust24THRUST_300001_SM_1000_NS12zip_iteratorINS8_IJNSE_6detail15normal_iteratorINSE_10device_ptrIdEEEESK_EEEEESM_NS0_13ScanTileStateIS9_Lb0EEESA_NS0_8NullTypeEjS9_Lb0ESP_EEvT0_T1_T2_iT3_T4_T5_(
	.param .align 8 .b8 _ZN3cub18CUB_300001_SM_10006detail4scan16DeviceScanKernelINS2_10policy_hubIN4cuda3std3__45tupleIJddEEES9_S9_j7scan_opE10Policy1000EN6thrust24THRUST_300001_SM_1000_NS12zip_iteratorINS8_IJNSE_6detail15normal_iteratorINSE_10device_ptrIdEEEESK_EEEEESM_NS0_13ScanTileStateIS9_Lb0EEESA_NS0_8NullTypeEjS9_Lb0ESP_EEvT0_T1_T2_iT3_T4_T5__param_0[16],
	.param .align 8 .b8 _ZN3cub18CUB_300001_SM_10006detail4scan16DeviceScanKernelINS2_10policy_hubIN4cuda3std3__45tupleIJddEEES9_S9_j7scan_opE10Policy1000EN6thrust24THRUST_300001_SM_1000_NS12zip_iteratorINS8_IJNSE_6detail15normal_iteratorINSE_10device_ptrIdEEEESK_EEEEESM_NS0_13ScanTileStateIS9_Lb0EEESA_NS0_8NullTypeEjS9_Lb0ESP_EEvT0_T1_T2_iT3_T4_T5__param_1[16],
	.param .align 8 .b8 _ZN3cub18CUB_300001_SM_10006detail4scan16DeviceScanKernelINS2_10policy_hubIN4cuda3std3__45tupleIJddEEES9_S9_j7scan_opE10Policy1000EN6thrust24THRUST_300001_SM_1000_NS12zip_iteratorINS8_IJNSE_6detail15normal_iteratorINSE_10device_ptrIdEEEESK_EEEEESM_NS0_13ScanTileStateIS9_Lb0EEESA_NS0_8NullTypeEjS9_Lb0ESP_EEvT0_T1_T2_iT3_T4_T5__param_2[24],
	.param .u32 _ZN3cub18CUB_300001_SM_10006detail4scan16DeviceScanKernelINS2_10policy_hubIN4cuda3std3__45tupleIJddEEES9_S9_j7scan_opE10Policy1000EN6thrust24THRUST_300001_SM_1000_NS12zip_iteratorINS8_IJNSE_6detail15normal_iteratorINSE_10device_ptrIdEEEESK_EEEEESM_NS0_13ScanTileStateIS9_Lb0EEESA_NS0_8NullTypeEjS9_Lb0ESP_EEvT0_T1_T2_iT3_T4_T5__param_3,
	.param .align 1 .b8 _ZN3cub18CUB_300001_SM_10006detail4scan16DeviceScanKernelINS2_10policy_hubIN4cuda3std3__45tupleIJddEEES9_S9_j7scan_opE10Policy1000EN6thrust24THRUST_300001_SM_1000_NS12zip_iteratorINS8_IJNSE_6detail15normal_iteratorINSE_10device_ptrIdEEEESK_EEEEESM_NS0_13ScanTileStateIS9_Lb0EEESA_NS0_8NullTypeEjS9_Lb0ESP_EEvT0_T1_T2_iT3_T4_T5__param_4[1],
	.param .align 1 .b8 _ZN3cub18CUB_300001_SM_10006detail4scan16DeviceScanKernelINS2_10policy_hubIN4cuda3std3__45tupleIJddEEES9_S9_j7scan_opE10Policy1000EN6thrust24THRUST_300001_SM_1000_NS12zip_iteratorINS8_IJNSE_6detail15normal_iteratorINSE_10device_ptrIdEEEESK_EEEEESM_NS0_13ScanTileStateIS9_Lb0EEESA_NS0_8NullTypeEjS9_Lb0ESP_EEvT0_T1_T2_iT3_T4_T5__param_5[1],
	.param .u32 _ZN3cub18CUB_300001_SM_10006detail4scan16DeviceScanKernelINS2_10policy_hubIN4cuda3std3__45tupleIJddEEES9_S9_j7scan_opE10Policy1000EN6thrust24THRUST_300001_SM_1000_NS12zip_iteratorINS8_IJNSE_6detail15normal_iteratorINSE_10device_ptrIdEEEESK_EEEEESM_NS0_13ScanTileStateIS9_Lb0EEESA_NS0_8NullTypeEjS9_Lb0ESP_EEvT0_T1_T2_iT3_T4_T5__param_6
)
.maxntid 128
{
	.reg .pred 	%p<118>;
	.reg .b32 	%r<1011>;
	.reg .b64 	%rd<327>;
	.reg .b64 	%fd<517>;
	// demoted variable
	.shared .align 16 .b8 _ZZN3cub18CUB_300001_SM_10006detail4scan16DeviceScanKernelINS2_10policy_hubIN4cuda3std3__45tupleIJddEEES9_S9_j7scan_opE10Policy1000EN6thrust24THRUST_300001_SM_1000_NS12zip_iteratorINS8_IJNSE_6detail15normal_iteratorINSE_10device_ptrIdEEEESK_EEEEESM_NS0_13ScanTileStateIS9_Lb0EEESA_NS0_8NullTypeEjS9_Lb0ESP_EEvT0_T1_T2_iT3_T4_T5_E12temp_storage[6160];
	ld.param.u64 	%rd24, [_ZN3cub18CUB_300001_SM_10006detail4scan16DeviceScanKernelINS2_10policy_hubIN4cuda3std3__45tupleIJddEEES9_S9_j7scan_opE10Policy1000EN6thrust24THRUST_300001_SM_1000_NS12zip_iteratorINS8_IJNSE_6detail15normal_iteratorINSE_10device_ptrIdEEEESK_EEEEESM_NS0_13ScanTileStateIS9_Lb0EEESA_NS0_8NullTypeEjS9_Lb0ESP_EEvT0_T1_T2_iT3_T4_T5__param_2+16];
	ld.param.u64 	%rd23, [_ZN3cub18CUB_300001_SM_10006detail4scan16DeviceScanKernelINS2_10policy_hubIN4cuda3std3__45tupleIJddEEES9_S9_j7scan_opE10Policy1000EN6thrust24THRUST_300001_SM_1000_NS12zip_iteratorINS8_IJNSE_6detail15normal_iteratorINSE_10device_ptrIdEEEESK_EEEEESM_NS0_13ScanTileStateIS9_Lb0EEESA_NS0_8NullTypeEjS9_Lb0ESP_EEvT0_T1_T2_iT3_T4_T5__param_2+8];
	ld.param.u64 	%rd22, [_ZN3cub18CUB_300001_SM_10006detail4scan16DeviceScanKernelINS2_10policy_hubIN4cuda3std3__45tupleIJddEEES9_S9_j7scan_opE10Policy1000EN6thrust24THRUST_300001_SM_1000_NS12zip_iteratorINS8_IJNSE_6detail15normal_iteratorINSE_10device_ptrIdEEEESK_EEEEESM_NS0_13ScanTileStateIS9_Lb0EEESA_NS0_8NullTypeEjS9_Lb0ESP_EEvT0_T1_T2_iT3_T4_T5__param_2];
	ld.param.u64 	%rd25, [_ZN3cub18CUB_300001_SM_10006detail4scan16DeviceScanKernelINS2_10policy_hubIN4cuda3std3__45tupleIJddEEES9_S9_j7scan_opE10Policy1000EN6thrust24THRUST_300001_SM_1000_NS12zip_iteratorINS8_IJNSE_6detail15normal_iteratorINSE_10device_ptrIdEEEESK_EEEEESM_NS0_13ScanTileStateIS9_Lb0EEESA_NS0_8NullTypeEjS9_Lb0ESP_EEvT0_T1_T2_iT3_T4_T5__param_1+8];
	ld.param.u64 	%rd26, [_ZN3cub18CUB_300001_SM_10006detail4scan16DeviceScanKernelINS2_10policy_hubIN4cuda3std3__45tupleIJddEEES9_S9_j7scan_opE10Policy1000EN6thrust24THRUST_300001_SM_1000_NS12zip_iteratorINS8_IJNSE_6detail15normal_iteratorINSE_10device_ptrIdEEEESK_EEEEESM_NS0_13ScanTileStateIS9_Lb0EEESA_NS0_8NullTypeEjS9_Lb0ESP_EEvT0_T1_T2_iT3_T4_T5__param_1];
	ld.param.u64 	%rd27, [_ZN3cub18CUB_300001_SM_10006detail4scan16DeviceScanKernelINS2_10policy_hubIN4cuda3std3__45tupleIJddEEES9_S9_j7scan_opE10Policy1000EN6thrust24THRUST_300001_SM_1000_NS12zip_iteratorINS8_IJNSE_6detail15normal_iteratorINSE_10device_ptrIdEEEESK_EEEEESM_NS0_13ScanTileStateIS9_Lb0EEESA_NS0_8NullTypeEjS9_Lb0ESP_EEvT0_T1_T2_iT3_T4_T5__param_0+8];
	ld.param.u64 	%rd28, [_ZN3cub18CUB_300001_SM_10006detail4scan16DeviceScanKernelINS2_10policy_hubIN4cuda3std3__45tupleIJddEEES9_S9_j7scan_opE10Policy1000EN6thrust24THRUST_300001_SM_1000_NS12zip_iteratorINS8_IJNSE_6detail15normal_iteratorINSE_10device_ptrIdEEEESK_EEEEESM_NS0_13ScanTileStateIS9_Lb0EEESA_NS0_8NullTypeEjS9_Lb0ESP_EEvT0_T1_T2_iT3_T4_T5__param_0];
	ld.param.u32 	%r40, [_ZN3cub18CUB_300001_SM_10006detail4scan16DeviceScanKernelINS2_10policy_hubIN4cuda3std3__45tupleIJddEEES9_S9_j7scan_opE10Policy1000EN6thrust24THRUST_300001_SM_1000_NS12zip_iteratorINS8_IJNSE_6detail15normal_iteratorINSE_10device_ptrIdEEEESK_EEEEESM_NS0_13ScanTileStateIS9_Lb0EEESA_NS0_8NullTypeEjS9_Lb0ESP_EEvT0_T1_T2_iT3_T4_T5__param_3];
	ld.param.u32 	%r41, [_ZN3cub18CUB_300001_SM_10006detail4scan16DeviceScanKernelINS2_10policy_hubIN4cuda3std3__45tupleIJddEEES9_S9_j7scan_opE10Policy1000EN6thrust24THRUST_300001_SM_1000_NS12zip_iteratorINS8_IJNSE_6detail15normal_iteratorINSE_10device_ptrIdEEEESK_EEEEESM_NS0_13ScanTileStateIS9_Lb0EEESA_NS0_8NullTypeEjS9_Lb0ESP_EEvT0_T1_T2_iT3_T4_T5__param_6];
	cvta.to.global.u64 	%rd4, %rd28;
	cvta.to.global.u64 	%rd5, %rd27;
	cvta.to.global.u64 	%rd6, %rd26;
	cvta.to.global.u64 	%rd7, %rd25;
	mov.u32 	%r42, %ctaid.x;
	add.s32 	%r1, %r40, %r42;
	mul.lo.s32 	%r2, %r1, 384;
	sub.s32 	%r3, %r41, %r2;
	setp.lt.u32 	%p1, %r3, 385;
	@%p1 bra 	$L__BB5_40;
	cvt.u64.u32 	%rd178, %r2;
	mov.u32 	%r4, %tid.x;
	and.b32  	%r526, %r4, 31;
	and.b32  	%r527, %r4, 992;
	mul.lo.s32 	%r528, %r527, 3;
	or.b32  	%r529, %r528, %r526;
	cvt.u64.u32 	%rd179, %r529;
	add.s64 	%rd8, %rd179, %rd178;
	shl.b64 	%rd180, %rd8, 3;
	add.s64 	%rd181, %rd4, %rd180;
	add.s64 	%rd182, %rd5, %rd180;
	ld.global.f64 	%fd303, [%rd181];
	ld.global.f64 	%fd304, [%rd182];
	ld.global.f64 	%fd305, [%rd181+256];
	ld.global.f64 	%fd306, [%rd182+256];
	ld.global.f64 	%fd307, [%rd181+512];
	ld.global.f64 	%fd308, [%rd182+512];
	// begin inline asm
	mov.u32 %r525, %laneid;
	// end inline asm
	shr.u32 	%r6, %r4, 5;
	mad.lo.s32 	%r530, %r6, 96, %r525;
	shl.b32 	%r531, %r530, 4;
	mov.u32 	%r532, _ZZN3cub18CUB_300001_SM_10006detail4scan16DeviceScanKernelINS2_10policy_hubIN4cuda3std3__45tupleIJddEEES9_S9_j7scan_opE10Policy1000EN6thrust24THRUST_300001_SM_1000_NS12zip_iteratorINS8_IJNSE_6detail15normal_iteratorINSE_10device_ptrIdEEEESK_EEEEESM_NS0_13ScanTileStateIS9_Lb0EEESA_NS0_8NullTypeEjS9_Lb0ESP_EEvT0_T1_T2_iT3_T4_T5_E12temp_storage;
	add.s32 	%r7, %r532, %r531;
	st.shared.v2.f64 	[%r7], {%fd303, %fd304};
	st.shared.v2.f64 	[%r7+512], {%fd305, %fd306};
	st.shared.v2.f64 	[%r7+1024], {%fd307, %fd308};
	bar.warp.sync 	-1;
	shl.b32 	%r533, %r525, 5;
	add.s32 	%r8, %r7, %r533;
	ld.shared.v2.f64 	{%fd1, %fd2}, [%r8];
	ld.shared.v2.f64 	{%fd3, %fd4}, [%r8+16];
	ld.shared.v2.f64 	{%fd5, %fd6}, [%r8+32];
	bar.sync 	0;
	setp.ne.s32 	%p64, %r1, 0;
	@%p64 bra 	$L__BB5_8;
	mul.f64 	%fd423, %fd1, %fd3;
	fma.rn.f64 	%fd424, %fd2, %fd3, %fd4;
	mul.f64 	%fd425, %fd423, %fd5;
	mov.b64 	%rd295, %fd425;
	mov.b64 	{%r884, %r889}, %rd295;
	fma.rn.f64 	%fd426, %fd424, %fd5, %fd6;
	mov.b64 	%rd296, %fd426;
	mov.b64 	{%r894, %r899}, %rd296;
	mov.b32 	%r1000, 1;
	mov.b32 	%r1001, 0;
	mov.b32 	%r1002, -1;
	// begin inline asm
	shfl.sync.up.b32 %r883, %r884, %r1000, %r1001, %r1002;
	// end inline asm
	// begin inline asm
	shfl.sync.up.b32 %r888, %r889, %r1000, %r1001, %r1002;
	// end inline asm
	mov.b64 	%rd297, {%r883, %r888};
	mov.b64 	%fd427, %rd297;
	// begin inline asm
	shfl.sync.up.b32 %r893, %r894, %r1000, %r1001, %r1002;
	// end inline asm
	// begin inline asm
	shfl.sync.up.b32 %r898, %r899, %r1000, %r1001, %r1002;
	// end inline asm
	mov.b64 	%rd298, {%r893, %r898};
	mov.b64 	%fd428, %rd298;
	mul.f64 	%fd429, %fd425, %fd427;
	fma.rn.f64 	%fd430, %fd425, %fd428, %fd426;
	setp.lt.s32 	%p106, %r525, 1;
	selp.f64 	%fd431, %fd426, %fd430, %p106;
	mov.b64 	%rd299, %fd431;
	mov.b64 	{%r914, %r919}, %rd299;
	selp.f64 	%fd432, %fd425, %fd429, %p106;
	mov.b64 	%rd300, %fd432;
	mov.b64 	{%r904, %r909}, %rd300;
	mov.b32 	%r920, 2;
	// begin inline asm
	shfl.sync.up.b32 %r903, %r904, %r920, %r1001, %r1002;
	// end inline asm
	// begin inline asm
	shfl.sync.up.b32 %r908, %r909, %r920, %r1001, %r1002;
	// end inline asm
	mov.b64 	%rd301, {%r903, %r908};
	mov.b64 	%fd433, %rd301;
	// begin inline asm
	shfl.sync.up.b32 %r913, %r914, %r920, %r1001, %r1002;
	// end inline asm
	// begin inline asm
	shfl.sync.up.b32 %r918, %r919, %r920, %r1001, %r1002;
	// end inline asm
	mov.b64 	%rd302, {%r913, %r918};
	mov.b64 	%fd434, %rd302;
	mul.f64 	%fd435, %fd432, %fd433;
	fma.rn.f64 	%fd436, %fd432, %fd434, %fd431;
	setp.lt.s32 	%p107, %r525, 2;
	selp.f64 	%fd437, %fd431, %fd436, %p107;
	mov.b64 	%rd303, %fd437;
	mov.b64 	{%r934, %r939}, %rd303;
	selp.f64 	%fd438, %fd432, %fd435, %p107;
	mov.b64 	%rd304, %fd438;
	mov.b64 	{%r924, %r929}, %rd304;
	mov.b32 	%r940, 4;
	// begin inline asm
	shfl.sync.up.b32 %r923, %r924, %r940, %r1001, %r1002;
	// end inline asm
	// begin inline asm
	shfl.sync.up.b32 %r928, %r929, %r940, %r1001, %r1002;
	// end inline asm
	mov.b64 	%rd305, {%r923, %r928};
	mov.b64 	%fd439, %rd305;
	// begin inline asm
	shfl.sync.up.b32 %r933, %r934, %r940, %r1001, %r1002;
	// end inline asm
	// begin inline asm
	shfl.sync.up.b32 %r938, %r939, %r940, %r1001, %r1002;
	// end inline asm
	mov.b64 	%rd306, {%r933, %r938};
	mov.b64 	%fd440, %rd306;
	mul.f64 	%fd441, %fd438, %fd439;
	fma.rn.f64 	%fd442, %fd438, %fd440, %fd437;
	setp.lt.s32 	%p108, %r525, 4;
	selp.f64 	%fd443, %fd437, %fd442, %p108;
	mov.b64 	%rd307, %fd443;
	mov.b64 	{%r954, %r959}, %rd307;
	selp.f64 	%fd444, %fd438, %fd441, %p108;
	mov.b64 	%rd308, %fd444;
	mov.b64 	{%r944, %r949}, %rd308;
	mov.b32 	%r960, 8;
	// begin inline asm
	shfl.sync.up.b32 %r943, %r944, %r960, %r1001, %r1002;
	// end inline asm
	// begin inline asm
	shfl.sync.up.b32 %r948, %r949, %r960, %r1001, %r1002;
	// end inline asm
	mov.b64 	%rd309, {%r943, %r948};
	mov.b64 	%fd445, %rd309;
	// begin inline asm
	shfl.sync.up.b32 %r953, %r954, %r960, %r1001, %r1002;
	// end inline asm
	// begin inline asm
	shfl.sync.up.b32 %r958, %r959, %r960, %r1001, %r1002;
	// end inline asm
	mov.b64 	%rd310, {%r953, %r958};
	mov.b64 	%fd446, %rd310;
	mul.f64 	%fd447, %fd444, %fd445;
	fma.rn.f64 	%fd448, %fd444, %fd446, %fd443;
	setp.lt.s32 	%p109, %r525, 8;
	selp.f64 	%fd449, %fd443, %fd448, %p109;
	mov.b64 	%rd311, %fd449;
	mov.b64 	{%r974, %r979}, %rd311;
	selp.f64 	%fd450, %fd444, %fd447, %p109;
	mov.b64 	%rd312, %fd450;
	mov.b64 	{%r964, %r969}, %rd312;
	mov.b32 	%r980, 16;
	// begin inline asm
	shfl.sync.up.b32 %r963, %r964, %r980, %r1001, %r1002;
	// end inline asm
	// begin inline asm
	shfl.sync.up.b32 %r968, %r969, %r980, %r1001, %r1002;
	// end inline asm
	mov.b64 	%rd313, {%r963, %r968};
	mov.b64 	%fd451, %rd313;
	// begin inline asm
	shfl.sync.up.b32 %r973, %r974, %r980, %r1001, %r1002;
	// end inline asm
	// begin inline asm
	shfl.sync.up.b32 %r978, %r979, %r980, %r1001, %r1002;
	// end inline asm
	mov.b64 	%rd314, {%r973, %r978};
	mov.b64 	%fd452, %rd314;
	mul.f64 	%fd7, %fd450, %fd451;
	fma.rn.f64 	%fd8, %fd450, %fd452, %fd449;
	setp.lt.s32 	%p110, %r525, 16;
	selp.f64 	%fd453, %fd449, %fd8, %p110;
	mov.b64 	%rd315, %fd453;
	mov.b64 	{%r994, %r999}, %rd315;
	selp.f64 	%fd454, %fd450, %fd7, %p110;
	mov.b64 	%rd316, %fd454;
	mov.b64 	{%r984, %r989}, %rd316;
	// begin inline asm
	shfl.sync.up.b32 %r983, %r984, %r1000, %r1001, %r1002;
	// end inline asm
	// begin inline asm
	shfl.sync.up.b32 %r988, %r989, %r1000, %r1001, %r1002;
	// end inline asm
	mov.b64 	%rd317, {%r983, %r988};
	mov.b64 	%fd484, %rd317;
	// begin inline asm
	shfl.sync.up.b32 %r993, %r994, %r1000, %r1001, %r1002;
	// end inline asm
	// begin inline asm
	shfl.sync.up.b32 %r998, %r999, %r1000, %r1001, %r1002;
	// end inline asm
	mov.b64 	%rd318, {%r993, %r998};
	mov.b64 	%fd483, %rd318;
	setp.ne.s32 	%p111, %r525, 31;
	@%p111 bra 	$L__BB5_4;
	shl.b32 	%r1003, %r6, 4;
	add.s32 	%r1005, %r532, %r1003;
	st.shared.v2.f64 	[%r1005+64], {%fd7, %fd8};
$L__BB5_4:
	bar.sync 	0;
	ld.shared.v2.f64 	{%fd455, %fd456}, [_ZZN3cub18CUB_300001_SM_10006detail4scan16DeviceScanKernelINS2_10policy_hubIN4cuda3std3__45tupleIJddEEES9_S9_j7scan_opE10Policy1000EN6thrust24THRUST_300001_SM_1000_NS12zip_iteratorINS8_IJNSE_6detail15normal_iteratorINSE_10device_ptrIdEEEESK_EEEEESM_NS0_13ScanTileStateIS9_Lb0EEESA_NS0_8NullTypeEjS9_Lb0ESP_EEvT0_T1_T2_iT3_T4_T5_E12temp_storage+64];
	setp.eq.s32 	%p112, %r6, 1;
	selp.f64 	%fd457, %fd456, 0d0000000000000000, %p112;
	selp.f64 	%fd458, %fd455, 0d0000000000000000, %p112;
	ld.shared.v2.f64 	{%fd459, %fd460}, [_ZZN3cub18CUB_300001_SM_10006detail4scan16DeviceScanKernelINS2_10policy_hubIN4cuda3std3__45tupleIJddEEES9_S9_j7scan_opE10Policy1000EN6thrust24THRUST_300001_SM_1000_NS12zip_iteratorINS8_IJNSE_6detail15normal_iteratorINSE_10device_ptrIdEEEESK_EEEEESM_NS0_13ScanTileStateIS9_Lb0EEESA_NS0_8NullTypeEjS9_Lb0ESP_EEvT0_T1_T2_iT3_T4_T5_E12temp_storage+80];
	mul.f64 	%fd461, %fd455, %fd459;
	fma.rn.f64 	%fd462, %fd456, %fd459, %fd460;
	setp.eq.s32 	%p113, %r6, 2;
	selp.f64 	%fd463, %fd462, %fd457, %p113;
	selp.f64 	%fd464, %fd461, %fd458, %p113;
	ld.shared.v2.f64 	{%fd465, %fd466}, [_ZZN3cub18CUB_300001_SM_10006detail4scan16DeviceScanKernelINS2_10policy_hubIN4cuda3std3__45tupleIJddEEES9_S9_j7scan_opE10Policy1000EN6thrust24THRUST_300001_SM_1000_NS12zip_iteratorINS8_IJNSE_6detail15normal_iteratorINSE_10device_ptrIdEEEESK_EEEEESM_NS0_13ScanTileStateIS9_Lb0EEESA_NS0_8NullTypeEjS9_Lb0ESP_EEvT0_T1_T2_iT3_T4_T5_E12temp_storage+96];
	mul.f64 	%fd467, %fd461, %fd465;
	fma.rn.f64 	%fd468, %fd462, %fd465, %fd466;
	setp.eq.s32 	%p114, %r6, 3;
	selp.f64 	%fd11, %fd468, %fd463, %p114;
	selp.f64 	%fd12, %fd467, %fd464, %p114;
	ld.shared.v2.f64 	{%fd469, %fd470}, [_ZZN3cub18CUB_300001_SM_10006detail4scan16DeviceScanKernelINS2_10policy_hubIN4cuda3std3__45tupleIJddEEES9_S9_j7scan_opE10Policy1000EN6thrust24THRUST_300001_SM_1000_NS12zip_iteratorINS8_IJNSE_6detail15normal_iteratorINSE_10device_ptrIdEEEESK_EEEEESM_NS0_13ScanTileStateIS9_Lb0EEESA_NS0_8NullTypeEjS9_Lb0ESP_EEvT0_T1_T2_iT3_T4_T5_E12temp_storage+112];
	mul.f64 	%fd13, %fd467, %fd469;
	fma.rn.f64 	%fd14, %fd468, %fd469, %fd470;
	setp.lt.u32 	%p115, %r4, 32;
	@%p115 bra 	$L__BB5_6;
	mul.f64 	%fd471, %fd12, %fd484;
	fma.rn.f64 	%fd472, %fd11, %fd484, %fd483;
	setp.eq.s32 	%p116, %r525, 0;
	selp.f64 	%fd483, %fd11, %fd472, %p116;
	selp.f64 	%fd484, %fd12, %fd471, %p116;
$L__BB5_6:
	setp.ne.s32 	%p117, %r4, 0;
	mul.f64 	%fd496, %fd484, %fd1;
	fma.rn.f64 	%fd495, %fd483, %fd1, %fd2;
	@%p117 bra 	$L__BB5_39;
	add.s64 	%rd319, %rd24, 512;
	mov.b64 	%rd320, %fd13;
	mov.b64 	%rd322, %fd14;
	// begin inline asm
	st.cg.u64 [%rd319], %rd320;
	// end inline asm
	add.s64 	%rd321, %rd24, 520;
	// begin inline asm
	st.cg.u64 [%rd321], %rd322;
	// end inline asm
	add.s64 	%rd323, %rd22, 128;
	mov.b32 	%r1006, 101;
	// begin inline asm
	st.release.gpu.u32 [%rd323], %r1006;
	// end inline asm
	mov.f64 	%fd495, %fd2;
	mov.f64 	%fd496, %fd1;
	bra.uni 	$L__BB5_39;
$L__BB5_8:
	mul.f64 	%fd309, %fd1, %fd3;
	fma.rn.f64 	%fd310, %fd2, %fd3, %fd4;
	mul.f64 	%fd311, %fd309, %fd5;
	mov.b64 	%rd183, %fd311;
	mov.b64 	{%r535, %r540}, %rd183;
	fma.rn.f64 	%fd312, %fd310, %fd5, %fd6;
	mov.b64 	%rd184, %fd312;
	mov.b64 	{%r545, %r550}, %rd184;
	mov.b32 	%r651, 1;
	mov.b32 	%r652, 0;
	mov.b32 	%r653, -1;
	// begin inline asm
	shfl.sync.up.b32 %r534, %r535, %r651, %r652, %r653;
	// end inline asm
	// begin inline asm
	shfl.sync.up.b32 %r539, %r540, %r651, %r652, %r653;
	// end inline asm
	mov.b64 	%rd185, {%r534, %r539};
	mov.b64 	%fd313, %rd185;
	// begin inline asm
	shfl.sync.up.b32 %r544, %r545, %r651, %r652, %r653;
	// end inline asm
	// begin inline asm
	shfl.sync.up.b32 %r549, %r550, %r651, %r652, %r653;
	// end inline asm
	mov.b64 	%rd186, {%r544, %r549};
	mov.b64 	%fd314, %rd186;
	mul.f64 	%fd315, %fd311, %fd313;
	fma.rn.f64 	%fd316, %fd311, %fd314, %fd312;
	setp.lt.s32 	%p65, %r525, 1;
	selp.f64 	%fd317, %fd312, %fd316, %p65;
	mov.b64 	%rd187, %fd317;
	mov.b64 	{%r565, %r570}, %rd187;
	selp.f64 	%fd318, %fd311, %fd315, %p65;
	mov.b64 	%rd188, %fd318;
	mov.b64 	{%r555, %r560}, %rd188;
	mov.b32 	%r571, 2;
	// begin inline asm
	shfl.sync.up.b32 %r554, %r555, %r571, %r652, %r653;
	// end inline asm
	// begin inline asm
	shfl.sync.up.b32 %r559, %r560, %r571, %r652, %r653;
	// end inline asm
	mov.b64 	%rd189, {%r554, %r559};
	mov.b64 	%fd319, %rd189;
	// begin inline asm
	shfl.sync.up.b32 %r564, %r565, %r571, %r652, %r653;
	// end inline asm
	// begin inline asm
	shfl.sync.up.b32 %r569, %r570, %r571, %r652, %r653;
	// end inline asm
	mov.b64 	%rd190, {%r564, %r569};
	mov.b64 	%fd320, %rd190;
	mul.f64 	%fd321, %fd318, %fd319;
	fma.rn.f64 	%fd322, %fd318, %fd320, %fd317;
	setp.lt.s32 	%p66, %r525, 2;
	selp.f64 	%fd323, %fd317, %fd322, %p66;
	mov.b64 	%rd191, %fd323;
	mov.b64 	{%r585, %r590}, %rd191;
	selp.f64 	%fd324, %fd318, %fd321, %p66;
	mov.b64 	%rd192, %fd324;
	mov.b64 	{%r575, %r580}, %rd192;
	mov.b32 	%r591, 4;
	// begin inline asm
	shfl.sync.up.b32 %r574, %r575, %r591, %r652, %r653;
	// end inline asm
	// begin inline asm
	shfl.sync.up.b32 %r579, %r580, %r591, %r652, %r653;
	// end inline asm
	mov.b64 	%rd193, {%r574, %r579};
	mov.b64 	%fd325, %rd193;
	// begin inline asm
	shfl.sync.up.b32 %r584, %r585, %r591, %r652, %r653;
	// end inline asm
	// begin inline asm
	shfl.sync.up.b32 %r589, %r590, %r591, %r652, %r653;
	// end inline asm
	mov.b64 	%rd194, {%r584, %r589};
	mov.b64 	%fd326, %rd194;
	mul.f64 	%fd327, %fd324, %fd325;
	fma.rn.f64 	%fd328, %fd324, %fd326, %fd323;
	setp.lt.s32 	%p67, %r525, 4;
	selp.f64 	%fd329, %fd323, %fd328, %p67;
	mov.b64 	%rd195, %fd329;
	mov.b64 	{%r605, %r610}, %rd195;
	selp.f64 	%fd330, %fd324, %fd327, %p67;
	mov.b64 	%rd196, %fd330;
	mov.b64 	{%r595, %r600}, %rd196;
	mov.b32 	%r611, 8;
	// begin inline asm
	shfl.sync.up.b32 %r594, %r595, %r611, %r652, %r653;
	// end inline asm
	// begin inline asm
	shfl.sync.up.b32 %r599, %r600, %r611, %r652, %r653;
	// end inline asm
	mov.b64 	%rd197, {%r594, %r599};
	mov.b64 	%fd331, %rd197;
	// begin inline asm
	shfl.sync.up.b32 %r604, %r605, %r611, %r652, %r653;
	// end inline asm
	// begin inline asm
	shfl.sync.up.b32 %r609, %r610, %r611, %r652, %r653;
	// end inline asm
	mov.b64 	%rd198, {%r604, %r609};
	mov.b64 	%fd332, %rd198;
	mul.f64 	%fd333, %fd330, %fd331;
	fma.rn.f64 	%fd334, %fd330, %fd332, %fd329;
	setp.lt.s32 	%p68, %r525, 8;
	selp.f64 	%fd335, %fd329, %fd334, %p68;
	mov.b64 	%rd199, %fd335;
	mov.b64 	{%r625, %r630}, %rd199;
	selp.f64 	%fd336, %fd330, %fd333, %p68;
	mov.b64 	%rd200, %fd336;
	mov.b64 	{%r615, %r620}, %rd200;
	mov.b32 	%r631, 16;
	// begin inline asm
	shfl.sync.up.b32 %r614, %r615, %r631, %r652, %r653;
	// end inline asm
	// begin inline asm
	shfl.sync.up.b32 %r619, %r620, %r631, %r652, %r653;
	// end inline asm
	mov.b64 	%rd201, {%r614, %r619};
	mov.b64 	%fd337, %rd201;
	// begin inline asm
	shfl.sync.up.b32 %r624, %r625, %r631, %r652, %r653;
	// end inline asm
	// begin inline asm
	shfl.sync.up.b32 %r629, %r630, %r631, %r652, %r653;
	// end inline asm
	mov.b64 	%rd202, {%r624, %r629};
	mov.b64 	%fd338, %rd202;
	mul.f64 	%fd21, %fd336, %fd337;
	fma.rn.f64 	%fd22, %fd336, %fd338, %fd335;
	setp.lt.s32 	%p69, %r525, 16;
	selp.f64 	%fd339, %fd335, %fd22, %p69;
	mov.b64 	%rd203, %fd339;
	mov.b64 	{%r645, %r650}, %rd203;
	selp.f64 	%fd340, %fd336, %fd21, %p69;
	mov.b64 	%rd204, %fd340;
	mov.b64 	{%r635, %r640}, %rd204;
	// begin inline asm
	shfl.sync.up.b32 %r634, %r635, %r651, %r652, %r653;
	// end inline asm
	// begin inline asm
	shfl.sync.up.b32 %r639, %r640, %r651, %r652, %r653;
	// end inline asm
	mov.b64 	%rd205, {%r634, %r639};
	mov.b64 	%fd491, %rd205;
	// begin inline asm
	shfl.sync.up.b32 %r644, %r645, %r651, %r652, %r653;
	// end inline asm
	// begin inline asm
	shfl.sync.up.b32 %r649, %r650, %r651, %r652, %r653;
	// end inline asm
	mov.b64 	%rd206, {%r644, %r649};
	mov.b64 	%fd492, %rd206;
	setp.ne.s32 	%p70, %r525, 31;
	@%p70 bra 	$L__BB5_10;
	shl.b32 	%r654, %r6, 4;
	add.s32 	%r656, %r532, %r654;
	st.shared.v2.f64 	[%r656+64], {%fd21, %fd22};
$L__BB5_10:
	bar.sync 	0;
	ld.shared.v2.f64 	{%fd341, %fd342}, [_ZZN3cub18CUB_300001_SM_10006detail4scan16DeviceScanKernelINS2_10policy_hubIN4cuda3std3__45tupleIJddEEES9_S9_j7scan_opE10Policy1000EN6thrust24THRUST_300001_SM_1000_NS12zip_iteratorINS8_IJNSE_6detail15normal_iteratorINSE_10device_ptrIdEEEESK_EEEEESM_NS0_13ScanTileStateIS9_Lb0EEESA_NS0_8NullTypeEjS9_Lb0ESP_EEvT0_T1_T2_iT3_T4_T5_E12temp_storage+64];
	setp.eq.s32 	%p71, %r6, 1;
	selp.f64 	%fd343, %fd341, 0d0000000000000000, %p71;
	selp.f64 	%fd344, %fd342, 0d0000000000000000, %p71;
	ld.shared.v2.f64 	{%fd345, %fd346}, [_ZZN3cub18CUB_300001_SM_10006detail4scan16DeviceScanKernelINS2_10policy_hubIN4cuda3std3__45tupleIJddEEES9_S9_j7scan_opE10Policy1000EN6thrust24THRUST_300001_SM_1000_NS12zip_iteratorINS8_IJNSE_6detail15normal_iteratorINSE_10device_ptrIdEEEESK_EEEEESM_NS0_13ScanTileStateIS9_Lb0EEESA_NS0_8NullTypeEjS9_Lb0ESP_EEvT0_T1_T2_iT3_T4_T5_E12temp_storage+80];
	mul.f64 	%fd347, %fd341, %fd345;
	fma.rn.f64 	%fd348, %fd342, %fd345, %fd346;
	setp.eq.s32 	%p72, %r6, 2;
	selp.f64 	%fd349, %fd347, %fd343, %p72;
	selp.f64 	%fd350, %fd348, %fd344, %p72;
	ld.shared.v2.f64 	{%fd351, %fd352}, [_ZZN3cub18CUB_300001_SM_10006detail4scan16DeviceScanKernelINS2_10policy_hubIN4cuda3std3__45tupleIJddEEES9_S9_j7scan_opE10Policy1000EN6thrust24THRUST_300001_SM_1000_NS12zip_iteratorINS8_IJNSE_6detail15normal_iteratorINSE_10device_ptrIdEEEESK_EEEEESM_NS0_13ScanTileStateIS9_Lb0EEESA_NS0_8NullTypeEjS9_Lb0ESP_EEvT0_T1_T2_iT3_T4_T5_E12temp_storage+96];
	mul.f64 	%fd353, %fd347, %fd351;
	fma.rn.f64 	%fd354, %fd348, %fd351, %fd352;
	setp.eq.s32 	%p73, %r6, 3;
	selp.f64 	%fd25, %fd353, %fd349, %p73;
	selp.f64 	%fd26, %fd354, %fd350, %p73;
	ld.shared.v2.f64 	{%fd355, %fd356}, [_ZZN3cub18CUB_300001_SM_10006detail4scan16DeviceScanKernelINS2_10policy_hubIN4cuda3std3__45tupleIJddEEES9_S9_j7scan_opE10Policy1000EN6thrust24THRUST_300001_SM_1000_NS12zip_iteratorINS8_IJNSE_6detail15normal_iteratorINSE_10device_ptrIdEEEESK_EEEEESM_NS0_13ScanTileStateIS9_Lb0EEESA_NS0_8NullTypeEjS9_Lb0ESP_EEvT0_T1_T2_iT3_T4_T5_E12temp_storage+112];
	mul.f64 	%fd27, %fd353, %fd355;
	fma.rn.f64 	%fd28, %fd354, %fd355, %fd356;
	setp.lt.u32 	%p74, %r4, 32;
	@%p74 bra 	$L__BB5_12;
	mul.f64 	%fd357, %fd25, %fd491;
	fma.rn.f64 	%fd358, %fd26, %fd491, %fd492;
	setp.eq.s32 	%p75, %r525, 0;
	selp.f64 	%fd491, %fd25, %fd357, %p75;
	selp.f64 	%fd492, %fd26, %fd358, %p75;
	bra.uni 	$L__BB5_36;
$L__BB5_12:
	setp.ne.s32 	%p76, %r4, 0;
	@%p76 bra 	$L__BB5_14;
	st.shared.f64 	[_ZZN3cub18CUB_300001_SM_10006detail4scan16DeviceScanKernelINS2_10policy_hubIN4cuda3std3__45tupleIJddEEES9_S9_j7scan_opE10Policy1000EN6thrust24THRUST_300001_SM_1000_NS12zip_iteratorINS8_IJNSE_6detail15normal_iteratorINSE_10device_ptrIdEEEESK_EEEEESM_NS0_13ScanTileStateIS9_Lb0EEESA_NS0_8NullTypeEjS9_Lb0ESP_EEvT0_T1_T2_iT3_T4_T5_E12temp_storage+40], %fd27;
	st.shared.f64 	[_ZZN3cub18CUB_300001_SM_10006detail4scan16DeviceScanKernelINS2_10policy_hubIN4cuda3std3__45tupleIJddEEES9_S9_j7scan_opE10Policy1000EN6thrust24THRUST_300001_SM_1000_NS12zip_iteratorINS8_IJNSE_6detail15normal_iteratorINSE_10device_ptrIdEEEESK_EEEEESM_NS0_13ScanTileStateIS9_Lb0EEESA_NS0_8NullTypeEjS9_Lb0ESP_EEvT0_T1_T2_iT3_T4_T5_E12temp_storage+48], %fd28;
	mul.wide.s32 	%rd212, %r1, 16;
	add.s64 	%rd213, %rd23, %rd212;
	add.s64 	%rd207, %rd213, 512;
	mov.b64 	%rd208, %fd27;
	mov.b64 	%rd210, %fd28;
	// begin inline asm
	st.cg.u64 [%rd207], %rd208;
	// end inline asm
	add.s64 	%rd209, %rd213, 520;
	// begin inline asm
	st.cg.u64 [%rd209], %rd210;
	// end inline asm
	mul.wide.s32 	%rd214, %r1, 4;
	add.s64 	%rd215, %rd22, %rd214;
	add.s64 	%rd211, %rd215, 128;
	mov.b32 	%r657, 100;
	// begin inline asm
	st.release.gpu.u32 [%rd211], %r657;
	// end inline asm
$L__BB5_14:
	not.b32 	%r658, %r4;
	add.s32 	%r1008, %r1, %r658;
	mov.u32 	%r659, %nctaid.x;
	setp.gt.u32 	%p77, %r659, 499;
	@%p77 bra 	$L__BB5_16;
	membar.cta;
	bra.uni 	$L__BB5_17;
$L__BB5_16:
	mov.b32 	%r660, 450;
	// begin inline asm
	nanosleep.u32 %r660;
	// end inline asm
$L__BB5_17:
	mul.wide.s32 	%rd216, %r1008, 4;
	add.s64 	%rd217, %rd22, %rd216;
	add.s64 	%rd9, %rd217, 128;
$L__BB5_18:
	// begin inline asm
	ld.relaxed.gpu.u32 %r1007, [%rd9];
	// end inline asm
	membar.gl;
	setp.eq.s32 	%p78, %r1007, 99;
	mov.b32 	%r662, -1;
	vote.sync.any.pred 	%p79, %p78, %r662;
	@%p79 bra 	$L__BB5_18;
	mov.f64 	%fd485, 0d0000000000000000;
	setp.eq.s32 	%p80, %r1007, 101;
	@%p80 bra 	$L__BB5_22;
	setp.ne.s32 	%p81, %r1007, 100;
	mov.f64 	%fd486, %fd485;
	@%p81 bra 	$L__BB5_23;
	mul.wide.s32 	%rd229, %r1008, 16;
	add.s64 	%rd230, %rd23, %rd229;
	add.s64 	%rd226, %rd230, 512;
	// begin inline asm
	ld.cg.u64 %rd225, [%rd226];
	// end inline asm
	add.s64 	%rd228, %rd230, 520;
	// begin inline asm
	ld.cg.u64 %rd227, [%rd228];
	// end inline asm
	mov.b64 	%fd485, %rd225;
	mov.b64 	%fd486, %rd227;
	bra.uni 	$L__BB5_23;
$L__BB5_22:
	mul.wide.s32 	%rd223, %r1008, 16;
	add.s64 	%rd224, %rd24, %rd223;
	add.s64 	%rd220, %rd224, 512;
	// begin inline asm
	ld.cg.u64 %rd219, [%rd220];
	// end inline asm
	add.s64 	%rd222, %rd224, 520;
	// begin inline asm
	ld.cg.u64 %rd221, [%rd222];
	// end inline asm
	mov.b64 	%fd485, %rd219;
	mov.b64 	%fd486, %rd221;
$L__BB5_23:
	setp.eq.s32 	%p82, %r1007, 101;
	mov.b32 	%r764, -1;
	vote.sync.ballot.b32 	%r765, %p82, %r764;
	// begin inline asm
	mov.u32 %r664, %lanemask_ge;
	// end inline asm
	and.b32  	%r766, %r765, %r664;
	or.b32  	%r767, %r766, -2147483648;
	add.s32 	%r768, %r767, -1;
	not.b32 	%r769, %r767;
	and.b32  	%r770, %r769, %r768;
	popc.b32 	%r668, %r770;
	mov.b64 	%rd231, %fd485;
	mov.b64 	{%r666, %r671}, %rd231;
	mov.b32 	%r682, 1;
	// begin inline asm
	shfl.sync.down.b32 %r665, %r666, %r682, %r668, %r764;
	// end inline asm
	// begin inline asm
	shfl.sync.down.b32 %r670, %r671, %r682, %r668, %r764;
	// end inline asm
	mov.b64 	%rd232, {%r665, %r670};
	mov.b64 	%fd360, %rd232;
	mov.b64 	%rd233, %fd486;
	mov.b64 	{%r676, %r681}, %rd233;
	// begin inline asm
	shfl.sync.down.b32 %r675, %r676, %r682, %r668, %r764;
	// end inline asm
	// begin inline asm
	shfl.sync.down.b32 %r680, %r681, %r682, %r668, %r764;
	// end inline asm
	mov.b64 	%rd234, {%r675, %r680};
	mov.b64 	%fd361, %rd234;
	setp.lt.s32 	%p84, %r525, %r668;
	mul.f64 	%fd362, %fd485, %fd360;
	fma.rn.f64 	%fd363, %fd485, %fd361, %fd486;
	selp.f64 	%fd364, %fd362, %fd485, %p84;
	mov.b64 	%rd235, %fd364;
	mov.b64 	{%r686, %r691}, %rd235;
	selp.f64 	%fd365, %fd363, %fd486, %p84;
	mov.b64 	%rd236, %fd365;
	mov.b64 	{%r696, %r701}, %rd236;
	mov.b32 	%r702, 2;
	// begin inline asm
	shfl.sync.down.b32 %r685, %r686, %r702, %r668, %r764;
	// end inline asm
	// begin inline asm
	shfl.sync.down.b32 %r690, %r691, %r702, %r668, %r764;
	// end inline asm
	mov.b64 	%rd237, {%r685, %r690};
	mov.b64 	%fd366, %rd237;
	// begin inline asm
	shfl.sync.down.b32 %r695, %r696, %r702, %r668, %r764;
	// end inline asm
	// begin inline asm
	shfl.sync.down.b32 %r700, %r701, %r702, %r668, %r764;
	// end inline asm
	mov.b64 	%rd238, {%r695, %r700};
	mov.b64 	%fd367, %rd238;
	add.s32 	%r12, %r525, 2;
	setp.gt.s32 	%p85, %r12, %r668;
	mul.f64 	%fd368, %fd364, %fd366;
	fma.rn.f64 	%fd369, %fd364, %fd367, %fd365;
	selp.f64 	%fd370, %fd364, %fd368, %p85;
	mov.b64 	%rd239, %fd370;
	mov.b64 	{%r706, %r711}, %rd239;
	selp.f64 	%fd371, %fd365, %fd369, %p85;
	mov.b64 	%rd240, %fd371;
	mov.b64 	{%r716, %r721}, %rd240;
	mov.b32 	%r722, 4;
	// begin inline asm
	shfl.sync.down.b32 %r705, %r706, %r722, %r668, %r764;
	// end inline asm
	// begin inline asm
	shfl.sync.down.b32 %r710, %r711, %r722, %r668, %r764;
	// end inline asm
	mov.b64 	%rd241, {%r705, %r710};
	mov.b64 	%fd372, %rd241;
	// begin inline asm
	shfl.sync.down.b32 %r715, %r716, %r722, %r668, %r764;
	// end inline asm
	// begin inline asm
	shfl.sync.down.b32 %r720, %r721, %r722, %r668, %r764;
	// end inline asm
	mov.b64 	%rd242, {%r715, %r720};
	mov.b64 	%fd373, %rd242;
	add.s32 	%r13, %r525, 4;
	setp.gt.s32 	%p86, %r13, %r668;
	mul.f64 	%fd374, %fd370, %fd372;
	fma.rn.f64 	%fd375, %fd370, %fd373, %fd371;
	selp.f64 	%fd376, %fd370, %fd374, %p86;
	mov.b64 	%rd243, %fd376;
	mov.b64 	{%r726, %r731}, %rd243;
	selp.f64 	%fd377, %fd371, %fd375, %p86;
	mov.b64 	%rd244, %fd377;
	mov.b64 	{%r736, %r741}, %rd244;
	mov.b32 	%r742, 8;
	// begin inline asm
	shfl.sync.down.b32 %r725, %r726, %r742, %r668, %r764;
	// end inline asm
	// begin inline asm
	shfl.sync.down.b32 %r730, %r731, %r742, %r668, %r764;
	// end inline asm
	mov.b64 	%rd245, {%r725, %r730};
	mov.b64 	%fd378, %rd245;
	// begin inline asm
	shfl.sync.down.b32 %r735, %r736, %r742, %r668, %r764;
	// end inline asm
	// begin inline asm
	shfl.sync.down.b32 %r740, %r741, %r742, %r668, %r764;
	// end inline asm
	mov.b64 	%rd246, {%r735, %r740};
	mov.b64 	%fd379, %rd246;
	add.s32 	%r14, %r525, 8;
	setp.gt.s32 	%p87, %r14, %r668;
	mul.f64 	%fd380, %fd376, %fd378;
	fma.rn.f64 	%fd381, %fd376, %fd379, %fd377;
	selp.f64 	%fd382, %fd376, %fd380, %p87;
	mov.b64 	%rd247, %fd382;
	mov.b64 	{%r746, %r751}, %rd247;
	selp.f64 	%fd383, %fd377, %fd381, %p87;
	mov.b64 	%rd248, %fd383;
	mov.b64 	{%r756, %r761}, %rd248;
	mov.b32 	%r762, 16;
	// begin inline asm
	shfl.sync.down.b32 %r745, %r746, %r762, %r668, %r764;
	// end inline asm
	// begin inline asm
	shfl.sync.down.b32 %r750, %r751, %r762, %r668, %r764;
	// end inline asm
	mov.b64 	%rd249, {%r745, %r750};
	mov.b64 	%fd384, %rd249;
	// begin inline asm
	shfl.sync.down.b32 %r755, %r756, %r762, %r668, %r764;
	// end inline asm
	// begin inline asm
	shfl.sync.down.b32 %r760, %r761, %r762, %r668, %r764;
	// end inline asm
	mov.b64 	%rd250, {%r755, %r760};
	mov.b64 	%fd385, %rd250;
	add.s32 	%r15, %r525, 16;
	setp.gt.s32 	%p88, %r15, %r668;
	mul.f64 	%fd386, %fd382, %fd384;
	fma.rn.f64 	%fd387, %fd382, %fd385, %fd383;
	selp.f64 	%fd487, %fd382, %fd386, %p88;
	selp.f64 	%fd488, %fd383, %fd387, %p88;
	add.s64 	%rd10, %rd24, 512;
	add.s64 	%rd11, %rd23, 512;
	add.s64 	%rd12, %rd22, 128;
$L__BB5_24:
	setp.ne.s32 	%p89, %r1007, 101;
	mov.b32 	%r771, -1;
	vote.sync.all.pred 	%p90, %p89, %r771;
	not.pred 	%p91, %p90;
	@%p91 bra 	$L__BB5_32;
	mul.wide.s32 	%rd260, %r1008, 4;
	add.s64 	%rd261, %rd12, %rd260;
	add.s64 	%rd13, %rd261, -128;
$L__BB5_26:
	// begin inline asm
	ld.relaxed.gpu.u32 %r1007, [%rd13];
	// end inline asm
	membar.gl;
	setp.eq.s32 	%p95, %r1007, 99;
	mov.b32 	%r775, -1;
	vote.sync.any.pred 	%p96, %p95, %r775;
	@%p96 bra 	$L__BB5_26;
	mov.f64 	%fd489, 0d0000000000000000;
	setp.eq.s32 	%p97, %r1007, 101;
	@%p97 bra 	$L__BB5_30;
	setp.ne.s32 	%p98, %r1007, 100;
	mov.f64 	%fd490, %fd489;
	@%p98 bra 	$L__BB5_31;
	mul.wide.s32 	%rd273, %r1008, 16;
	add.s64 	%rd274, %rd11, %rd273;
	add.s64 	%rd270, %rd274, -512;
	// begin inline asm
	ld.cg.u64 %rd269, [%rd270];
	// end inline asm
	add.s64 	%rd272, %rd274, -504;
	// begin inline asm
	ld.cg.u64 %rd271, [%rd272];
	// end inline asm
	mov.b64 	%fd489, %rd269;
	mov.b64 	%fd490, %rd271;
	bra.uni 	$L__BB5_31;
$L__BB5_30:
	mul.wide.s32 	%rd267, %r1008, 16;
	add.s64 	%rd268, %rd10, %rd267;
	add.s64 	%rd264, %rd268, -512;
	// begin inline asm
	ld.cg.u64 %rd263, [%rd264];
	// end inline asm
	add.s64 	%rd266, %rd268, -504;
	// begin inline asm
	ld.cg.u64 %rd265, [%rd266];
	// end inline asm
	mov.b64 	%fd489, %rd263;
	mov.b64 	%fd490, %rd265;
$L__BB5_31:
	mov.b32 	%r876, -1;
	vote.sync.ballot.b32 	%r877, %p97, %r876;
	and.b32  	%r878, %r877, %r664;
	or.b32  	%r879, %r878, -2147483648;
	add.s32 	%r880, %r879, -1;
	not.b32 	%r881, %r879;
	and.b32  	%r882, %r881, %r880;
	popc.b32 	%r780, %r882;
	mov.b64 	%rd275, %fd489;
	mov.b64 	{%r778, %r783}, %rd275;
	mov.b32 	%r794, 1;
	// begin inline asm
	shfl.sync.down.b32 %r777, %r778, %r794, %r780, %r876;
	// end inline asm
	// begin inline asm
	shfl.sync.down.b32 %r782, %r783, %r794, %r780, %r876;
	// end inline asm
	mov.b64 	%rd276, {%r777, %r782};
	mov.b64 	%fd393, %rd276;
	mov.b64 	%rd277, %fd490;
	mov.b64 	{%r788, %r793}, %rd277;
	// begin inline asm
	shfl.sync.down.b32 %r787, %r788, %r794, %r780, %r876;
	// end inline asm
	// begin inline asm
	shfl.sync.down.b32 %r792, %r793, %r794, %r780, %r876;
	// end inline asm
	mov.b64 	%rd278, {%r787, %r792};
	mov.b64 	%fd394, %rd278;
	setp.lt.s32 	%p101, %r525, %r780;
	mul.f64 	%fd395, %fd489, %fd393;
	fma.rn.f64 	%fd396, %fd489, %fd394, %fd490;
	selp.f64 	%fd397, %fd395, %fd489, %p101;
	mov.b64 	%rd279, %fd397;
	mov.b64 	{%r798, %r803}, %rd279;
	selp.f64 	%fd398, %fd396, %fd490, %p101;
	mov.b64 	%rd280, %fd398;
	mov.b64 	{%r808, %r813}, %rd280;
	mov.b32 	%r814, 2;
	// begin inline asm
	shfl.sync.down.b32 %r797, %r798, %r814, %r780, %r876;
	// end inline asm
	// begin inline asm
	shfl.sync.down.b32 %r802, %r803, %r814, %r780, %r876;
	// end inline asm
	mov.b64 	%rd281, {%r797, %r802};
	mov.b64 	%fd399, %rd281;
	// begin inline asm
	shfl.sync.down.b32 %r807, %r808, %r814, %r780, %r876;
	// end inline asm
	// begin inline asm
	shfl.sync.down.b32 %r812, %r813, %r814, %r780, %r876;
	// end inline asm
	mov.b64 	%rd282, {%r807, %r812};
	mov.b64 	%fd400, %rd282;
	setp.gt.s32 	%p102, %r12, %r780;
	mul.f64 	%fd401, %fd397, %fd399;
	fma.rn.f64 	%fd402, %fd397, %fd400, %fd398;
	selp.f64 	%fd403, %fd397, %fd401, %p102;
	mov.b64 	%rd283, %fd403;
	mov.b64 	{%r818, %r823}, %rd283;
	selp.f64 	%fd404, %fd398, %fd402, %p102;
	mov.b64 	%rd284, %fd404;
	mov.b64 	{%r828, %r833}, %rd284;
	mov.b32 	%r834, 4;
	// begin inline asm
	shfl.sync.down.b32 %r817, %r818, %r834, %r780, %r876;
	// end inline asm
	// begin inline asm
	shfl.sync.down.b32 %r822, %r823, %r834, %r780, %r876;
	// end inline asm
	mov.b64 	%rd285, {%r817, %r822};
	mov.b64 	%fd405, %rd285;
	// begin inline asm
	shfl.sync.down.b32 %r827, %r828, %r834, %r780, %r876;
	// end inline asm
	// begin inline asm
	shfl.sync.down.b32 %r832, %r833, %r834, %r780, %r876;
	// end inline asm
	mov.b64 	%rd286, {%r827, %r832};
	mov.b64 	%fd406, %rd286;
	setp.gt.s32 	%p103, %r13, %r780;
	mul.f64 	%fd407, %fd403, %fd405;
	fma.rn.f64 	%fd408, %fd403, %fd406, %fd404;
	selp.f64 	%fd409, %fd403, %fd407, %p103;
	mov.b64 	%rd287, %fd409;
	mov.b64 	{%r838, %r843}, %rd287;
	selp.f64 	%fd410, %fd404, %fd408, %p103;
	mov.b64 	%rd288, %fd410;
	mov.b64 	{%r848, %r853}, %rd288;
	mov.b32 	%r854, 8;
	// begin inline asm
	shfl.sync.down.b32 %r837, %r838, %r854, %r780, %r876;
	// end inline asm
	// begin inline asm
	shfl.sync.down.b32 %r842, %r843, %r854, %r780, %r876;
	// end inline asm
	mov.b64 	%rd289, {%r837, %r842};
	mov.b64 	%fd411, %rd289;
	// begin inline asm
	shfl.sync.down.b32 %r847, %r848, %r854, %r780, %r876;
	// end inline asm
	// begin inline asm
	shfl.sync.down.b32 %r852, %r853, %r854, %r780, %r876;
	// end inline asm
	mov.b64 	%rd290, {%r847, %r852};
	mov.b64 	%fd412, %rd290;
	setp.gt.s32 	%p104, %r14, %r780;
	mul.f64 	%fd413, %fd409, %fd411;
	fma.rn.f64 	%fd414, %fd409, %fd412, %fd410;
	selp.f64 	%fd415, %fd409, %fd413, %p104;
	mov.b64 	%rd291, %fd415;
	mov.b64 	{%r858, %r863}, %rd291;
	selp.f64 	%fd416, %fd410, %fd414, %p104;
	mov.b64 	%rd292, %fd416;
	mov.b64 	{%r868, %r873}, %rd292;
	mov.b32 	%r874, 16;
	// begin inline asm
	shfl.sync.down.b32 %r857, %r858, %r874, %r780, %r876;
	// end inline asm
	// begin inline asm
	shfl.sync.down.b32 %r862, %r863, %r874, %r780, %r876;
	// end inline asm
	mov.b64 	%rd293, {%r857, %r862};
	mov.b64 	%fd417, %rd293;
	// begin inline asm
	shfl.sync.down.b32 %r867, %r868, %r874, %r780, %r876;
	// end inline asm
	// begin inline asm
	shfl.sync.down.b32 %r872, %r873, %r874, %r780, %r876;
	// end inline asm
	mov.b64 	%rd294, {%r867, %r872};
	mov.b64 	%fd418, %rd294;
	setp.gt.s32 	%p105, %r15, %r780;
	mul.f64 	%fd419, %fd415, %fd417;
	fma.rn.f64 	%fd420, %fd415, %fd418, %fd416;
	selp.f64 	%fd421, %fd415, %fd419, %p105;
	selp.f64 	%fd422, %fd416, %fd420, %p105;
	mul.f64 	%fd47, %fd487, %fd421;
	fma.rn.f64 	%fd488, %fd487, %fd422, %fd488;
	add.s32 	%r1008, %r1008, -32;
	mov.f64 	%fd487, %fd47;
	bra.uni 	$L__BB5_24;
$L__BB5_32:
	setp.ne.s32 	%p92, %r4, 0;
	@%p92 bra 	$L__BB5_34;
	mul.f64 	%fd388, %fd27, %fd487;
	fma.rn.f64 	%fd389, %fd27, %fd488, %fd28;
	mul.wide.s32 	%rd256, %r1, 16;
	add.s64 	%rd257, %rd24, %rd256;
	add.s64 	%rd251, %rd257, 512;
	mov.b64 	%rd252, %fd388;
	mov.b64 	%rd254, %fd389;
	// begin inline asm
	st.cg.u64 [%rd251], %rd252;
	// end inline asm
	add.s64 	%rd253, %rd257, 520;
	// begin inline asm
	st.cg.u64 [%rd253], %rd254;
	// end inline asm
	mul.wide.s32 	%rd258, %r1, 4;
	add.s64 	%rd259, %rd22, %rd258;
	add.s64 	%rd255, %rd259, 128;
	mov.b32 	%r773, 101;
	// begin inline asm
	st.release.gpu.u32 [%rd255], %r773;
	// end inline asm
	st.shared.f64 	[_ZZN3cub18CUB_300001_SM_10006detail4scan16DeviceScanKernelINS2_10policy_hubIN4cuda3std3__45tupleIJddEEES9_S9_j7scan_opE10Policy1000EN6thrust24THRUST_300001_SM_1000_NS12zip_iteratorINS8_IJNSE_6detail15normal_iteratorINSE_10device_ptrIdEEEESK_EEEEESM_NS0_13ScanTileStateIS9_Lb0EEESA_NS0_8NullTypeEjS9_Lb0ESP_EEvT0_T1_T2_iT3_T4_T5_E12temp_storage+8], %fd487;
	st.shared.v2.f64 	[_ZZN3cub18CUB_300001_SM_10006detail4scan16DeviceScanKernelINS2_10policy_hubIN4cuda3std3__45tupleIJddEEES9_S9_j7scan_opE10Policy1000EN6thrust24THRUST_300001_SM_1000_NS12zip_iteratorINS8_IJNSE_6detail15normal_iteratorINSE_10device_ptrIdEEEESK_EEEEESM_NS0_13ScanTileStateIS9_Lb0EEESA_NS0_8NullTypeEjS9_Lb0ESP_EEvT0_T1_T2_iT3_T4_T5_E12temp_storage+16], {%fd488, %fd388};
	st.shared.f64 	[_ZZN3cub18CUB_300001_SM_10006detail4scan16DeviceScanKernelINS2_10policy_hubIN4cuda3std3__45tupleIJddEEES9_S9_j7scan_opE10Policy1000EN6thrust24THRUST_300001_SM_1000_NS12zip_iteratorINS8_IJNSE_6detail15normal_iteratorINSE_10device_ptrIdEEEESK_EEEEESM_NS0_13ScanTileStateIS9_Lb0EEESA_NS0_8NullTypeEjS9_Lb0ESP_EEvT0_T1_T2_iT3_T4_T5_E12temp_storage+32], %fd389;
$L__BB5_34:
	setp.ne.s32 	%p93, %r525, 0;
	@%p93 bra 	$L__BB5_36;
	st.shared.f64 	[_ZZN3cub18CUB_300001_SM_10006detail4scan16DeviceScanKernelINS2_10policy_hubIN4cuda3std3__45tupleIJddEEES9_S9_j7scan_opE10Policy1000EN6thrust24THRUST_300001_SM_1000_NS12zip_iteratorINS8_IJNSE_6detail15normal_iteratorINSE_10device_ptrIdEEEESK_EEEEESM_NS0_13ScanTileStateIS9_Lb0EEESA_NS0_8NullTypeEjS9_Lb0ESP_EEvT0_T1_T2_iT3_T4_T5_E12temp_storage+136], %fd487;
	st.shared.f64 	[_ZZN3cub18CUB_300001_SM_10006detail4scan16DeviceScanKernelINS2_10policy_hubIN4cuda3std3__45tupleIJddEEES9_S9_j7scan_opE10Policy1000EN6thrust24THRUST_300001_SM_1000_NS12zip_iteratorINS8_IJNSE_6detail15normal_iteratorINSE_10device_ptrIdEEEESK_EEEEESM_NS0_13ScanTileStateIS9_Lb0EEESA_NS0_8NullTypeEjS9_Lb0ESP_EEvT0_T1_T2_iT3_T4_T5_E12temp_storage+144], %fd488;
	mov.f64 	%fd491, %fd487;
	mov.f64 	%fd492, %fd488;
$L__BB5_36:
	bar.sync 	0;
	setp.eq.s32 	%p94, %r4, 0;
	@%p94 bra 	$L__BB5_38;
	ld.shared.f64 	%fd390, [_ZZN3cub18CUB_300001_SM_10006detail4scan16DeviceScanKernelINS2_10policy_hubIN4cuda3std3__45tupleIJddEEES9_S9_j7scan_opE10Policy1000EN6thrust24THRUST_300001_SM_1000_NS12zip_iteratorINS8_IJNSE_6detail15normal_iteratorINSE_10device_ptrIdEEEESK_EEEEESM_NS0_13ScanTileStateIS9_Lb0EEESA_NS0_8NullTypeEjS9_Lb0ESP_EEvT0_T1_T2_iT3_T4_T5_E12temp_storage+144];
	ld.shared.f64 	%fd391, [_ZZN3cub18CUB_300001_SM_10006detail4scan16DeviceScanKernelINS2_10policy_hubIN4cuda3std3__45tupleIJddEEES9_S9_j7scan_opE10Policy1000EN6thrust24THRUST_300001_SM_1000_NS12zip_iteratorINS8_IJNSE_6detail15normal_iteratorINSE_10device_ptrIdEEEESK_EEEEESM_NS0_13ScanTileStateIS9_Lb0EEESA_NS0_8NullTypeEjS9_Lb0ESP_EEvT0_T1_T2_iT3_T4_T5_E12temp_storage+136];
	mul.f64 	%fd51, %fd491, %fd391;
	fma.rn.f64 	%fd492, %fd491, %fd390, %fd492;
	mov.f64 	%fd491, %fd51;
$L__BB5_38:
	mul.f64 	%fd496, %fd491, %fd1;
	fma.rn.f64 	%fd495, %fd492, %fd1, %fd2;
$L__BB5_39:
	mul.f64 	%fd473, %fd496, %fd3;
	fma.rn.f64 	%fd474, %fd495, %fd3, %fd4;
	mul.f64 	%fd475, %fd473, %fd5;
	fma.rn.f64 	%fd476, %fd474, %fd5, %fd6;
	bar.sync 	0;
	st.shared.v2.f64 	[%r8], {%fd496, %fd495};
	st.shared.v2.f64 	[%r8+16], {%fd473, %fd474};
	st.shared.v2.f64 	[%r8+32], {%fd475, %fd476};
	bar.warp.sync 	-1;
	ld.shared.v2.f64 	{%fd477, %fd478}, [%r7];
	ld.shared.v2.f64 	{%fd479, %fd480}, [%r7+512];
	ld.shared.v2.f64 	{%fd481, %fd482}, [%r7+1024];
	add.s64 	%rd325, %rd6, %rd180;
	add.s64 	%rd326, %rd7, %rd180;
	st.global.f64 	[%rd325], %fd477;
	st.global.f64 	[%rd326], %fd478;
	st.global.f64 	[%rd325+256], %fd479;
	st.global.f64 	[%rd326+256], %fd480;
	st.global.f64 	[%rd325+512], %fd481;
	st.global.f64 	[%rd326+512], %fd482;
	bra.uni 	$L__BB5_92;
$L__BB5_40:
	setp.eq.s32 	%p2, %r3, 0;
	@%p2 bra 	$L__BB5_92;
	cvt.u64.u32 	%rd14, %r2;
	mul.wide.u32 	%rd29, %r2, 8;
	add.s64 	%rd15, %rd4, %rd29;
	add.s64 	%rd16, %rd5, %rd29;
	mov.u32 	%r20, %tid.x;
	ld.global.f64 	%fd502, [%rd16];
	ld.global.f64 	%fd501, [%rd15];
	and.b32  	%r43, %r20, 31;
	and.b32  	%r44, %r20, 992;
	mul.lo.s32 	%r45, %r44, 3;
	or.b32  	%r21, %r45, %r43;
	setp.ge.u32 	%p3, %r21, %r3;
	mov.f64 	%fd497, %fd501;
	mov.f64 	%fd498, %fd502;
	@%p3 bra 	$L__BB5_43;
	mul.wide.u32 	%rd30, %r21, 8;
	add.s64 	%rd31, %rd15, %rd30;
	add.s64 	%rd32, %rd16, %rd30;
	ld.global.f64 	%fd497, [%rd31];
	ld.global.f64 	%fd498, [%rd32];
$L__BB5_43:
	add.s32 	%r22, %r21, 32;
	setp.ge.u32 	%p4, %r22, %r3;
	mov.f64 	%fd499, %fd501;
	mov.f64 	%fd500, %fd502;
	@%p4 bra 	$L__BB5_45;
	mul.wide.u32 	%rd33, %r21, 8;
	add.s64 	%rd34, %rd15, %rd33;
	shl.b32 	%r46, %r21, 3;
	cvt.u64.u32 	%rd35, %r46;
	add.s64 	%rd36, %rd16, %rd35;
	ld.global.f64 	%fd499, [%rd34+256];
	ld.global.f64 	%fd500, [%rd36+256];
$L__BB5_45:
	add.s32 	%r23, %r21, 64;
	setp.ge.u32 	%p5, %r23, %r3;
	@%p5 bra 	$L__BB5_47;
	mul.wide.u32 	%rd37, %r21, 8;
	add.s64 	%rd38, %rd15, %rd37;
	shl.b32 	%r47, %r21, 3;
	cvt.u64.u32 	%rd39, %r47;
	add.s64 	%rd40, %rd16, %rd39;
	ld.global.f64 	%fd501, [%rd38+512];
	ld.global.f64 	%fd502, [%rd40+512];
$L__BB5_47:
	// begin inline asm
	mov.u32 %r48, %laneid;
	// end inline asm
	shr.u32 	%r25, %r20, 5;
	mad.lo.s32 	%r49, %r25, 96, %r48;
	shl.b32 	%r50, %r49, 4;
	mov.u32 	%r51, _ZZN3cub18CUB_300001_SM_10006detail4scan16DeviceScanKernelINS2_10policy_hubIN4cuda3std3__45tupleIJddEEES9_S9_j7scan_opE10Policy1000EN6thrust24THRUST_300001_SM_1000_NS12zip_iteratorINS8_IJNSE_6detail15normal_iteratorINSE_10device_ptrIdEEEESK_EEEEESM_NS0_13ScanTileStateIS9_Lb0EEESA_NS0_8NullTypeEjS9_Lb0ESP_EEvT0_T1_T2_iT3_T4_T5_E12temp_storage;
	add.s32 	%r26, %r51, %r50;
	st.shared.v2.f64 	[%r26], {%fd497, %fd498};
	st.shared.v2.f64 	[%r26+512], {%fd499, %fd500};
	st.shared.v2.f64 	[%r26+1024], {%fd501, %fd502};
	bar.warp.sync 	-1;
	shl.b32 	%r52, %r48, 5;
	add.s32 	%r27, %r26, %r52;
	ld.shared.v2.f64 	{%fd73, %fd74}, [%r27];
	ld.shared.v2.f64 	{%fd75, %fd76}, [%r27+16];
	ld.shared.v2.f64 	{%fd77, %fd78}, [%r27+32];
	bar.sync 	0;
	setp.ne.s32 	%p6, %r1, 0;
	@%p6 bra 	$L__BB5_53;
	mul.f64 	%fd249, %fd73, %fd75;
	fma.rn.f64 	%fd250, %fd74, %fd75, %fd76;
	mul.f64 	%fd251, %fd249, %fd77;
	mov.b64 	%rd151, %fd251;
	mov.b64 	{%r403, %r408}, %rd151;
	fma.rn.f64 	%fd252, %fd250, %fd77, %fd78;
	mov.b64 	%rd152, %fd252;
	mov.b64 	{%r413, %r418}, %rd152;
	mov.b32 	%r519, 1;
	mov.b32 	%r520, 0;
	mov.b32 	%r521, -1;
	// begin inline asm
	shfl.sync.up.b32 %r402, %r403, %r519, %r520, %r521;
	// end inline asm
	// begin inline asm
	shfl.sync.up.b32 %r407, %r408, %r519, %r520, %r521;
	// end inline asm
	mov.b64 	%rd153, {%r402, %r407};
	mov.b64 	%fd253, %rd153;
	// begin inline asm
	shfl.sync.up.b32 %r412, %r413, %r519, %r520, %r521;
	// end inline asm
	// begin inline asm
	shfl.sync.up.b32 %r417, %r418, %r519, %r520, %r521;
	// end inline asm
	mov.b64 	%rd154, {%r412, %r417};
	mov.b64 	%fd254, %rd154;
	mul.f64 	%fd255, %fd251, %fd253;
	fma.rn.f64 	%fd256, %fd251, %fd254, %fd252;
	setp.lt.s32 	%p48, %r48, 1;
	selp.f64 	%fd257, %fd251, %fd255, %p48;
	mov.b64 	%rd155, %fd257;
	mov.b64 	{%r423, %r428}, %rd155;
	selp.f64 	%fd258, %fd252, %fd256, %p48;
	mov.b64 	%rd156, %fd258;
	mov.b64 	{%r433, %r438}, %rd156;
	mov.b32 	%r439, 2;
	// begin inline asm
	shfl.sync.up.b32 %r422, %r423, %r439, %r520, %r521;
	// end inline asm
	// begin inline asm
	shfl.sync.up.b32 %r427, %r428, %r439, %r520, %r521;
	// end inline asm
	mov.b64 	%rd157, {%r422, %r427};
	mov.b64 	%fd259, %rd157;
	// begin inline asm
	shfl.sync.up.b32 %r432, %r433, %r439, %r520, %r521;
	// end inline asm
	// begin inline asm
	shfl.sync.up.b32 %r437, %r438, %r439, %r520, %r521;
	// end inline asm
	mov.b64 	%rd158, {%r432, %r437};
	mov.b64 	%fd260, %rd158;
	mul.f64 	%fd261, %fd257, %fd259;
	fma.rn.f64 	%fd262, %fd257, %fd260, %fd258;
	setp.lt.s32 	%p49, %r48, 2;
	selp.f64 	%fd263, %fd257, %fd261, %p49;
	mov.b64 	%rd159, %fd263;
	mov.b64 	{%r443, %r448}, %rd159;
	selp.f64 	%fd264, %fd258, %fd262, %p49;
	mov.b64 	%rd160, %fd264;
	mov.b64 	{%r453, %r458}, %rd160;
	mov.b32 	%r459, 4;
	// begin inline asm
	shfl.sync.up.b32 %r442, %r443, %r459, %r520, %r521;
	// end inline asm
	// begin inline asm
	shfl.sync.up.b32 %r447, %r448, %r459, %r520, %r521;
	// end inline asm
	mov.b64 	%rd161, {%r442, %r447};
	mov.b64 	%fd265, %rd161;
	// begin inline asm
	shfl.sync.up.b32 %r452, %r453, %r459, %r520, %r521;
	// end inline asm
	// begin inline asm
	shfl.sync.up.b32 %r457, %r458, %r459, %r520, %r521;
	// end inline asm
	mov.b64 	%rd162, {%r452, %r457};
	mov.b64 	%fd266, %rd162;
	mul.f64 	%fd267, %fd263, %fd265;
	fma.rn.f64 	%fd268, %fd263, %fd266, %fd264;
	setp.lt.s32 	%p50, %r48, 4;
	selp.f64 	%fd269, %fd263, %fd267, %p50;
	mov.b64 	%rd163, %fd269;
	mov.b64 	{%r463, %r468}, %rd163;
	selp.f64 	%fd270, %fd264, %fd268, %p50;
	mov.b64 	%rd164, %fd270;
	mov.b64 	{%r473, %r478}, %rd164;
	mov.b32 	%r479, 8;
	// begin inline asm
	shfl.sync.up.b32 %r462, %r463, %r479, %r520, %r521;
	// end inline asm
	// begin inline asm
	shfl.sync.up.b32 %r467, %r468, %r479, %r520, %r521;
	// end inline asm
	mov.b64 	%rd165, {%r462, %r467};
	mov.b64 	%fd271, %rd165;
	// begin inline asm
	shfl.sync.up.b32 %r472, %r473, %r479, %r520, %r521;
	// end inline asm
	// begin inline asm
	shfl.sync.up.b32 %r477, %r478, %r479, %r520, %r521;
	// end inline asm
	mov.b64 	%rd166, {%r472, %r477};
	mov.b64 	%fd272, %rd166;
	mul.f64 	%fd273, %fd269, %fd271;
	fma.rn.f64 	%fd274, %fd269, %fd272, %fd270;
	setp.lt.s32 	%p51, %r48, 8;
	selp.f64 	%fd275, %fd269, %fd273, %p51;
	mov.b64 	%rd167, %fd275;
	mov.b64 	{%r483, %r488}, %rd167;
	selp.f64 	%fd276, %fd270, %fd274, %p51;
	mov.b64 	%rd168, %fd276;
	mov.b64 	{%r493, %r498}, %rd168;
	mov.b32 	%r499, 16;
	// begin inline asm
	shfl.sync.up.b32 %r482, %r483, %r499, %r520, %r521;
	// end inline asm
	// begin inline asm
	shfl.sync.up.b32 %r487, %r488, %r499, %r520, %r521;
	// end inline asm
	mov.b64 	%rd169, {%r482, %r487};
	mov.b64 	%fd277, %rd169;
	// begin inline asm
	shfl.sync.up.b32 %r492, %r493, %r499, %r520, %r521;
	// end inline asm
	// begin inline asm
	shfl.sync.up.b32 %r497, %r498, %r499, %r520, %r521;
	// end inline asm
	mov.b64 	%rd170, {%r492, %r497};
	mov.b64 	%fd278, %rd170;
	mul.f64 	%fd79, %fd275, %fd277;
	fma.rn.f64 	%fd80, %fd275, %fd278, %fd276;
	setp.lt.s32 	%p52, %r48, 16;
	selp.f64 	%fd279, %fd275, %fd79, %p52;
	mov.b64 	%rd171, %fd279;
	mov.b64 	{%r503, %r508}, %rd171;
	selp.f64 	%fd280, %fd276, %fd80, %p52;
	mov.b64 	%rd172, %fd280;
	mov.b64 	{%r513, %r518}, %rd172;
	// begin inline asm
	shfl.sync.up.b32 %r502, %r503, %r519, %r520, %r521;
	// end inline asm
	// begin inline asm
	shfl.sync.up.b32 %r507, %r508, %r519, %r520, %r521;
	// end inline asm
	mov.b64 	%rd173, {%r502, %r507};
	mov.b64 	%fd503, %rd173;
	// begin inline asm
	shfl.sync.up.b32 %r512, %r513, %r519, %r520, %r521;
	// end inline asm
	// begin inline asm
	shfl.sync.up.b32 %r517, %r518, %r519, %r520, %r521;
	// end inline asm
	mov.b64 	%rd174, {%r512, %r517};
	mov.b64 	%fd504, %rd174;
	setp.ne.s32 	%p53, %r48, 31;
	@%p53 bra 	$L__BB5_50;
	shl.b32 	%r522, %r25, 4;
	add.s32 	%r524, %r51, %r522;
	st.shared.v2.f64 	[%r524+64], {%fd79, %fd80};
$L__BB5_50:
	bar.sync 	0;
	ld.shared.v2.f64 	{%fd281, %fd282}, [_ZZN3cub18CUB_300001_SM_10006detail4scan16DeviceScanKernelINS2_10policy_hubIN4cuda3std3__45tupleIJddEEES9_S9_j7scan_opE10Policy1000EN6thrust24THRUST_300001_SM_1000_NS12zip_iteratorINS8_IJNSE_6detail15normal_iteratorINSE_10device_ptrIdEEEESK_EEEEESM_NS0_13ScanTileStateIS9_Lb0EEESA_NS0_8NullTypeEjS9_Lb0ESP_EEvT0_T1_T2_iT3_T4_T5_E12temp_storage+64];
	setp.eq.s32 	%p54, %r25, 1;
	selp.f64 	%fd283, %fd281, 0d0000000000000000, %p54;
	selp.f64 	%fd284, %fd282, 0d0000000000000000, %p54;
	ld.shared.v2.f64 	{%fd285, %fd286}, [_ZZN3cub18CUB_300001_SM_10006detail4scan16DeviceScanKernelINS2_10policy_hubIN4cuda3std3__45tupleIJddEEES9_S9_j7scan_opE10Policy1000EN6thrust24THRUST_300001_SM_1000_NS12zip_iteratorINS8_IJNSE_6detail15normal_iteratorINSE_10device_ptrIdEEEESK_EEEEESM_NS0_13ScanTileStateIS9_Lb0EEESA_NS0_8NullTypeEjS9_Lb0ESP_EEvT0_T1_T2_iT3_T4_T5_E12temp_storage+80];
	mul.f64 	%fd287, %fd281, %fd285;
	fma.rn.f64 	%fd288, %fd282, %fd285, %fd286;
	setp.eq.s32 	%p55, %r25, 2;
	selp.f64 	%fd289, %fd287, %fd283, %p55;
	selp.f64 	%fd290, %fd288, %fd284, %p55;
	ld.shared.v2.f64 	{%fd291, %fd292}, [_ZZN3cub18CUB_300001_SM_10006detail4scan16DeviceScanKernelINS2_10policy_hubIN4cuda3std3__45tupleIJddEEES9_S9_j7scan_opE10Policy1000EN6thrust24THRUST_300001_SM_1000_NS12zip_iteratorINS8_IJNSE_6detail15normal_iteratorINSE_10device_ptrIdEEEESK_EEEEESM_NS0_13ScanTileStateIS9_Lb0EEESA_NS0_8NullTypeEjS9_Lb0ESP_EEvT0_T1_T2_iT3_T4_T5_E12temp_storage+96];
	mul.f64 	%fd293, %fd287, %fd291;
	fma.rn.f64 	%fd294, %fd288, %fd291, %fd292;
	setp.eq.s32 	%p56, %r25, 3;
	selp.f64 	%fd83, %fd293, %fd289, %p56;
	selp.f64 	%fd84, %fd294, %fd290, %p56;
	setp.lt.u32 	%p57, %r20, 32;
	@%p57 bra 	$L__BB5_52;
	mul.f64 	%fd295, %fd83, %fd503;
	fma.rn.f64 	%fd296, %fd84, %fd503, %fd504;
	setp.eq.s32 	%p58, %r48, 0;
	selp.f64 	%fd503, %fd83, %fd295, %p58;
	selp.f64 	%fd504, %fd84, %fd296, %p58;
$L__BB5_52:
	setp.eq.s32 	%p59, %r20, 0;
	mul.f64 	%fd297, %fd503, %fd73;
	fma.rn.f64 	%fd298, %fd504, %fd73, %fd74;
	selp.f64 	%fd515, %fd73, %fd297, %p59;
	selp.f64 	%fd516, %fd74, %fd298, %p59;
	bra.uni 	$L__BB5_84;
$L__BB5_53:
	mul.f64 	%fd135, %fd73, %fd75;
	fma.rn.f64 	%fd136, %fd74, %fd75, %fd76;
	mul.f64 	%fd137, %fd135, %fd77;
	mov.b64 	%rd41, %fd137;
	mov.b64 	{%r54, %r59}, %rd41;
	fma.rn.f64 	%fd138, %fd136, %fd77, %fd78;
	mov.b64 	%rd42, %fd138;
	mov.b64 	{%r64, %r69}, %rd42;
	mov.b32 	%r170, 1;
	mov.b32 	%r171, 0;
	mov.b32 	%r172, -1;
	// begin inline asm
	shfl.sync.up.b32 %r53, %r54, %r170, %r171, %r172;
	// end inline asm
	// begin inline asm
	shfl.sync.up.b32 %r58, %r59, %r170, %r171, %r172;
	// end inline asm
	mov.b64 	%rd43, {%r53, %r58};
	mov.b64 	%fd139, %rd43;
	// begin inline asm
	shfl.sync.up.b32 %r63, %r64, %r170, %r171, %r172;
	// end inline asm
	// begin inline asm
	shfl.sync.up.b32 %r68, %r69, %r170, %r171, %r172;
	// end inline asm
	mov.b64 	%rd44, {%r63, %r68};
	mov.b64 	%fd140, %rd44;
	mul.f64 	%fd141, %fd137, %fd139;
	fma.rn.f64 	%fd142, %fd137, %fd140, %fd138;
	setp.lt.s32 	%p7, %r48, 1;
	selp.f64 	%fd143, %fd137, %fd141, %p7;
	mov.b64 	%rd45, %fd143;
	mov.b64 	{%r74, %r79}, %rd45;
	selp.f64 	%fd144, %fd138, %fd142, %p7;
	mov.b64 	%rd46, %fd144;
	mov.b64 	{%r84, %r89}, %rd46;
	mov.b32 	%r90, 2;
	// begin inline asm
	shfl.sync.up.b32 %r73, %r74, %r90, %r171, %r172;
	// end inline asm
	// begin inline asm
	shfl.sync.up.b32 %r78, %r79, %r90, %r171, %r172;
	// end inline asm
	mov.b64 	%rd47, {%r73, %r78};
	mov.b64 	%fd145, %rd47;
	// begin inline asm
	shfl.sync.up.b32 %r83, %r84, %r90, %r171, %r172;
	// end inline asm
	// begin inline asm
	shfl.sync.up.b32 %r88, %r89, %r90, %r171, %r172;
	// end inline asm
	mov.b64 	%rd48, {%r83, %r88};
	mov.b64 	%fd146, %rd48;
	mul.f64 	%fd147, %fd143, %fd145;
	fma.rn.f64 	%fd148, %fd143, %fd146, %fd144;
	setp.lt.s32 	%p8, %r48, 2;
	selp.f64 	%fd149, %fd143, %fd147, %p8;
	mov.b64 	%rd49, %fd149;
	mov.b64 	{%r94, %r99}, %rd49;
	selp.f64 	%fd150, %fd144, %fd148, %p8;
	mov.b64 	%rd50, %fd150;
	mov.b64 	{%r104, %r109}, %rd50;
	mov.b32 	%r110, 4;
	// begin inline asm
	shfl.sync.up.b32 %r93, %r94, %r110, %r171, %r172;
	// end inline asm
	// begin inline asm
	shfl.sync.up.b32 %r98, %r99, %r110, %r171, %r172;
	// end inline asm
	mov.b64 	%rd51, {%r93, %r98};
	mov.b64 	%fd151, %rd51;
	// begin inline asm
	shfl.sync.up.b32 %r103, %r104, %r110, %r171, %r172;
	// end inline asm
	// begin inline asm
	shfl.sync.up.b32 %r108, %r109, %r110, %r171, %r172;
	// end inline asm
	mov.b64 	%rd52, {%r103, %r108};
	mov.b64 	%fd152, %rd52;
	mul.f64 	%fd153, %fd149, %fd151;
	fma.rn.f64 	%fd154, %fd149, %fd152, %fd150;
	setp.lt.s32 	%p9, %r48, 4;
	selp.f64 	%fd155, %fd149, %fd153, %p9;
	mov.b64 	%rd53, %fd155;
	mov.b64 	{%r114, %r119}, %rd53;
	selp.f64 	%fd156, %fd150, %fd154, %p9;
	mov.b64 	%rd54, %fd156;
	mov.b64 	{%r124, %r129}, %rd54;
	mov.b32 	%r130, 8;
	// begin inline asm
	shfl.sync.up.b32 %r113, %r114, %r130, %r171, %r172;
	// end inline asm
	// begin inline asm
	shfl.sync.up.b32 %r118, %r119, %r130, %r171, %r172;
	// end inline asm
	mov.b64 	%rd55, {%r113, %r118};
	mov.b64 	%fd157, %rd55;
	// begin inline asm
	shfl.sync.up.b32 %r123, %r124, %r130, %r171, %r172;
	// end inline asm
	// begin inline asm
	shfl.sync.up.b32 %r128, %r129, %r130, %r171, %r172;
	// end inline asm
	mov.b64 	%rd56, {%r123, %r128};
	mov.b64 	%fd158, %rd56;
	mul.f64 	%fd159, %fd155, %fd157;
	fma.rn.f64 	%fd160, %fd155, %fd158, %fd156;
	setp.lt.s32 	%p10, %r48, 8;
	selp.f64 	%fd161, %fd155, %fd159, %p10;
	mov.b64 	%rd57, %fd161;
	mov.b64 	{%r134, %r139}, %rd57;
	selp.f64 	%fd162, %fd156, %fd160, %p10;
	mov.b64 	%rd58, %fd162;
	mov.b64 	{%r144, %r149}, %rd58;
	mov.b32 	%r150, 16;
	// begin inline asm
	shfl.sync.up.b32 %r133, %r134, %r150, %r171, %r172;
	// end inline asm
	// begin inline asm
	shfl.sync.up.b32 %r138, %r139, %r150, %r171, %r172;
	// end inline asm
	mov.b64 	%rd59, {%r133, %r138};
	mov.b64 	%fd163, %rd59;
	// begin inline asm
	shfl.sync.up.b32 %r143, %r144, %r150, %r171, %r172;
	// end inline asm
	// begin inline asm
	shfl.sync.up.b32 %r148, %r149, %r150, %r171, %r172;
	// end inline asm
	mov.b64 	%rd60, {%r143, %r148};
	mov.b64 	%fd164, %rd60;
	mul.f64 	%fd91, %fd161, %fd163;
	fma.rn.f64 	%fd92, %fd161, %fd164, %fd162;
	setp.lt.s32 	%p11, %r48, 16;
	selp.f64 	%fd165, %fd161, %fd91, %p11;
	mov.b64 	%rd61, %fd165;
	mov.b64 	{%r154, %r159}, %rd61;
	selp.f64 	%fd166, %fd162, %fd92, %p11;
	mov.b64 	%rd62, %fd166;
	mov.b64 	{%r164, %r169}, %rd62;
	// begin inline asm
	shfl.sync.up.b32 %r153, %r154, %r170, %r171, %r172;
	// end inline asm
	// begin inline asm
	shfl.sync.up.b32 %r158, %r159, %r170, %r171, %r172;
	// end inline asm
	mov.b64 	%rd63, {%r153, %r158};
	mov.b64 	%fd511, %rd63;
	// begin inline asm
	shfl.sync.up.b32 %r163, %r164, %r170, %r171, %r172;
	// end inline asm
	// begin inline asm
	shfl.sync.up.b32 %r168, %r169, %r170, %r171, %r172;
	// end inline asm
	mov.b64 	%rd64, {%r163, %r168};
	mov.b64 	%fd512, %rd64;
	setp.ne.s32 	%p12, %r48, 31;
	@%p12 bra 	$L__BB5_55;
	shl.b32 	%r173, %r25, 4;
	add.s32 	%r175, %r51, %r173;
	st.shared.v2.f64 	[%r175+64], {%fd91, %fd92};
$L__BB5_55:
	bar.sync 	0;
	ld.shared.v2.f64 	{%fd167, %fd168}, [_ZZN3cub18CUB_300001_SM_10006detail4scan16DeviceScanKernelINS2_10policy_hubIN4cuda3std3__45tupleIJddEEES9_S9_j7scan_opE10Policy1000EN6thrust24THRUST_300001_SM_1000_NS12zip_iteratorINS8_IJNSE_6detail15normal_iteratorINSE_10device_ptrIdEEEESK_EEEEESM_NS0_13ScanTileStateIS9_Lb0EEESA_NS0_8NullTypeEjS9_Lb0ESP_EEvT0_T1_T2_iT3_T4_T5_E12temp_storage+64];
	setp.eq.s32 	%p13, %r25, 1;
	selp.f64 	%fd169, %fd167, 0d0000000000000000, %p13;
	selp.f64 	%fd170, %fd168, 0d0000000000000000, %p13;
	ld.shared.v2.f64 	{%fd171, %fd172}, [_ZZN3cub18CUB_300001_SM_10006detail4scan16DeviceScanKernelINS2_10policy_hubIN4cuda3std3__45tupleIJddEEES9_S9_j7scan_opE10Policy1000EN6thrust24THRUST_300001_SM_1000_NS12zip_iteratorINS8_IJNSE_6detail15normal_iteratorINSE_10device_ptrIdEEEESK_EEEEESM_NS0_13ScanTileStateIS9_Lb0EEESA_NS0_8NullTypeEjS9_Lb0ESP_EEvT0_T1_T2_iT3_T4_T5_E12temp_storage+80];
	mul.f64 	%fd173, %fd167, %fd171;
	fma.rn.f64 	%fd174, %fd168, %fd171, %fd172;
	setp.eq.s32 	%p14, %r25, 2;
	selp.f64 	%fd175, %fd173, %fd169, %p14;
	selp.f64 	%fd176, %fd174, %fd170, %p14;
	ld.shared.v2.f64 	{%fd177, %fd178}, [_ZZN3cub18CUB_300001_SM_10006detail4scan16DeviceScanKernelINS2_10policy_hubIN4cuda3std3__45tupleIJddEEES9_S9_j7scan_opE10Policy1000EN6thrust24THRUST_300001_SM_1000_NS12zip_iteratorINS8_IJNSE_6detail15normal_iteratorINSE_10device_ptrIdEEEESK_EEEEESM_NS0_13ScanTileStateIS9_Lb0EEESA_NS0_8NullTypeEjS9_Lb0ESP_EEvT0_T1_T2_iT3_T4_T5_E12temp_storage+96];
	mul.f64 	%fd179, %fd173, %fd177;
	fma.rn.f64 	%fd180, %fd174, %fd177, %fd178;
	setp.eq.s32 	%p15, %r25, 3;
	selp.f64 	%fd95, %fd179, %fd175, %p15;
	selp.f64 	%fd96, %fd180, %fd176, %p15;
	ld.shared.v2.f64 	{%fd181, %fd182}, [_ZZN3cub18CUB_300001_SM_10006detail4scan16DeviceScanKernelINS2_10policy_hubIN4cuda3std3__45tupleIJddEEES9_S9_j7scan_opE10Policy1000EN6thrust24THRUST_300001_SM_1000_NS12zip_iteratorINS8_IJNSE_6detail15normal_iteratorINSE_10device_ptrIdEEEESK_EEEEESM_NS0_13ScanTileStateIS9_Lb0EEESA_NS0_8NullTypeEjS9_Lb0ESP_EEvT0_T1_T2_iT3_T4_T5_E12temp_storage+112];
	mul.f64 	%fd97, %fd179, %fd181;
	fma.rn.f64 	%fd98, %fd180, %fd181, %fd182;
	setp.lt.u32 	%p16, %r20, 32;
	@%p16 bra 	$L__BB5_57;
	mul.f64 	%fd183, %fd95, %fd511;
	fma.rn.f64 	%fd184, %fd96, %fd511, %fd512;
	setp.eq.s32 	%p17, %r48, 0;
	selp.f64 	%fd511, %fd95, %fd183, %p17;
	selp.f64 	%fd512, %fd96, %fd184, %p17;
	bra.uni 	$L__BB5_81;
$L__BB5_57:
	setp.ne.s32 	%p18, %r20, 0;
	@%p18 bra 	$L__BB5_59;
	st.shared.f64 	[_ZZN3cub18CUB_300001_SM_10006detail4scan16DeviceScanKernelINS2_10policy_hubIN4cuda3std3__45tupleIJddEEES9_S9_j7scan_opE10Policy1000EN6thrust24THRUST_300001_SM_1000_NS12zip_iteratorINS8_IJNSE_6detail15normal_iteratorINSE_10device_ptrIdEEEESK_EEEEESM_NS0_13ScanTileStateIS9_Lb0EEESA_NS0_8NullTypeEjS9_Lb0ESP_EEvT0_T1_T2_iT3_T4_T5_E12temp_storage+40], %fd97;
	st.shared.f64 	[_ZZN3cub18CUB_300001_SM_10006detail4scan16DeviceScanKernelINS2_10policy_hubIN4cuda3std3__45tupleIJddEEES9_S9_j7scan_opE10Policy1000EN6thrust24THRUST_300001_SM_1000_NS12zip_iteratorINS8_IJNSE_6detail15normal_iteratorINSE_10device_ptrIdEEEESK_EEEEESM_NS0_13ScanTileStateIS9_Lb0EEESA_NS0_8NullTypeEjS9_Lb0ESP_EEvT0_T1_T2_iT3_T4_T5_E12temp_storage+48], %fd98;
	mul.wide.s32 	%rd70, %r1, 16;
	add.s64 	%rd71, %rd23, %rd70;
	add.s64 	%rd65, %rd71, 512;
	mov.b64 	%rd66, %fd97;
	mov.b64 	%rd68, %fd98;
	// begin inline asm
	st.cg.u64 [%rd65], %rd66;
	// end inline asm
	add.s64 	%rd67, %rd71, 520;
	// begin inline asm
	st.cg.u64 [%rd67], %rd68;
	// end inline asm
	mul.wide.s32 	%rd72, %r1, 4;
	add.s64 	%rd73, %rd22, %rd72;
	add.s64 	%rd69, %rd73, 128;
	mov.b32 	%r176, 100;
	// begin inline asm
	st.release.gpu.u32 [%rd69], %r176;
	// end inline asm
$L__BB5_59:
	not.b32 	%r177, %r20;
	add.s32 	%r1010, %r1, %r177;
	mov.u32 	%r178, %nctaid.x;
	setp.gt.u32 	%p19, %r178, 499;
	@%p19 bra 	$L__BB5_61;
	membar.cta;
	bra.uni 	$L__BB5_62;
$L__BB5_61:
	mov.b32 	%r179, 450;
	// begin inline asm
	nanosleep.u32 %r179;
	// end inline asm
$L__BB5_62:
	mul.wide.s32 	%rd74, %r1010, 4;
	add.s64 	%rd75, %rd22, %rd74;
	add.s64 	%rd17, %rd75, 128;
$L__BB5_63:
	// begin inline asm
	ld.relaxed.gpu.u32 %r1009, [%rd17];
	// end inline asm
	membar.gl;
	setp.eq.s32 	%p20, %r1009, 99;
	mov.b32 	%r181, -1;
	vote.sync.any.pred 	%p21, %p20, %r181;
	@%p21 bra 	$L__BB5_63;
	mov.f64 	%fd505, 0d0000000000000000;
	setp.eq.s32 	%p22, %r1009, 101;
	@%p22 bra 	$L__BB5_67;
	setp.ne.s32 	%p23, %r1009, 100;
	mov.f64 	%fd506, %fd505;
	@%p23 bra 	$L__BB5_68;
	mul.wide.s32 	%rd87, %r1010, 16;
	add.s64 	%rd88, %rd23, %rd87;
	add.s64 	%rd84, %rd88, 512;
	// begin inline asm
	ld.cg.u64 %rd83, [%rd84];
	// end inline asm
	add.s64 	%rd86, %rd88, 520;
	// begin inline asm
	ld.cg.u64 %rd85, [%rd86];
	// end inline asm
	mov.b64 	%fd505, %rd83;
	mov.b64 	%fd506, %rd85;
	bra.uni 	$L__BB5_68;
$L__BB5_67:
	mul.wide.s32 	%rd81, %r1010, 16;
	add.s64 	%rd82, %rd24, %rd81;
	add.s64 	%rd78, %rd82, 512;
	// begin inline asm
	ld.cg.u64 %rd77, [%rd78];
	// end inline asm
	add.s64 	%rd80, %rd82, 520;
	// begin inline asm
	ld.cg.u64 %rd79, [%rd80];
	// end inline asm
	mov.b64 	%fd505, %rd77;
	mov.b64 	%fd506, %rd79;
$L__BB5_68:
	mov.b32 	%r283, -1;
	vote.sync.ballot.b32 	%r284, %p22, %r283;
	// begin inline asm
	mov.u32 %r183, %lanemask_ge;
	// end inline asm
	and.b32  	%r285, %r284, %r183;
	or.b32  	%r286, %r285, -2147483648;
	add.s32 	%r287, %r286, -1;
	not.b32 	%r288, %r286;
	and.b32  	%r289, %r288, %r287;
	popc.b32 	%r187, %r289;
	mov.b64 	%rd89, %fd505;
	mov.b64 	{%r185, %r190}, %rd89;
	mov.b32 	%r201, 1;
	// begin inline asm
	shfl.sync.down.b32 %r184, %r185, %r201, %r187, %r283;
	// end inline asm
	// begin inline asm
	shfl.sync.down.b32 %r189, %r190, %r201, %r187, %r283;
	// end inline asm
	mov.b64 	%rd90, {%r184, %r189};
	mov.b64 	%fd186, %rd90;
	mov.b64 	%rd91, %fd506;
	mov.b64 	{%r195, %r200}, %rd91;
	// begin inline asm
	shfl.sync.down.b32 %r194, %r195, %r201, %r187, %r283;
	// end inline asm
	// begin inline asm
	shfl.sync.down.b32 %r199, %r200, %r201, %r187, %r283;
	// end inline asm
	mov.b64 	%rd92, {%r194, %r199};
	mov.b64 	%fd187, %rd92;
	setp.lt.s32 	%p26, %r48, %r187;
	mul.f64 	%fd188, %fd505, %fd186;
	fma.rn.f64 	%fd189, %fd505, %fd187, %fd506;
	selp.f64 	%fd190, %fd188, %fd505, %p26;
	mov.b64 	%rd93, %fd190;
	mov.b64 	{%r205, %r210}, %rd93;
	selp.f64 	%fd191, %fd189, %fd506, %p26;
	mov.b64 	%rd94, %fd191;
	mov.b64 	{%r215, %r220}, %rd94;
	mov.b32 	%r221, 2;
	// begin inline asm
	shfl.sync.down.b32 %r204, %r205, %r221, %r187, %r283;
	// end inline asm
	// begin inline asm
	shfl.sync.down.b32 %r209, %r210, %r221, %r187, %r283;
	// end inline asm
	mov.b64 	%rd95, {%r204, %r209};
	mov.b64 	%fd192, %rd95;
	// begin inline asm
	shfl.sync.down.b32 %r214, %r215, %r221, %r187, %r283;
	// end inline asm
	// begin inline asm
	shfl.sync.down.b32 %r219, %r220, %r221, %r187, %r283;
	// end inline asm
	mov.b64 	%rd96, {%r214, %r219};
	mov.b64 	%fd193, %rd96;
	add.s32 	%r31, %r48, 2;
	setp.gt.s32 	%p27, %r31, %r187;
	mul.f64 	%fd194, %fd190, %fd192;
	fma.rn.f64 	%fd195, %fd190, %fd193, %fd191;
	selp.f64 	%fd196, %fd190, %fd194, %p27;
	mov.b64 	%rd97, %fd196;
	mov.b64 	{%r225, %r230}, %rd97;
	selp.f64 	%fd197, %fd191, %fd195, %p27;
	mov.b64 	%rd98, %fd197;
	mov.b64 	{%r235, %r240}, %rd98;
	mov.b32 	%r241, 4;
	// begin inline asm
	shfl.sync.down.b32 %r224, %r225, %r241, %r187, %r283;
	// end inline asm
	// begin inline asm
	shfl.sync.down.b32 %r229, %r230, %r241, %r187, %r283;
	// end inline asm
	mov.b64 	%rd99, {%r224, %r229};
	mov.b64 	%fd198, %rd99;
	// begin inline asm
	shfl.sync.down.b32 %r234, %r235, %r241, %r187, %r283;
	// end inline asm
	// begin inline asm
	shfl.sync.down.b32 %r239, %r240, %r241, %r187, %r283;
	// end inline asm
	mov.b64 	%rd100, {%r234, %r239};
	mov.b64 	%fd199, %rd100;
	add.s32 	%r32, %r48, 4;
	setp.gt.s32 	%p28, %r32, %r187;
	mul.f64 	%fd200, %fd196, %fd198;
	fma.rn.f64 	%fd201, %fd196, %fd199, %fd197;
	selp.f64 	%fd202, %fd196, %fd200, %p28;
	mov.b64 	%rd101, %fd202;
	mov.b64 	{%r245, %r250}, %rd101;
	selp.f64 	%fd203, %fd197, %fd201, %p28;
	mov.b64 	%rd102, %fd203;
	mov.b64 	{%r255, %r260}, %rd102;
	mov.b32 	%r261, 8;
	// begin inline asm
	shfl.sync.down.b32 %r244, %r245, %r261, %r187, %r283;
	// end inline asm
	// begin inline asm
	shfl.sync.down.b32 %r249, %r250, %r261, %r187, %r283;
	// end inline asm
	mov.b64 	%rd103, {%r244, %r249};
	mov.b64 	%fd204, %rd103;
	// begin inline asm
	shfl.sync.down.b32 %r254, %r255, %r261, %r187, %r283;
	// end inline asm
	// begin inline asm
	shfl.sync.down.b32 %r259, %r260, %r261, %r187, %r283;
	// end inline asm
	mov.b64 	%rd104, {%r254, %r259};
	mov.b64 	%fd205, %rd104;
	add.s32 	%r33, %r48, 8;
	setp.gt.s32 	%p29, %r33, %r187;
	mul.f64 	%fd206, %fd202, %fd204;
	fma.rn.f64 	%fd207, %fd202, %fd205, %fd203;
	selp.f64 	%fd208, %fd202, %fd206, %p29;
	mov.b64 	%rd105, %fd208;
	mov.b64 	{%r265, %r270}, %rd105;
	selp.f64 	%fd209, %fd203, %fd207, %p29;
	mov.b64 	%rd106, %fd209;
	mov.b64 	{%r275, %r280}, %rd106;
	mov.b32 	%r281, 16;
	// begin inline asm
	shfl.sync.down.b32 %r264, %r265, %r281, %r187, %r283;
	// end inline asm
	// begin inline asm
	shfl.sync.down.b32 %r269, %r270, %r281, %r187, %r283;
	// end inline asm
	mov.b64 	%rd107, {%r264, %r269};
	mov.b64 	%fd210, %rd107;
	// begin inline asm
	shfl.sync.down.b32 %r274, %r275, %r281, %r187, %r283;
	// end inline asm
	// begin inline asm
	shfl.sync.down.b32 %r279, %r280, %r281, %r187, %r283;
	// end inline asm
	mov.b64 	%rd108, {%r274, %r279};
	mov.b64 	%fd211, %rd108;
	add.s32 	%r34, %r48, 16;
	setp.gt.s32 	%p30, %r34, %r187;
	mul.f64 	%fd212, %fd208, %fd210;
	fma.rn.f64 	%fd213, %fd208, %fd211, %fd209;
	selp.f64 	%fd507, %fd208, %fd212, %p30;
	selp.f64 	%fd508, %fd209, %fd213, %p30;
	add.s64 	%rd18, %rd24, 512;
$L__BB5_69:
	setp.ne.s32 	%p31, %r1009, 101;
	mov.b32 	%r290, -1;
	vote.sync.all.pred 	%p32, %p31, %r290;
	not.pred 	%p33, %p32;
	@%p33 bra 	$L__BB5_77;
	mul.wide.s32 	%rd118, %r1010, 4;
	add.s64 	%rd19, %rd22, %rd118;
$L__BB5_71:
	// begin inline asm
	ld.relaxed.gpu.u32 %r1009, [%rd19];
	// end inline asm
	membar.gl;
	setp.eq.s32 	%p37, %r1009, 99;
	mov.b32 	%r294, -1;
	vote.sync.any.pred 	%p38, %p37, %r294;
	@%p38 bra 	$L__BB5_71;
	mov.f64 	%fd509, 0d0000000000000000;
	setp.eq.s32 	%p39, %r1009, 101;
	@%p39 bra 	$L__BB5_75;
	setp.ne.s32 	%p40, %r1009, 100;
	mov.f64 	%fd510, %fd509;
	@%p40 bra 	$L__BB5_76;
	mul.wide.s32 	%rd130, %r1010, 16;
	add.s64 	%rd127, %rd23, %rd130;
	// begin inline asm
	ld.cg.u64 %rd126, [%rd127];
	// end inline asm
	add.s64 	%rd129, %rd127, 8;
	// begin inline asm
	ld.cg.u64 %rd128, [%rd129];
	// end inline asm
	mov.b64 	%fd509, %rd126;
	mov.b64 	%fd510, %rd128;
	bra.uni 	$L__BB5_76;
$L__BB5_75:
	mul.wide.s32 	%rd124, %r1010, 16;
	add.s64 	%rd125, %rd18, %rd124;
	add.s64 	%rd121, %rd125, -512;
	// begin inline asm
	ld.cg.u64 %rd120, [%rd121];
	// end inline asm
	add.s64 	%rd123, %rd125, -504;
	// begin inline asm
	ld.cg.u64 %rd122, [%rd123];
	// end inline asm
	mov.b64 	%fd509, %rd120;
	mov.b64 	%fd510, %rd122;
$L__BB5_76:
	mov.b32 	%r395, -1;
	vote.sync.ballot.b32 	%r396, %p39, %r395;
	and.b32  	%r397, %r396, %r183;
	or.b32  	%r398, %r397, -2147483648;
	add.s32 	%r399, %r398, -1;
	not.b32 	%r400, %r398;
	and.b32  	%r401, %r400, %r399;
	popc.b32 	%r299, %r401;
	mov.b64 	%rd131, %fd509;
	mov.b64 	{%r297, %r302}, %rd131;
	mov.b32 	%r313, 1;
	// begin inline asm
	shfl.sync.down.b32 %r296, %r297, %r313, %r299, %r395;
	// end inline asm
	// begin inline asm
	shfl.sync.down.b32 %r301, %r302, %r313, %r299, %r395;
	// end inline asm
	mov.b64 	%rd132, {%r296, %r301};
	mov.b64 	%fd219, %rd132;
	mov.b64 	%rd133, %fd510;
	mov.b64 	{%r307, %r312}, %rd133;
	// begin inline asm
	shfl.sync.down.b32 %r306, %r307, %r313, %r299, %r395;
	// end inline asm
	// begin inline asm
	shfl.sync.down.b32 %r311, %r312, %r313, %r299, %r395;
	// end inline asm
	mov.b64 	%rd134, {%r306, %r311};
	mov.b64 	%fd220, %rd134;
	setp.lt.s32 	%p43, %r48, %r299;
	mul.f64 	%fd221, %fd509, %fd219;
	fma.rn.f64 	%fd222, %fd509, %fd220, %fd510;
	selp.f64 	%fd223, %fd221, %fd509, %p43;
	mov.b64 	%rd135, %fd223;
	mov.b64 	{%r317, %r322}, %rd135;
	selp.f64 	%fd224, %fd222, %fd510, %p43;
	mov.b64 	%rd136, %fd224;
	mov.b64 	{%r327, %r332}, %rd136;
	mov.b32 	%r333, 2;
	// begin inline asm
	shfl.sync.down.b32 %r316, %r317, %r333, %r299, %r395;
	// end inline asm
	// begin inline asm
	shfl.sync.down.b32 %r321, %r322, %r333, %r299, %r395;
	// end inline asm
	mov.b64 	%rd137, {%r316, %r321};
	mov.b64 	%fd225, %rd137;
	// begin inline asm
	shfl.sync.down.b32 %r326, %r327, %r333, %r299, %r395;
	// end inline asm
	// begin inline asm
	shfl.sync.down.b32 %r331, %r332, %r333, %r299, %r395;
	// end inline asm
	mov.b64 	%rd138, {%r326, %r331};
	mov.b64 	%fd226, %rd138;
	setp.gt.s32 	%p44, %r31, %r299;
	mul.f64 	%fd227, %fd223, %fd225;
	fma.rn.f64 	%fd228, %fd223, %fd226, %fd224;
	selp.f64 	%fd229, %fd223, %fd227, %p44;
	mov.b64 	%rd139, %fd229;
	mov.b64 	{%r337, %r342}, %rd139;
	selp.f64 	%fd230, %fd224, %fd228, %p44;
	mov.b64 	%rd140, %fd230;
	mov.b64 	{%r347, %r352}, %rd140;
	mov.b32 	%r353, 4;
	// begin inline asm
	shfl.sync.down.b32 %r336, %r337, %r353, %r299, %r395;
	// end inline asm
	// begin inline asm
	shfl.sync.down.b32 %r341, %r342, %r353, %r299, %r395;
	// end inline asm
	mov.b64 	%rd141, {%r336, %r341};
	mov.b64 	%fd231, %rd141;
	// begin inline asm
	shfl.sync.down.b32 %r346, %r347, %r353, %r299, %r395;
	// end inline asm
	// begin inline asm
	shfl.sync.down.b32 %r351, %r352, %r353, %r299, %r395;
	// end inline asm
	mov.b64 	%rd142, {%r346, %r351};
	mov.b64 	%fd232, %rd142;
	setp.gt.s32 	%p45, %r32, %r299;
	mul.f64 	%fd233, %fd229, %fd231;
	fma.rn.f64 	%fd234, %fd229, %fd232, %fd230;
	selp.f64 	%fd235, %fd229, %fd233, %p45;
	mov.b64 	%rd143, %fd235;
	mov.b64 	{%r357, %r362}, %rd143;
	selp.f64 	%fd236, %fd230, %fd234, %p45;
	mov.b64 	%rd144, %fd236;
	mov.b64 	{%r367, %r372}, %rd144;
	mov.b32 	%r373, 8;
	// begin inline asm
	shfl.sync.down.b32 %r356, %r357, %r373, %r299, %r395;
	// end inline asm
	// begin inline asm
	shfl.sync.down.b32 %r361, %r362, %r373, %r299, %r395;
	// end inline asm
	mov.b64 	%rd145, {%r356, %r361};
	mov.b64 	%fd237, %rd145;
	// begin inline asm
	shfl.sync.down.b32 %r366, %r367, %r373, %r299, %r395;
	// end inline asm
	// begin inline asm
	shfl.sync.down.b32 %r371, %r372, %r373, %r299, %r395;
	// end inline asm
	mov.b64 	%rd146, {%r366, %r371};
	mov.b64 	%fd238, %rd146;
	setp.gt.s32 	%p46, %r33, %r299;
	mul.f64 	%fd239, %fd235, %fd237;
	fma.rn.f64 	%fd240, %fd235, %fd238, %fd236;
	selp.f64 	%fd241, %fd235, %fd239, %p46;
	mov.b64 	%rd147, %fd241;
	mov.b64 	{%r377, %r382}, %rd147;
	selp.f64 	%fd242, %fd236, %fd240, %p46;
	mov.b64 	%rd148, %fd242;
	mov.b64 	{%r387, %r392}, %rd148;
	mov.b32 	%r393, 16;
	// begin inline asm
	shfl.sync.down.b32 %r376, %r377, %r393, %r299, %r395;
	// end inline asm
	// begin inline asm
	shfl.sync.down.b32 %r381, %r382, %r393, %r299, %r395;
	// end inline asm
	mov.b64 	%rd149, {%r376, %r381};
	mov.b64 	%fd243, %rd149;
	// begin inline asm
	shfl.sync.down.b32 %r386, %r387, %r393, %r299, %r395;
	// end inline asm
	// begin inline asm
	shfl.sync.down.b32 %r391, %r392, %r393, %r299, %r395;
	// end inline asm
	mov.b64 	%rd150, {%r386, %r391};
	mov.b64 	%fd244, %rd150;
	setp.gt.s32 	%p47, %r34, %r299;
	mul.f64 	%fd245, %fd241, %fd243;
	fma.rn.f64 	%fd246, %fd241, %fd244, %fd242;
	selp.f64 	%fd247, %fd241, %fd245, %p47;
	selp.f64 	%fd248, %fd242, %fd246, %p47;
	mul.f64 	%fd117, %fd507, %fd247;
	fma.rn.f64 	%fd508, %fd507, %fd248, %fd508;
	add.s32 	%r1010, %r1010, -32;
	mov.f64 	%fd507, %fd117;
	bra.uni 	$L__BB5_69;
$L__BB5_77:
	setp.ne.s32 	%p34, %r20, 0;
	@%p34 bra 	$L__BB5_79;
	mul.f64 	%fd214, %fd97, %fd507;
	fma.rn.f64 	%fd215, %fd97, %fd508, %fd98;
	mul.wide.s32 	%rd114, %r1, 16;
	add.s64 	%rd115, %rd24, %rd114;
	add.s64 	%rd109, %rd115, 512;
	mov.b64 	%rd110, %fd214;
	mov.b64 	%rd112, %fd215;
	// begin inline asm
	st.cg.u64 [%rd109], %rd110;
	// end inline asm
	add.s64 	%rd111, %rd115, 520;
	// begin inline asm
	st.cg.u64 [%rd111], %rd112;
	// end inline asm
	mul.wide.s32 	%rd116, %r1, 4;
	add.s64 	%rd117, %rd22, %rd116;
	add.s64 	%rd113, %rd117, 128;
	mov.b32 	%r292, 101;
	// begin inline asm
	st.release.gpu.u32 [%rd113], %r292;
	// end inline asm
	st.shared.f64 	[_ZZN3cub18CUB_300001_SM_10006detail4scan16DeviceScanKernelINS2_10policy_hubIN4cuda3std3__45tupleIJddEEES9_S9_j7scan_opE10Policy1000EN6thrust24THRUST_300001_SM_1000_NS12zip_iteratorINS8_IJNSE_6detail15normal_iteratorINSE_10device_ptrIdEEEESK_EEEEESM_NS0_13ScanTileStateIS9_Lb0EEESA_NS0_8NullTypeEjS9_Lb0ESP_EEvT0_T1_T2_iT3_T4_T5_E12temp_storage+8], %fd507;
	st.shared.v2.f64 	[_ZZN3cub18CUB_300001_SM_10006detail4scan16DeviceScanKernelINS2_10policy_hubIN4cuda3std3__45tupleIJddEEES9_S9_j7scan_opE10Policy1000EN6thrust24THRUST_300001_SM_1000_NS12zip_iteratorINS8_IJNSE_6detail15normal_iteratorINSE_10device_ptrIdEEEESK_EEEEESM_NS0_13ScanTileStateIS9_Lb0EEESA_NS0_8NullTypeEjS9_Lb0ESP_EEvT0_T1_T2_iT3_T4_T5_E12temp_storage+16], {%fd508, %fd214};
	st.shared.f64 	[_ZZN3cub18CUB_300001_SM_10006detail4scan16DeviceScanKernelINS2_10policy_hubIN4cuda3std3__45tupleIJddEEES9_S9_j7scan_opE10Policy1000EN6thrust24THRUST_300001_SM_1000_NS12zip_iteratorINS8_IJNSE_6detail15normal_iteratorINSE_10device_ptrIdEEEESK_EEEEESM_NS0_13ScanTileStateIS9_Lb0EEESA_NS0_8NullTypeEjS9_Lb0ESP_EEvT0_T1_T2_iT3_T4_T5_E12temp_storage+32], %fd215;
$L__BB5_79:
	setp.ne.s32 	%p35, %r48, 0;
	@%p35 bra 	$L__BB5_81;
	st.shared.f64 	[_ZZN3cub18CUB_300001_SM_10006detail4scan16DeviceScanKernelINS2_10policy_hubIN4cuda3std3__45tupleIJddEEES9_S9_j7scan_opE10Policy1000EN6thrust24THRUST_300001_SM_1000_NS12zip_iteratorINS8_IJNSE_6detail15normal_iteratorINSE_10device_ptrIdEEEESK_EEEEESM_NS0_13ScanTileStateIS9_Lb0EEESA_NS0_8NullTypeEjS9_Lb0ESP_EEvT0_T1_T2_iT3_T4_T5_E12temp_storage+136], %fd507;
	st.shared.f64 	[_ZZN3cub18CUB_300001_SM_10006detail4scan16DeviceScanKernelINS2_10policy_hubIN4cuda3std3__45tupleIJddEEES9_S9_j7scan_opE10Policy1000EN6thrust24THRUST_300001_SM_1000_NS12zip_iteratorINS8_IJNSE_6detail15normal_iteratorINSE_10device_ptrIdEEEESK_EEEEESM_NS0_13ScanTileStateIS9_Lb0EEESA_NS0_8NullTypeEjS9_Lb0ESP_EEvT0_T1_T2_iT3_T4_T5_E12temp_storage+144], %fd508;
	mov.f64 	%fd511, %fd507;
	mov.f64 	%fd512, %fd508;
$L__BB5_81:
	bar.sync 	0;
	setp.eq.s32 	%p36, %r20, 0;
	@%p36 bra 	$L__BB5_83;
	ld.shared.f64 	%fd216, [_ZZN3cub18CUB_300001_SM_10006detail4scan16DeviceScanKernelINS2_10policy_hubIN4cuda3std3__45tupleIJddEEES9_S9_j7scan_opE10Policy1000EN6thrust24THRUST_300001_SM_1000_NS12zip_iteratorINS8_IJNSE_6detail15normal_iteratorINSE_10device_ptrIdEEEESK_EEEEESM_NS0_13ScanTileStateIS9_Lb0EEESA_NS0_8NullTypeEjS9_Lb0ESP_EEvT0_T1_T2_iT3_T4_T5_E12temp_storage+144];
	ld.shared.f64 	%fd217, [_ZZN3cub18CUB_300001_SM_10006detail4scan16DeviceScanKernelINS2_10policy_hubIN4cuda3std3__45tupleIJddEEES9_S9_j7scan_opE10Policy1000EN6thrust24THRUST_300001_SM_1000_NS12zip_iteratorINS8_IJNSE_6detail15normal_iteratorINSE_10device_ptrIdEEEESK_EEEEESM_NS0_13ScanTileStateIS9_Lb0EEESA_NS0_8NullTypeEjS9_Lb0ESP_EEvT0_T1_T2_iT3_T4_T5_E12temp_storage+136];
	mul.f64 	%fd121, %fd511, %fd217;
	fma.rn.f64 	%fd512, %fd511, %fd216, %fd512;
	mov.f64 	%fd511, %fd121;
$L__BB5_83:
	mul.f64 	%fd515, %fd511, %fd73;
	fma.rn.f64 	%fd516, %fd512, %fd73, %fd74;
$L__BB5_84:
	fma.rn.f64 	%fd299, %fd516, %fd75, %fd76;
	fma.rn.f64 	%fd300, %fd299, %fd77, %fd78;
	mul.f64 	%fd301, %fd515, %fd75;
	mul.f64 	%fd302, %fd301, %fd77;
	bar.sync 	0;
	st.shared.v2.f64 	[%r27], {%fd515, %fd516};
	st.shared.v2.f64 	[%r27+16], {%fd301, %fd299};
	st.shared.v2.f64 	[%r27+32], {%fd302, %fd300};
	bar.warp.sync 	-1;
	ld.shared.v2.f64 	{%fd130, %fd129}, [%r26];
	ld.shared.v2.f64 	{%fd132, %fd131}, [%r26+512];
	ld.shared.v2.f64 	{%fd134, %fd133}, [%r26+1024];
	setp.ne.s32 	%p60, %r20, 0;
	@%p60 bra 	$L__BB5_86;
	st.volatile.shared.u32 	[_ZZN3cub18CUB_300001_SM_10006detail4scan16DeviceScanKernelINS2_10policy_hubIN4cuda3std3__45tupleIJddEEES9_S9_j7scan_opE10Policy1000EN6thrust24THRUST_300001_SM_1000_NS12zip_iteratorINS8_IJNSE_6detail15normal_iteratorINSE_10device_ptrIdEEEESK_EEEEESM_NS0_13ScanTileStateIS9_Lb0EEESA_NS0_8NullTypeEjS9_Lb0ESP_EEvT0_T1_T2_iT3_T4_T5_E12temp_storage+6144], %r3;
$L__BB5_86:
	bar.sync 	0;
	ld.volatile.shared.u32 	%r39, [_ZZN3cub18CUB_300001_SM_10006detail4scan16DeviceScanKernelINS2_10policy_hubIN4cuda3std3__45tupleIJddEEES9_S9_j7scan_opE10Policy1000EN6thrust24THRUST_300001_SM_1000_NS12zip_iteratorINS8_IJNSE_6detail15normal_iteratorINSE_10device_ptrIdEEEESK_EEEEESM_NS0_13ScanTileStateIS9_Lb0EEESA_NS0_8NullTypeEjS9_Lb0ESP_EEvT0_T1_T2_iT3_T4_T5_E12temp_storage+6144];
	cvt.u64.u32 	%rd175, %r21;
	add.s64 	%rd176, %rd175, %rd14;
	setp.ge.s32 	%p61, %r21, %r39;
	shl.b64 	%rd177, %rd176, 3;
	add.s64 	%rd20, %rd6, %rd177;
	add.s64 	%rd21, %rd7, %rd177;
	@%p61 bra 	$L__BB5_88;
	st.global.f64 	[%rd20], %fd130;
	st.global.f64 	[%rd21], %fd129;
$L__BB5_88:
	setp.ge.s32 	%p62, %r22, %r39;
	@%p62 bra 	$L__BB5_90;
	st.global.f64 	[%rd20+256], %fd132;
	st.global.f64 	[%rd21+256], %fd131;
$L__BB5_90:
	setp.ge.s32 	%p63, %r23, %r39;
	@%p63 bra 	$L__BB5_92;
	st.global.f64 	[%rd20+512], %fd134;
	st.global.f64 	[%rd21+512], %fd133;
$L__BB5_92:
	ret;

}
	// .globl	_ZN3cub18CUB_300001_SM_10006detail4scan16DeviceScanKernelINS2_10policy_hubIN4cuda3std3__45tupleIJddEEES9_S9_m7scan_opE10Policy1000EN6thrust24THRUST_300001_SM_1000_NS12zip_iteratorINS8_IJNSE_6detail15normal_iteratorINSE_10device_ptrIdEEEESK_EEEEESM_NS0_13ScanTileStateIS9_Lb0EEESA_NS0_8NullTypeEmS9_Lb0ESP_EEvT0_T1_T2_iT3_T4_T5_
.visible .entry _ZN3cub18CUB_300001_SM_10006detail4scan16DeviceScanKernelINS2_10policy_hubIN4cuda3std3__45tupleIJddEEES9_S9_m7scan_opE10Policy1000EN6thrust24THRUST_300001_SM_1000_NS12zip_iteratorINS8_IJNSE_6detail15normal_iteratorINSE_10device_ptrIdEEEESK_EEEEESM_NS0_13ScanTileStateIS9_Lb0EEESA_NS0_8NullTypeEmS9_Lb0ESP_EEvT0_T1_T2_iT3_T4_T5_(
	.param .align 8 .b8 _ZN3cub18CUB_300001_SM_10006detail4scan16DeviceScanKernelINS2_10policy_hubIN4cuda3std3__45tupleIJddEEES9_S9_m7scan_opE10Policy1000EN6thrust24THRUST_300001_SM_1000_NS12zip_iteratorINS8_IJNSE_6detail15normal_iteratorINSE_10device_ptrIdEEEESK_EEEEESM_NS0_13ScanTileStateIS9_Lb0EEESA_NS0_8NullTypeEmS9_Lb0ESP_EEvT0_T1_T2_iT3_T4_T5__param_0[16],
	.param .align 8 .b8 _ZN3cub18CUB_300001_SM_10006detail4scan16DeviceScanKernelINS2_10policy_hubIN4cuda3std3__45tupleIJddEEES9_S9_m7scan_opE10Policy1000EN6thrust24THRUST_300001_SM_1000_NS12zip_iteratorINS8_IJNSE_6detail15normal_iteratorINSE_10device_ptrIdEEEESK_EEEEESM_NS0_13ScanTileStateIS9_Lb0EEESA_NS0_8NullTypeEmS9_Lb0ESP_EEvT0_T1_T2_iT3_T4_T5__param_1[16],
	.param .align 8 .b8 _ZN3cub18CUB_300001_SM_10006detail4scan16DeviceScanKernelINS2_10policy_hubIN4cuda3std3__45tupleIJddEEES9_S9_m7scan_opE10Policy1000EN6thrust24THRUST_300001_SM_1000_NS12zip_iteratorINS8_IJNSE_6detail15normal_iteratorINSE_10device_ptrIdEEEESK_EEEEESM_NS0_13ScanTileStateIS9_Lb0EEESA_NS0_8NullTypeEmS9_Lb0ESP_EEvT0_T1_T2_iT3_T4_T5__param_2[24],
	.param .u32 _ZN3cub18CUB_300001_SM_10006detail4scan16DeviceScanKernelINS2_10policy_hubIN4cuda3std3__45tupleIJddEEES9_S9_m7scan_opE10Policy1000EN6thrust24THRUST_300001_SM_1000_NS12zip_iteratorINS8_IJNSE_6detail15normal_iteratorINSE_10device_ptrIdEEEESK_EEEEESM_NS0_13ScanTileStateIS9_Lb0EEESA_NS0_8NullTypeEmS9_Lb0ESP_EEvT0_T1_T2_iT3_T4_T5__param_3,
	.param .align 1 .b8 _ZN3cub18CUB_300001_SM_10006detail4scan16DeviceScanKernelINS2_10policy_hubIN4cuda3std3__45tupleIJddEEES9_S9_m7scan_opE10Policy1000EN6thrust24THRUST_300001_SM_1000_NS12zip_iteratorINS8_IJNSE_6detail15normal_iteratorINSE_10device_ptrIdEEEESK_EEEEESM_NS0_13ScanTileStateIS9_Lb0EEESA_NS0_8NullTypeEmS9_Lb0ESP_EEvT0_T1_T2_iT3_T4_T5__param_4[1],
	.param .align 1 .b8 _ZN3cub18CUB_300001_SM_10006detail4scan16DeviceScanKernelINS2_10policy_hubIN4cuda3std3__45tupleIJddEEES9_S9_m7scan_opE10Policy1000EN6thrust24THRUST_300001_SM_1000_NS12zip_iteratorINS8_IJNSE_6detail15normal_iteratorINSE_10device_ptrIdEEEESK_EEEEESM_NS0_13ScanTileStateIS9_Lb0EEESA_NS0_8NullTypeEmS9_Lb0ESP_EEvT0_T1_T2_iT3_T4_T5__param_5[1],
	.param .u64 _ZN3cub18CUB_300001_SM_10006detail4scan16DeviceScanKernelINS2_10policy_hubIN4cuda3std3__45tupleIJddEEES9_S9_m7scan_opE10Policy1000EN6thrust24THRUST_300001_SM_1000_NS12zip_iteratorINS8_IJNSE_6detail15normal_iteratorINSE_10device_ptrIdEEEESK_EEEEESM_NS0_13ScanTileStateIS9_Lb0EEESA_NS0_8NullTypeEmS9_Lb0ESP_EEvT0_T1_T2_iT3_T4_T5__param_6
)
.maxntid 128
{
	.reg .pred 	%p<118>;
	.reg .b32 	%r<1009>;
	.reg .b64 	%rd<324>;
	.reg .b64 	%fd<517>;
	// demoted variable
	.shared .align 16 .b8 _ZZN3cub18CUB_300001_SM_10006detail4scan16DeviceScanKernelINS2_10policy_hubIN4cuda3std3__45tupleIJddEEES9_S9_m7scan_opE10Policy1000EN6thrust24THRUST_300001_SM_1000_NS12zip_iteratorINS8_IJNSE_6detail15normal_iteratorINSE_10device_ptrIdEEEESK_EEEEESM_NS0_13ScanTileStateIS9_Lb0EEESA_NS0_8NullTypeEmS9_Lb0ESP_EEvT0_T1_T2_iT3_T4_T5_E12temp_storage[6160];
	ld.param.u64 	%rd27, [_ZN3cub18CUB_300001_SM_10006detail4scan16DeviceScanKernelINS2_10policy_hubIN4cuda3std3__45tupleIJddEEES9_S9_m7scan_opE10Policy1000EN6thrust24THRUST_300001_SM_1000_NS12zip_iteratorINS8_IJNSE_6detail15normal_iteratorINSE_10device_ptrIdEEEESK_EEEEESM_NS0_13ScanTileStateIS9_Lb0EEESA_NS0_8NullTypeEmS9_Lb0ESP_EEvT0_T1_T2_iT3_T4_T5__param_2+16];
	ld.param.u64 	%rd26, [_ZN3cub18CUB_300001_SM_10006detail4scan16DeviceScanKernelINS2_10policy_hubIN4cuda3std3__45tupleIJddEEES9_S9_m7scan_opE10Policy1000EN6thrust24THRUST_300001_SM_1000_NS12zip_iteratorINS8_IJNSE_6detail15normal_iteratorINSE_10device_ptrIdEEEESK_EEEEESM_NS0_13ScanTileStateIS9_Lb0EEESA_NS0_8NullTypeEmS9_Lb0ESP_EEvT0_T1_T2_iT3_T4_T5__param_2+8];
	ld.param.u64 	%rd25, [_ZN3cub18CUB_300001_SM_10006detail4scan16DeviceScanKernelINS2_10policy_hubIN4cuda3std3__45tupleIJddEEES9_S9_m7scan_opE10Policy1000EN6thrust24THRUST_300001_SM_1000_NS12zip_iteratorINS8_IJNSE_6detail15normal_iteratorINSE_10device_ptrIdEEEESK_EEEEESM_NS0_13ScanTileStateIS9_Lb0EEESA_NS0_8NullTypeEmS9_Lb0ESP_EEvT0_T1_T2_iT3_T4_T5__param_2];
	ld.param.u64 	%rd28, [_ZN3cub18CUB_300001_SM_10006detail4scan16DeviceScanKernelINS2_10policy_hubIN4cuda3std3__45tupleIJddEEES9_S9_m7scan_opE10Policy1000EN6thrust24THRUST_300001_SM_1000_NS12zip_iteratorINS8_IJNSE_6detail15normal_iteratorINSE_10device_ptrIdEEEESK_EEEEESM_NS0_13ScanTileStateIS9_Lb0EEESA_NS0_8NullTypeEmS9_Lb0ESP_EEvT0_T1_T2_iT3_T4_T5__param_1+8];
	ld.param.u64 	%rd29, [_ZN3cub18CUB_300001_SM_10006detail4scan16DeviceScanKernelINS2_10policy_hubIN4cuda3std3__45tupleIJddEEES9_S9_m7scan_opE10Policy1000EN6thrust24THRUST_300001_SM_1000_NS12zip_iteratorINS8_IJNSE_6detail15normal_iteratorINSE_10device_ptrIdEEEESK_EEEEESM_NS0_13ScanTileStateIS9_Lb0EEESA_NS0_8NullTypeEmS9_Lb0ESP_EEvT0_T1_T2_iT3_T4_T5__param_1];
	ld.param.u64 	%rd30, [_ZN3cub18CUB_300001_SM_10006detail4scan16DeviceScanKernelINS2_10policy_hubIN4cuda3std3__45tupleIJddEEES9_S9_m7scan_opE10Policy1000EN6thrust24THRUST_300001_SM_1000_NS12zip_iteratorINS8_IJNSE_6detail15normal_iteratorINSE_10device_ptrIdEEEESK_EEEEESM_NS0_13ScanTileStateIS9_Lb0EEESA_NS0_8NullTypeEmS9_Lb0ESP_EEvT0_T1_T2_iT3_T4_T5__param_0+8];
	ld.param.u64 	%rd31, [_ZN3cub18CUB_300001_SM_10006detail4scan16DeviceScanKernelINS2_10policy_hubIN4cuda3std3__45tupleIJddEEES9_S9_m7scan_opE10Policy1000EN6thrust24THRUST_300001_SM_1000_NS12zip_iteratorINS8_IJNSE_6detail15normal_iteratorINSE_10device_ptrIdEEEESK_EEEEESM_NS0_13ScanTileStateIS9_Lb0EEESA_NS0_8NullTypeEmS9_Lb0ESP_EEvT0_T1_T2_iT3_T4_T5__param_0];
	ld.param.u32 	%r39, [_ZN3cub18CUB_300001_SM_10006detail4scan16DeviceScanKernelINS2_10policy_hubIN4cuda3std3__45tupleIJddEEES9_S9_m7scan_opE10Policy1000EN6thrust24THRUST_300001_SM_1000_NS12zip_iteratorINS8_IJNSE_6detail15normal_iteratorINSE_10device_ptrIdEEEESK_EEEEESM_NS0_13ScanTileStateIS9_Lb0EEESA_NS0_8NullTypeEmS9_Lb0ESP_EEvT0_T1_T2_iT3_T4_T5__param_3];
	ld.param.u64 	%rd32, [_ZN3cub18CUB_300001_SM_10006detail4scan16DeviceScanKernelINS2_10policy_hubIN4cuda3std3__45tupleIJddEEES9_S9_m7scan_opE10Policy1000EN6thrust24THRUST_300001_SM_1000_NS12zip_iteratorINS8_IJNSE_6detail15normal_iteratorINSE_10device_ptrIdEEEESK_EEEEESM_NS0_13ScanTileStateIS9_Lb0EEESA_NS0_8NullTypeEmS9_Lb0ESP_EEvT0_T1_T2_iT3_T4_T5__param_6];
	cvta.to.global.u64 	%rd4, %rd31;
	cvta.to.global.u64 	%rd5, %rd30;
	cvta.to.global.u64 	%rd6, %rd29;
	cvta.to.global.u64 	%rd7, %rd28;
	mov.u32 	%r40, %ctaid.x;
	add.s32 	%r1, %r39, %r40;
	mul.wide.s32 	%rd8, %r1, 384;
	sub.s64 	%rd9, %rd32, %rd8;
	setp.lt.u64 	%p1, %rd9, 385;
	@%p1 bra 	$L__BB6_40;
	mov.u32 	%r2, %tid.x;
	and.b32  	%r524, %r2, 31;
	and.b32  	%r525, %r2, 992;
	mul.lo.s32 	%r526, %r525, 3;
	or.b32  	%r527, %r526, %r524;
	cvt.u64.u32 	%rd179, %r527;
	add.s64 	%rd10, %rd8, %rd179;
	shl.b64 	%rd180, %rd10, 3;
	add.s64 	%rd181, %rd4, %rd180;
	add.s64 	%rd182, %rd5, %rd180;
	ld.global.f64 	%fd303, [%rd181];
	ld.global.f64 	%fd304, [%rd182];
	ld.global.f64 	%fd305, [%rd181+256];
	ld.global.f64 	%fd306, [%rd182+256];
	ld.global.f64 	%fd307, [%rd181+512];
	ld.global.f64 	%fd308, [%rd182+512];
	// begin inline asm
	mov.u32 %r523, %laneid;
	// end inline asm
	shr.u32 	%r4, %r2, 5;
	mad.lo.s32 	%r528, %r4, 96, %r523;
	shl.b32 	%r529, %r528, 4;
	mov.u32 	%r530, _ZZN3cub18CUB_300001_SM_10006detail4scan16DeviceScanKernelINS2_10policy_hubIN4cuda3std3__45tupleIJddEEES9_S9_m7scan_opE10Policy1000EN6thrust24THRUST_300001_SM_1000_NS12zip_iteratorINS8_IJNSE_6detail15normal_iteratorINSE_10device_ptrIdEEEESK_EEEEESM_NS0_13ScanTileStateIS9_Lb0EEESA_NS0_8NullTypeEmS9_Lb0ESP_EEvT0_T1_T2_iT3_T4_T5_E12temp_storage;
	add.s32 	%r5, %r530, %r529;
	st.shared.v2.f64 	[%r5], {%fd303, %fd304};
	st.shared.v2.f64 	[%r5+512], {%fd305, %fd306};
	st.shared.v2.f64 	[%r5+1024], {%fd307, %fd308};
	bar.warp.sync 	-1;
	shl.b32 	%r531, %r523, 5;
	add.s32 	%r6, %r5, %r531;
	ld.shared.v2.f64 	{%fd1, %fd2}, [%r6];
	ld.shared.v2.f64 	{%fd3, %fd4}, [%r6+16];
	ld.shared.v2.f64 	{%fd5, %fd6}, [%r6+32];
	bar.sync 	0;
	setp.ne.s32 	%p64, %r1, 0;
	@%p64 bra 	$L__BB6_8;
	mul.f64 	%fd423, %fd1, %fd3;
	fma.rn.f64 	%fd424, %fd2, %fd3, %fd4;
	mul.f64 	%fd425, %fd423, %fd5;
	mov.b64 	%rd292, %fd425;
	mov.b64 	{%r882, %r887}, %rd292;
	fma.rn.f64 	%fd426, %fd424, %fd5, %fd6;
	mov.b64 	%rd293, %fd426;
	mov.b64 	{%r892, %r897}, %rd293;
	mov.b32 	%r998, 1;
	mov.b32 	%r999, 0;
	mov.b32 	%r1000, -1;
	// begin inline asm
	shfl.sync.up.b32 %r881, %r882, %r998, %r999, %r1000;
	// end inline asm
	// begin inline asm
	shfl.sync.up.b32 %r886, %r887, %r998, %r999, %r1000;
	// end inline asm
	mov.b64 	%rd294, {%r881, %r886};
	mov.b64 	%fd427, %rd294;
	// begin inline asm
	shfl.sync.up.b32 %r891, %r892, %r998, %r999, %r1000;
	// end inline asm
	// begin inline asm
	shfl.sync.up.b32 %r896, %r897, %r998, %r999, %r1000;
	// end inline asm
	mov.b64 	%rd295, {%r891, %r896};
	mov.b64 	%fd428, %rd295;
	mul.f64 	%fd429, %fd425, %fd427;
	fma.rn.f64 	%fd430, %fd425, %fd428, %fd426;
	setp.lt.s32 	%p106, %r523, 1;
	selp.f64 	%fd431, %fd426, %fd430, %p106;
	mov.b64 	%rd296, %fd431;
	mov.b64 	{%r912, %r917}, %rd296;
	selp.f64 	%fd432, %fd425, %fd429, %p106;
	mov.b64 	%rd297, %fd432;
	mov.b64 	{%r902, %r907}, %rd297;
	mov.b32 	%r918, 2;
	// begin inline asm
	shfl.sync.up.b32 %r901, %r902, %r918, %r999, %r1000;
	// end inline asm
	// begin inline asm
	shfl.sync.up.b32 %r906, %r907, %r918, %r999, %r1000;
	// end inline asm
	mov.b64 	%rd298, {%r901, %r906};
	mov.b64 	%fd433, %rd298;
	// begin inline asm
	shfl.sync.up.b32 %r911, %r912, %r918, %r999, %r1000;
	// end inline asm
	// begin inline asm
	shfl.sync.up.b32 %r916, %r917, %r918, %r999, %r1000;
	// end inline asm
	mov.b64 	%rd299, {%r911, %r916};
	mov.b64 	%fd434, %rd299;
	mul.f64 	%fd435, %fd432, %fd433;
	fma.rn.f64 	%fd436, %fd432, %fd434, %fd431;
	setp.lt.s32 	%p107, %r523, 2;
	selp.f64 	%fd437, %fd431, %fd436, %p107;
	mov.b64 	%rd300, %fd437;
	mov.b64 	{%r932, %r937}, %rd300;
	selp.f64 	%fd438, %fd432, %fd435, %p107;
	mov.b64 	%rd301, %fd438;
	mov.b64 	{%r922, %r927}, %rd301;
	mov.b32 	%r938, 4;
	// begin inline asm
	shfl.sync.up.b32 %r921, %r922, %r938, %r999, %r1000;
	// end inline asm
	// begin inline asm
	shfl.sync.up.b32 %r926, %r927, %r938, %r999, %r1000;
	// end inline asm
	mov.b64 	%rd302, {%r921, %r926};
	mov.b64 	%fd439, %rd302;
	// begin inline asm
	shfl.sync.up.b32 %r931, %r932, %r938, %r999, %r1000;
	// end inline asm
	// begin inline asm
	shfl.sync.up.b32 %r936, %r937, %r938, %r999, %r1000;
	// end inline asm
	mov.b64 	%rd303, {%r931, %r936};
	mov.b64 	%fd440, %rd303;
	mul.f64 	%fd441, %fd438, %fd439;
	fma.rn.f64 	%fd442, %fd438, %fd440, %fd437;
	setp.lt.s32 	%p108, %r523, 4;
	selp.f64 	%fd443, %fd437, %fd442, %p108;
	mov.b64 	%rd304, %fd443;
	mov.b64 	{%r952, %r957}, %rd304;
	selp.f64 	%fd444, %fd438, %fd441, %p108;
	mov.b64 	%rd305, %fd444;
	mov.b64 	{%r942, %r947}, %rd305;
	mov.b32 	%r958, 8;
	// begin inline asm
	shfl.sync.up.b32 %r941, %r942, %r958, %r999, %r1000;
	// end inline asm
	// begin inline asm
	shfl.sync.up.b32 %r946, %r947, %r958, %r999, %r1000;
	// end inline asm
	mov.b64 	%rd306, {%r941, %r946};
	mov.b64 	%fd445, %rd306;
	// begin inline asm
	shfl.sync.up.b32 %r951, %r952, %r958, %r999, %r1000;
	// end inline asm
	// begin inline asm
	shfl.sync.up.b32 %r956, %r957, %r958, %r999, %r1000;
	// end inline asm
	mov.b64 	%rd307, {%r951, %r956};
	mov.b64 	%fd446, %rd307;
	mul.f64 	%fd447, %fd444, %fd445;
	fma.rn.f64 	%fd448, %fd444, %fd446, %fd443;
	setp.lt.s32 	%p109, %r523, 8;
	selp.f64 	%fd449, %fd443, %fd448, %p109;
	mov.b64 	%rd308, %fd449;
	mov.b64 	{%r972, %r977}, %rd308;
	selp.f64 	%fd450, %fd444, %fd447, %p109;
	mov.b64 	%rd309, %fd450;
	mov.b64 	{%r962, %r967}, %rd309;
	mov.b32 	%r978, 16;
	// begin inline asm
	shfl.sync.up.b32 %r961, %r962, %r978, %r999, %r1000;
	// end inline asm
	// begin inline asm
	shfl.sync.up.b32 %r966, %r967, %r978, %r999, %r1000;
	// end inline asm
	mov.b64 	%rd310, {%r961, %r966};
	mov.b64 	%fd451, %rd310;
	// begin inline asm
	shfl.sync.up.b32 %r971, %r972, %r978, %r999, %r1000;
	// end inline asm
	// begin inline asm
	shfl.sync.up.b32 %r976, %r977, %r978, %r999, %r1000;
	// end inline asm
	mov.b64 	%rd311, {%r971, %r976};
	mov.b64 	%fd452, %rd311;
	mul.f64 	%fd7, %fd450, %fd451;
	fma.rn.f64 	%fd8, %fd450, %fd452, %fd449;
	setp.lt.s32 	%p110, %r523, 16;
	selp.f64 	%fd453, %fd449, %fd8, %p110;
	mov.b64 	%rd312, %fd453;
	mov.b64 	{%r992, %r997}, %rd312;
	selp.f64 	%fd454, %fd450, %fd7, %p110;
	mov.b64 	%rd313, %fd454;
	mov.b64 	{%r982, %r987}, %rd313;
	// begin inline asm
	shfl.sync.up.b32 %r981, %r982, %r998, %r999, %r1000;
	// end inline asm
	// begin inline asm
	shfl.sync.up.b32 %r986, %r987, %r998, %r999, %r1000;
	// end inline asm
	mov.b64 	%rd314, {%r981, %r986};
	mov.b64 	%fd484, %rd314;
	// begin inline asm
	shfl.sync.up.b32 %r991, %r992, %r998, %r999, %r1000;
	// end inline asm
	// begin inline asm
	shfl.sync.up.b32 %r996, %r997, %r998, %r999, %r1000;
	// end inline asm
	mov.b64 	%rd315, {%r991, %r996};
	mov.b64 	%fd483, %rd315;
	setp.ne.s32 	%p111, %r523, 31;
	@%p111 bra 	$L__BB6_4;
	shl.b32 	%r1001, %r4, 4;
	add.s32 	%r1003, %r530, %r1001;
	st.shared.v2.f64 	[%r1003+64], {%fd7, %fd8};
$L__BB6_4:
	bar.sync 	0;
	ld.shared.v2.f64 	{%fd455, %fd456}, [_ZZN3cub18CUB_300001_SM_10006detail4scan16DeviceScanKernelINS2_10policy_hubIN4cuda3std3__45tupleIJddEEES9_S9_m7scan_opE10Policy1000EN6thrust24THRUST_300001_SM_1000_NS12zip_iteratorINS8_IJNSE_6detail15normal_iteratorINSE_10device_ptrIdEEEESK_EEEEESM_NS0_13ScanTileStateIS9_Lb0EEESA_NS0_8NullTypeEmS9_Lb0ESP_EEvT0_T1_T2_iT3_T4_T5_E12temp_storage+64];
	setp.eq.s32 	%p112, %r4, 1;
	selp.f64 	%fd457, %fd456, 0d0000000000000000, %p112;
	selp.f64 	%fd458, %fd455, 0d0000000000000000, %p112;
	ld.shared.v2.f64 	{%fd459, %fd460}, [_ZZN3cub18CUB_300001_SM_10006detail4scan16DeviceScanKernelINS2_10policy_hubIN4cuda3std3__45tupleIJddEEES9_S9_m7scan_opE10Policy1000EN6thrust24THRUST_300001_SM_1000_NS12zip_iteratorINS8_IJNSE_6detail15normal_iteratorINSE_10device_ptrIdEEEESK_EEEEESM_NS0_13ScanTileStateIS9_Lb0EEESA_NS0_8NullTypeEmS9_Lb0ESP_EEvT0_T1_T2_iT3_T4_T5_E12temp_storage+80];
	mul.f64 	%fd461, %fd455, %fd459;
	fma.rn.f64 	%fd462, %fd456, %fd459, %fd460;
	setp.eq.s32 	%p113, %r4, 2;
	selp.f64 	%fd463, %fd462, %fd457, %p113;
	selp.f64 	%fd464, %fd461, %fd458, %p113;
	ld.shared.v2.f64 	{%fd465, %fd466}, [_ZZN3cub18CUB_300001_SM_10006detail4scan16DeviceScanKernelINS2_10policy_hubIN4cuda3std3__45tupleIJddEEES9_S9_m7scan_opE10Policy1000EN6thrust24THRUST_300001_SM_1000_NS12zip_iteratorINS8_IJNSE_6detail15normal_iteratorINSE_10device_ptrIdEEEESK_EEEEESM_NS0_13ScanTileStateIS9_Lb0EEESA_NS0_8NullTypeEmS9_Lb0ESP_EEvT0_T1_T2_iT3_T4_T5_E12temp_storage+96];
	mul.f64 	%fd467, %fd461, %fd465;
	fma.rn.f64 	%fd468, %fd462, %fd465, %fd466;
	setp.eq.s32 	%p114, %r4, 3;
	selp.f64 	%fd11, %fd468, %fd463, %p114;
	selp.f64 	%fd12, %fd467, %fd464, %p114;
	ld.shared.v2.f64 	{%fd469, %fd470}, [_ZZN3cub18CUB_300001_SM_10006detail4scan16DeviceScanKernelINS2_10policy_hubIN4cuda3std3__45tupleIJddEEES9_S9_m7scan_opE10Policy1000EN6thrust24THRUST_300001_SM_1000_NS12zip_iteratorINS8_IJNSE_6detail15normal_iteratorINSE_10device_ptrIdEEEESK_EEEEESM_NS0_13ScanTileStateIS9_Lb0EEESA_NS0_8NullTypeEmS9_Lb0ESP_EEvT0_T1_T2_iT3_T4_T5_E12temp_storage+112];
	mul.f64 	%fd13, %fd467, %fd469;
	fma.rn.f64 	%fd14, %fd468, %fd469, %fd470;
	setp.lt.u32 	%p115, %r2, 32;
	@%p115 bra 	$L__BB6_6;
	mul.f64 	%fd471, %fd12, %fd484;
	fma.rn.f64 	%fd472, %fd11, %fd484, %fd483;
	setp.eq.s32 	%p116, %r523, 0;
	selp.f64 	%fd483, %fd11, %fd472, %p116;
	selp.f64 	%fd484, %fd12, %fd471, %p116;
$L__BB6_6:
	setp.ne.s32 	%p117, %r2, 0;
	mul.f64 	%fd496, %fd484, %fd1;
	fma.rn.f64 	%fd495, %fd483, %fd1, %fd2;
	@%p117 bra 	$L__BB6_39;
	add.s64 	%rd316, %rd27, 512;
	mov.b64 	%rd317, %fd13;
	mov.b64 	%rd319, %fd14;
	// begin inline asm
	st.cg.u64 [%rd316], %rd317;
	// end inline asm
	add.s64 	%rd318, %rd27, 520;
	// begin inline asm
	st.cg.u64 [%rd318], %rd319;
	// end inline asm
	add.s64 	%rd320, %rd25, 128;
	mov.b32 	%r1004, 101;
	// begin inline asm
	st.release.gpu.u32 [%rd320], %r1004;
	// end inline asm
	mov.f64 	%fd495, %fd2;
	mov.f64 	%fd496, %fd1;
	bra.uni 	$L__BB6_39;
$L__BB6_8:
	mul.f64 	%fd309, %fd1, %fd3;
	fma.rn.f64 	%fd310, %fd2, %fd3, %fd4;
	mul.f64 	%fd311, %fd309, %fd5;
	mov.b64 	%rd183, %fd311;
	mov.b64 	{%r533, %r538}, %rd183;
	fma.rn.f64 	%fd312, %fd310, %fd5, %fd6;
	mov.b64 	%rd184, %fd312;
	mov.b64 	{%r543, %r548}, %rd184;
	mov.b32 	%r649, 1;
	mov.b32 	%r650, 0;
	mov.b32 	%r651, -1;
	// begin inline asm
	shfl.sync.up.b32 %r532, %r533, %r649, %r650, %r651;
	// end inline asm
	// begin inline asm
	shfl.sync.up.b32 %r537, %r538, %r649, %r650, %r651;
	// end inline asm
	mov.b64 	%rd185, {%r532, %r537};
	mov.b64 	%fd313, %rd185;
	// begin inline asm
	shfl.sync.up.b32 %r542, %r543, %r649, %r650, %r651;
	// end inline asm
	// begin inline asm
	shfl.sync.up.b32 %r547, %r548, %r649, %r650, %r651;
	// end inline asm
	mov.b64 	%rd186, {%r542, %r547};
	mov.b64 	%fd314, %rd186;
	mul.f64 	%fd315, %fd311, %fd313;
	fma.rn.f64 	%fd316, %fd311, %fd314, %fd312;
	setp.lt.s32 	%p65, %r523, 1;
	selp.f64 	%fd317, %fd312, %fd316, %p65;
	mov.b64 	%rd187, %fd317;
	mov.b64 	{%r563, %r568}, %rd187;
	selp.f64 	%fd318, %fd311, %fd315, %p65;
	mov.b64 	%rd188, %fd318;
	mov.b64 	{%r553, %r558}, %rd188;
	mov.b32 	%r569, 2;
	// begin inline asm
	shfl.sync.up.b32 %r552, %r553, %r569, %r650, %r651;
	// end inline asm
	// begin inline asm
	shfl.sync.up.b32 %r557, %r558, %r569, %r650, %r651;
	// end inline asm
	mov.b64 	%rd189, {%r552, %r557};
	mov.b64 	%fd319, %rd189;
	// begin inline asm
	shfl.sync.up.b32 %r562, %r563, %r569, %r650, %r651;
	// end inline asm
	// begin inline asm
	shfl.sync.up.b32 %r567, %r568, %r569, %r650, %r651;
	// end inline asm
	mov.b64 	%rd190, {%r562, %r567};
	mov.b64 	%fd320, %rd190;
	mul.f64 	%fd321, %fd318, %fd319;
	fma.rn.f64 	%fd322, %fd318, %fd320, %fd317;
	setp.lt.s32 	%p66, %r523, 2;
	selp.f64 	%fd323, %fd317, %fd322, %p66;
	mov.b64 	%rd191, %fd323;
	mov.b64 	{%r583, %r588}, %rd191;
	selp.f64 	%fd324, %fd318, %fd321, %p66;
	mov.b64 	%rd192, %fd324;
	mov.b64 	{%r573, %r578}, %rd192;
	mov.b32 	%r589, 4;
	// begin inline asm
	shfl.sync.up.b32 %r572, %r573, %r589, %r650, %r651;
	// end inline asm
	// begin inline asm
	shfl.sync.up.b32 %r577, %r578, %r589, %r650, %r651;
	// end inline asm
	mov.b64 	%rd193, {%r572, %r577};
	mov.b64 	%fd325, %rd193;
	// begin inline asm
	shfl.sync.up.b32 %r582, %r583, %r589, %r650, %r651;
	// end inline asm
	// begin inline asm
	shfl.sync.up.b32 %r587, %r588, %r589, %r650, %r651;
	// end inline asm
	mov.b64 	%rd194, {%r582, %r587};
	mov.b64 	%fd326, %rd194;
	mul.f64 	%fd327, %fd324, %fd325;
	fma.rn.f64 	%fd328, %fd324, %fd326, %fd323;
	setp.lt.s32 	%p67, %r523, 4;
	selp.f64 	%fd329, %fd323, %fd328, %p67;
	mov.b64 	%rd195, %fd329;
	mov.b64 	{%r603, %r608}, %rd195;
	selp.f64 	%fd330, %fd324, %fd327, %p67;
	mov.b64 	%rd196, %fd330;
	mov.b64 	{%r593, %r598}, %rd196;
	mov.b32 	%r609, 8;
	// begin inline asm
	shfl.sync.up.b32 %r592, %r593, %r609, %r650, %r651;
	// end inline asm
	// begin inline asm
	shfl.sync.up.b32 %r597, %r598, %r609, %r650, %r651;
	// end inline asm
	mov.b64 	%rd197, {%r592, %r597};
	mov.b64 	%fd331, %rd197;
	// begin inline asm
	shfl.sync.up.b32 %r602, %r603, %r609, %r650, %r651;
	// end inline asm
	// begin inline asm
	shfl.sync.up.b32 %r607, %r608, %r609, %r650, %r651;
	// end inline asm
	mov.b64 	%rd198, {%r602, %r607};
	mov.b64 	%fd332, %rd198;
	mul.f64 	%fd333, %fd330, %fd331;
	fma.rn.f64 	%fd334, %fd330, %fd332, %fd329;
	setp.lt.s32 	%p68, %r523, 8;
	selp.f64 	%fd335, %fd329, %fd334, %p68;
	mov.b64 	%rd199, %fd335;
	mov.b64 	{%r623, %r628}, %rd199;
	selp.f64 	%fd336, %fd330, %fd333, %p68;
	mov.b64 	%rd200, %fd336;
	mov.b64 	{%r613, %r618}, %rd200;
	mov.b32 	%r629, 16;
	// begin inline asm
	shfl.sync.up.b32 %r612, %r613, %r629, %r650, %r651;
	// end inline asm
	// begin inline asm
	shfl.sync.up.b32 %r617, %r618, %r629, %r650, %r651;
	// end inline asm
	mov.b64 	%rd201, {%r612, %r617};
	mov.b64 	%fd337, %rd201;
	// begin inline asm
	shfl.sync.up.b32 %r622, %r623, %r629, %r650, %r651;
	// end inline asm
	// begin inline asm
	shfl.sync.up.b32 %r627, %r628, %r629, %r650, %r651;
	// end inline asm
	mov.b64 	%rd202, {%r622, %r627};
	mov.b64 	%fd338, %rd202;
	mul.f64 	%fd21, %fd336, %fd337;
	fma.rn.f64 	%fd22, %fd336, %fd338, %fd335;
	setp.lt.s32 	%p69, %r523, 16;
	selp.f64 	%fd339, %fd335, %fd22, %p69;
	mov.b64 	%rd203, %fd339;
	mov.b64 	{%r643, %r648}, %rd203;
	selp.f64 	%fd340, %fd336, %fd21, %p69;
	mov.b64 	%rd204, %fd340;
	mov.b64 	{%r633, %r638}, %rd204;
	// begin inline asm
	shfl.sync.up.b32 %r632, %r633, %r649, %r650, %r651;
	// end inline asm
	// begin inline asm
	shfl.sync.up.b32 %r637, %r638, %r649, %r650, %r651;
	// end inline asm
	mov.b64 	%rd205, {%r632, %r637};
	mov.b64 	%fd491, %rd205;
	// begin inline asm
	shfl.sync.up.b32 %r642, %r643, %r649, %r650, %r651;
	// end inline asm
	// begin inline asm
	shfl.sync.up.b32 %r647, %r648, %r649, %r650, %r651;
	// end inline asm
	mov.b64 	%rd206, {%r642, %r647};
	mov.b64 	%fd492, %rd206;
	setp.ne.s32 	%p70, %r523, 31;
	@%p70 bra 	$L__BB6_10;
	shl.b32 	%r652, %r4, 4;
	add.s32 	%r654, %r530, %r652;
	st.shared.v2.f64 	[%r654+64], {%fd21, %fd22};
$L__BB6_10:
	bar.sync 	0;
	ld.shared.v2.f64 	{%fd341, %fd342}, [_ZZN3cub18CUB_300001_SM_10006detail4scan16DeviceScanKernelINS2_10policy_hubIN4cuda3std3__45tupleIJddEEES9_S9_m7scan_opE10Policy1000EN6thrust24THRUST_300001_SM_1000_NS12zip_iteratorINS8_IJNSE_6detail15normal_iteratorINSE_10device_ptrIdEEEESK_EEEEESM_NS0_13ScanTileStateIS9_Lb0EEESA_NS0_8NullTypeEmS9_Lb0ESP_EEvT0_T1_T2_iT3_T4_T5_E12temp_storage+64];
	setp.eq.s32 	%p71, %r4, 1;
	selp.f64 	%fd343, %fd341, 0d0000000000000000, %p71;
	selp.f64 	%fd344, %fd342, 0d0000000000000000, %p71;
	ld.shared.v2.f64 	{%fd345, %fd346}, [_ZZN3cub18CUB_300001_SM_10006detail4scan16DeviceScanKernelINS2_10policy_hubIN4cuda3std3__45tupleIJddEEES9_S9_m7scan_opE10Policy1000EN6thrust24THRUST_300001_SM_1000_NS12zip_iteratorINS8_IJNSE_6detail15normal_iteratorINSE_10device_ptrIdEEEESK_EEEEESM_NS0_13ScanTileStateIS9_Lb0EEESA_NS0_8NullTypeEmS9_Lb0ESP_EEvT0_T1_T2_iT3_T4_T5_E12temp_storage+80];
	mul.f64 	%fd347, %fd341, %fd345;
	fma.rn.f64 	%fd348, %fd342, %fd345, %fd346;
	setp.eq.s32 	%p72, %r4, 2;
	selp.f64 	%fd349, %fd347, %fd343, %p72;
	selp.f64 	%fd350, %fd348, %fd344, %p72;
	ld.shared.v2.f64 	{%fd351, %fd352}, [_ZZN3cub18CUB_300001_SM_10006detail4scan16DeviceScanKernelINS2_10policy_hubIN4cuda3std3__45tupleIJddEEES9_S9_m7scan_opE10Policy1000EN6thrust24THRUST_300001_SM_1000_NS12zip_iteratorINS8_IJNSE_6detail15normal_iteratorINSE_10device_ptrIdEEEESK_EEEEESM_NS0_13ScanTileStateIS9_Lb0EEESA_NS0_8NullTypeEmS9_Lb0ESP_EEvT0_T1_T2_iT3_T4_T5_E12temp_storage+96];
	mul.f64 	%fd353, %fd347, %fd351;
	fma.rn.f64 	%fd354, %fd348, %fd351, %fd352;
	setp.eq.s32 	%p73, %r4, 3;
	selp.f64 	%fd25, %fd353, %fd349, %p73;
	selp.f64 	%fd26, %fd354, %fd350, %p73;
	ld.shared.v2.f64 	{%fd355, %fd356}, [_ZZN3cub18CUB_300001_SM_10006detail4scan16DeviceScanKernelINS2_10policy_hubIN4cuda3std3__45tupleIJddEEES9_S9_m7scan_opE10Policy1000EN6thrust24THRUST_300001_SM_1000_NS12zip_iteratorINS8_IJNSE_6detail15normal_iteratorINSE_10device_ptrIdEEEESK_EEEEESM_NS0_13ScanTileStateIS9_Lb0EEESA_NS0_8NullTypeEmS9_Lb0ESP_EEvT0_T1_T2_iT3_T4_T5_E12temp_storage+112];
	mul.f64 	%fd27, %fd353, %fd355;
	fma.rn.f64 	%fd28, %fd354, %fd355, %fd356;
	setp.lt.u32 	%p74, %r2, 32;
	@%p74 bra 	$L__BB6_12;
	mul.f64 	%fd357, %fd25, %fd491;
	fma.rn.f64 	%fd358, %fd26, %fd491, %fd492;
	setp.eq.s32 	%p75, %r523, 0;
	selp.f64 	%fd491, %fd25, %fd357, %p75;
	selp.f64 	%fd492, %fd26, %fd358, %p75;
	bra.uni 	$L__BB6_36;
$L__BB6_12:
	setp.ne.s32 	%p76, %r2, 0;
	mul.wide.s32 	%rd207, %r1, 4;
	add.s64 	%rd11, %rd25, %rd207;
	@%p76 bra 	$L__BB6_14;
	st.shared.f64 	[_ZZN3cub18CUB_300001_SM_10006detail4scan16DeviceScanKernelINS2_10policy_hubIN4cuda3std3__45tupleIJddEEES9_S9_m7scan_opE10Policy1000EN6thrust24THRUST_300001_SM_1000_NS12zip_iteratorINS8_IJNSE_6detail15normal_iteratorINSE_10device_ptrIdEEEESK_EEEEESM_NS0_13ScanTileStateIS9_Lb0EEESA_NS0_8NullTypeEmS9_Lb0ESP_EEvT0_T1_T2_iT3_T4_T5_E12temp_storage+40], %fd27;
	st.shared.f64 	[_ZZN3cub18CUB_300001_SM_10006detail4scan16DeviceScanKernelINS2_10policy_hubIN4cuda3std3__45tupleIJddEEES9_S9_m7scan_opE10Policy1000EN6thrust24THRUST_300001_SM_1000_NS12zip_iteratorINS8_IJNSE_6detail15normal_iteratorINSE_10device_ptrIdEEEESK_EEEEESM_NS0_13ScanTileStateIS9_Lb0EEESA_NS0_8NullTypeEmS9_Lb0ESP_EEvT0_T1_T2_iT3_T4_T5_E12temp_storage+48], %fd28;
	mul.wide.s32 	%rd213, %r1, 16;
	add.s64 	%rd214, %rd26, %rd213;
	add.s64 	%rd208, %rd214, 512;
	mov.b64 	%rd209, %fd27;
	mov.b64 	%rd211, %fd28;
	// begin inline asm
	st.cg.u64 [%rd208], %rd209;
	// end inline asm
	add.s64 	%rd210, %rd214, 520;
	// begin inline asm
	st.cg.u64 [%rd210], %rd211;
	// end inline asm
	add.s64 	%rd212, %rd11, 128;
	mov.b32 	%r655, 100;
	// begin inline asm
	st.release.gpu.u32 [%rd212], %r655;
	// end inline asm
$L__BB6_14:
	not.b32 	%r656, %r2;
	add.s32 	%r1006, %r1, %r656;
	mov.u32 	%r657, %nctaid.x;
	setp.gt.u32 	%p77, %r657, 499;
	@%p77 bra 	$L__BB6_16;
	membar.cta;
	bra.uni 	$L__BB6_17;
$L__BB6_16:
	mov.b32 	%r658, 450;
	// begin inline asm
	nanosleep.u32 %r658;
	// end inline asm
$L__BB6_17:
	mul.wide.s32 	%rd215, %r1006, 4;
	add.s64 	%rd216, %rd25, %rd215;
	add.s64 	%rd12, %rd216, 128;
$L__BB6_18:
	// begin inline asm
	ld.relaxed.gpu.u32 %r1005, [%rd12];
	// end inline asm
	membar.gl;
	setp.eq.s32 	%p78, %r1005, 99;
	mov.b32 	%r660, -1;
	vote.sync.any.pred 	%p79, %p78, %r660;
	@%p79 bra 	$L__BB6_18;
	mov.f64 	%fd485, 0d0000000000000000;
	setp.eq.s32 	%p80, %r1005, 101;
	@%p80 bra 	$L__BB6_22;
	setp.ne.s32 	%p81, %r1005, 100;
	mov.f64 	%fd486, %fd485;
	@%p81 bra 	$L__BB6_23;
	mul.wide.s32 	%rd228, %r1006, 16;
	add.s64 	%rd229, %rd26, %rd228;
	add.s64 	%rd225, %rd229, 512;
	// begin inline asm
	ld.cg.u64 %rd224, [%rd225];
	// end inline asm
	add.s64 	%rd227, %rd229, 520;
	// begin inline asm
	ld.cg.u64 %rd226, [%rd227];
	// end inline asm
	mov.b64 	%fd485, %rd224;
	mov.b64 	%fd486, %rd226;
	bra.uni 	$L__BB6_23;
$L__BB6_22:
	mul.wide.s32 	%rd222, %r1006, 16;
	add.s64 	%rd223, %rd27, %rd222;
	add.s64 	%rd219, %rd223, 512;
	// begin inline asm
	ld.cg.u64 %rd218, [%rd219];
	// end inline asm
	add.s64 	%rd221, %rd223, 520;
	// begin inline asm
	ld.cg.u64 %rd220, [%rd221];
	// end inline asm
	mov.b64 	%fd485, %rd218;
	mov.b64 	%fd486, %rd220;
$L__BB6_23:
	setp.eq.s32 	%p82, %r1005, 101;
	mov.b32 	%r762, -1;
	vote.sync.ballot.b32 	%r763, %p82, %r762;
	// begin inline asm
	mov.u32 %r662, %lanemask_ge;
	// end inline asm
	and.b32  	%r764, %r763, %r662;
	or.b32  	%r765, %r764, -2147483648;
	add.s32 	%r766, %r765, -1;
	not.b32 	%r767, %r765;
	and.b32  	%r768, %r767, %r766;
	popc.b32 	%r666, %r768;
	mov.b64 	%rd230, %fd485;
	mov.b64 	{%r664, %r669}, %rd230;
	mov.b32 	%r680, 1;
	// begin inline asm
	shfl.sync.down.b32 %r663, %r664, %r680, %r666, %r762;
	// end inline asm
	// begin inline asm
	shfl.sync.down.b32 %r668, %r669, %r680, %r666, %r762;
	// end inline asm
	mov.b64 	%rd231, {%r663, %r668};
	mov.b64 	%fd360, %rd231;
	mov.b64 	%rd232, %fd486;
	mov.b64 	{%r674, %r679}, %rd232;
	// begin inline asm
	shfl.sync.down.b32 %r673, %r674, %r680, %r666, %r762;
	// end inline asm
	// begin inline asm
	shfl.sync.down.b32 %r678, %r679, %r680, %r666, %r762;
	// end inline asm
	mov.b64 	%rd233, {%r673, %r678};
	mov.b64 	%fd361, %rd233;
	setp.lt.s32 	%p84, %r523, %r666;
	mul.f64 	%fd362, %fd485, %fd360;
	fma.rn.f64 	%fd363, %fd485, %fd361, %fd486;
	selp.f64 	%fd364, %fd362, %fd485, %p84;
	mov.b64 	%rd234, %fd364;
	mov.b64 	{%r684, %r689}, %rd234;
	selp.f64 	%fd365, %fd363, %fd486, %p84;
	mov.b64 	%rd235, %fd365;
	mov.b64 	{%r694, %r699}, %rd235;
	mov.b32 	%r700, 2;
	// begin inline asm
	shfl.sync.down.b32 %r683, %r684, %r700, %r666, %r762;
	// end inline asm
	// begin inline asm
	shfl.sync.down.b32 %r688, %r689, %r700, %r666, %r762;
	// end inline asm
	mov.b64 	%rd236, {%r683, %r688};
	mov.b64 	%fd366, %rd236;
	// begin inline asm
	shfl.sync.down.b32 %r693, %r694, %r700, %r666, %r762;
	// end inline asm
	// begin inline asm
	shfl.sync.down.b32 %r698, %r699, %r700, %r666, %r762;
	// end inline asm
	mov.b64 	%rd237, {%r693, %r698};
	mov.b64 	%fd367, %rd237;
	add.s32 	%r10, %r523, 2;
	setp.gt.s32 	%p85, %r10, %r666;
	mul.f64 	%fd368, %fd364, %fd366;
	fma.rn.f64 	%fd369, %fd364, %fd367, %fd365;
	selp.f64 	%fd370, %fd364, %fd368, %p85;
	mov.b64 	%rd238, %fd370;
	mov.b64 	{%r704, %r709}, %rd238;
	selp.f64 	%fd371, %fd365, %fd369, %p85;
	mov.b64 	%rd239, %fd371;
	mov.b64 	{%r714, %r719}, %rd239;
	mov.b32 	%r720, 4;
	// begin inline asm
	shfl.sync.down.b32 %r703, %r704, %r720, %r666, %r762;
	// end inline asm
	// begin inline asm
	shfl.sync.down.b32 %r708, %r709, %r720, %r666, %r762;
	// end inline asm
	mov.b64 	%rd240, {%r703, %r708};
	mov.b64 	%fd372, %rd240;
	// begin inline asm
	shfl.sync.down.b32 %r713, %r714, %r720, %r666, %r762;
	// end inline asm
	// begin inline asm
	shfl.sync.down.b32 %r718, %r719, %r720, %r666, %r762;
	// end inline asm
	mov.b64 	%rd241, {%r713, %r718};
	mov.b64 	%fd373, %rd241;
	add.s32 	%r11, %r523, 4;
	setp.gt.s32 	%p86, %r11, %r666;
	mul.f64 	%fd374, %fd370, %fd372;
	fma.rn.f64 	%fd375, %fd370, %fd373, %fd371;
	selp.f64 	%fd376, %fd370, %fd374, %p86;
	mov.b64 	%rd242, %fd376;
	mov.b64 	{%r724, %r729}, %rd242;
	selp.f64 	%fd377, %fd371, %fd375, %p86;
	mov.b64 	%rd243, %fd377;
	mov.b64 	{%r734, %r739}, %rd243;
	mov.b32 	%r740, 8;
	// begin inline asm
	shfl.sync.down.b32 %r723, %r724, %r740, %r666, %r762;
	// end inline asm
	// begin inline asm
	shfl.sync.down.b32 %r728, %r729, %r740, %r666, %r762;
	// end inline asm
	mov.b64 	%rd244, {%r723, %r728};
	mov.b64 	%fd378, %rd244;
	// begin inline asm
	shfl.sync.down.b32 %r733, %r734, %r740, %r666, %r762;
	// end inline asm
	// begin inline asm
	shfl.sync.down.b32 %r738, %r739, %r740, %r666, %r762;
	// end inline asm
	mov.b64 	%rd245, {%r733, %r738};
	mov.b64 	%fd379, %rd245;
	add.s32 	%r12, %r523, 8;
	setp.gt.s32 	%p87, %r12, %r666;
	mul.f64 	%fd380, %fd376, %fd378;
	fma.rn.f64 	%fd381, %fd376, %fd379, %fd377;
	selp.f64 	%fd382, %fd376, %fd380, %p87;
	mov.b64 	%rd246, %fd382;
	mov.b64 	{%r744, %r749}, %rd246;
	selp.f64 	%fd383, %fd377, %fd381, %p87;
	mov.b64 	%rd247, %fd383;
	mov.b64 	{%r754, %r759}, %rd247;
	mov.b32 	%r760, 16;
	// begin inline asm
	shfl.sync.down.b32 %r743, %r744, %r760, %r666, %r762;
	// end inline asm
	// begin inline asm
	shfl.sync.down.b32 %r748, %r749, %r760, %r666, %r762;
	// end inline asm
	mov.b64 	%rd248, {%r743, %r748};
	mov.b64 	%fd384, %rd248;
	// begin inline asm
	shfl.sync.down.b32 %r753, %r754, %r760, %r666, %r762;
	// end inline asm
	// begin inline asm
	shfl.sync.down.b32 %r758, %r759, %r760, %r666, %r762;
	// end inline asm
	mov.b64 	%rd249, {%r753, %r758};
	mov.b64 	%fd385, %rd249;
	add.s32 	%r13, %r523, 16;
	setp.gt.s32 	%p88, %r13, %r666;
	mul.f64 	%fd386, %fd382, %fd384;
	fma.rn.f64 	%fd387, %fd382, %fd385, %fd383;
	selp.f64 	%fd487, %fd382, %fd386, %p88;
	selp.f64 	%fd488, %fd383, %fd387, %p88;
	add.s64 	%rd13, %rd27, 512;
	add.s64 	%rd14, %rd26, 512;
	add.s64 	%rd15, %rd25, 128;
$L__BB6_24:
	setp.ne.s32 	%p89, %r1005, 101;
	mov.b32 	%r769, -1;
	vote.sync.all.pred 	%p90, %p89, %r769;
	not.pred 	%p91, %p90;
	@%p91 bra 	$L__BB6_32;
	mul.wide.s32 	%rd257, %r1006, 4;
	add.s64 	%rd258, %rd15, %rd257;
	add.s64 	%rd16, %rd258, -128;
$L__BB6_26:
	// begin inline asm
	ld.relaxed.gpu.u32 %r1005, [%rd16];
	// end inline asm
	membar.gl;
	setp.eq.s32 	%p95, %r1005, 99;
	mov.b32 	%r773, -1;
	vote.sync.any.pred 	%p96, %p95, %r773;
	@%p96 bra 	$L__BB6_26;
	mov.f64 	%fd489, 0d0000000000000000;
	setp.eq.s32 	%p97, %r1005, 101;
	@%p97 bra 	$L__BB6_30;
	setp.ne.s32 	%p98, %r1005, 100;
	mov.f64 	%fd490, %fd489;
	@%p98 bra 	$L__BB6_31;
	mul.wide.s32 	%rd270, %r1006, 16;
	add.s64 	%rd271, %rd14, %rd270;
	add.s64 	%rd267, %rd271, -512;
	// begin inline asm
	ld.cg.u64 %rd266, [%rd267];
	// end inline asm
	add.s64 	%rd269, %rd271, -504;
	// begin inline asm
	ld.cg.u64 %rd268, [%rd269];
	// end inline asm
	mov.b64 	%fd489, %rd266;
	mov.b64 	%fd490, %rd268;
	bra.uni 	$L__BB6_31;
$L__BB6_30:
	mul.wide.s32 	%rd264, %r1006, 16;
	add.s64 	%rd265, %rd13, %rd264;
	add.s64 	%rd261, %rd265, -512;
	// begin inline asm
	ld.cg.u64 %rd260, [%rd261];
	// end inline asm
	add.s64 	%rd263, %rd265, -504;
	// begin inline asm
	ld.cg.u64 %rd262, [%rd263];
	// end inline asm
	mov.b64 	%fd489, %rd260;
	mov.b64 	%fd490, %rd262;
$L__BB6_31:
	mov.b32 	%r874, -1;
	vote.sync.ballot.b32 	%r875, %p97, %r874;
	and.b32  	%r876, %r875, %r662;
	or.b32  	%r877, %r876, -2147483648;
	add.s32 	%r878, %r877, -1;
	not.b32 	%r879, %r877;
	and.b32  	%r880, %r879, %r878;
	popc.b32 	%r778, %r880;
	mov.b64 	%rd272, %fd489;
	mov.b64 	{%r776, %r781}, %rd272;
	mov.b32 	%r792, 1;
	// begin inline asm
	shfl.sync.down.b32 %r775, %r776, %r792, %r778, %r874;
	// end inline asm
	// begin inline asm
	shfl.sync.down.b32 %r780, %r781, %r792, %r778, %r874;
	// end inline asm
	mov.b64 	%rd273, {%r775, %r780};
	mov.b64 	%fd393, %rd273;
	mov.b64 	%rd274, %fd490;
	mov.b64 	{%r786, %r791}, %rd274;
	// begin inline asm
	shfl.sync.down.b32 %r785, %r786, %r792, %r778, %r874;
	// end inline asm
	// begin inline asm
	shfl.sync.down.b32 %r790, %r791, %r792, %r778, %r874;
	// end inline asm
	mov.b64 	%rd275, {%r785, %r790};
	mov.b64 	%fd394, %rd275;
	setp.lt.s32 	%p101, %r523, %r778;
	mul.f64 	%fd395, %fd489, %fd393;
	fma.rn.f64 	%fd396, %fd489, %fd394, %fd490;
	selp.f64 	%fd397, %fd395, %fd489, %p101;
	mov.b64 	%rd276, %fd397;
	mov.b64 	{%r796, %r801}, %rd276;
	selp.f64 	%fd398, %fd396, %fd490, %p101;
	mov.b64 	%rd277, %fd398;
	mov.b64 	{%r806, %r811}, %rd277;
	mov.b32 	%r812, 2;
	// begin inline asm
	shfl.sync.down.b32 %r795, %r796, %r812, %r778, %r874;
	// end inline asm
	// begin inline asm
	shfl.sync.down.b32 %r800, %r801, %r812, %r778, %r874;
	// end inline asm
	mov.b64 	%rd278, {%r795, %r800};
	mov.b64 	%fd399, %rd278;
	// begin inline asm
	shfl.sync.down.b32 %r805, %r806, %r812, %r778, %r874;
	// end inline asm
	// begin inline asm
	shfl.sync.down.b32 %r810, %r811, %r812, %r778, %r874;
	// end inline asm
	mov.b64 	%rd279, {%r805, %r810};
	mov.b64 	%fd400, %rd279;
	setp.gt.s32 	%p102, %r10, %r778;
	mul.f64 	%fd401, %fd397, %fd399;
	fma.rn.f64 	%fd402, %fd397, %fd400, %fd398;
	selp.f64 	%fd403, %fd397, %fd401, %p102;
	mov.b64 	%rd280, %fd403;
	mov.b64 	{%r816, %r821}, %rd280;
	selp.f64 	%fd404, %fd398, %fd402, %p102;
	mov.b64 	%rd281, %fd404;
	mov.b64 	{%r826, %r831}, %rd281;
	mov.b32 	%r832, 4;
	// begin inline asm
	shfl.sync.down.b32 %r815, %r816, %r832, %r778, %r874;
	// end inline asm
	// begin inline asm
	shfl.sync.down.b32 %r820, %r821, %r832, %r778, %r874;
	// end inline asm
	mov.b64 	%rd282, {%r815, %r820};
	mov.b64 	%fd405, %rd282;
	// begin inline asm
	shfl.sync.down.b32 %r825, %r826, %r832, %r778, %r874;
	// end inline asm
	// begin inline asm
	shfl.sync.down.b32 %r830, %r831, %r832, %r778, %r874;
	// end inline asm
	mov.b64 	%rd283, {%r825, %r830};
	mov.b64 	%fd406, %rd283;
	setp.gt.s32 	%p103, %r11, %r778;
	mul.f64 	%fd407, %fd403, %fd405;
	fma.rn.f64 	%fd408, %fd403, %fd406, %fd404;
	selp.f64 	%fd409, %fd403, %fd407, %p103;
	mov.b64 	%rd284, %fd409;
	mov.b64 	{%r836, %r841}, %rd284;
	selp.f64 	%fd410, %fd404, %fd408, %p103;
	mov.b64 	%rd285, %fd410;
	mov.b64 	{%r846, %r851}, %rd285;
	mov.b32 	%r852, 8;
	// begin inline asm
	shfl.sync.down.b32 %r835, %r836, %r852, %r778, %r874;
	// end inline asm
	// begin inline asm
	shfl.sync.down.b32 %r840, %r841, %r852, %r778, %r874;
	// end inline asm
	mov.b64 	%rd286, {%r835, %r840};
	mov.b64 	%fd411, %rd286;
	// begin inline asm
	shfl.sync.down.b32 %r845, %r846, %r852, %r778, %r874;
	// end inline asm
	// begin inline asm
	shfl.sync.down.b32 %r850, %r851, %r852, %r778, %r874;
	// end inline asm
	mov.b64 	%rd287, {%r845, %r850};
	mov.b64 	%fd412, %rd287;
	setp.gt.s32 	%p104, %r12, %r778;
	mul.f64 	%fd413, %fd409, %fd411;
	fma.rn.f64 	%fd414, %fd409, %fd412, %fd410;
	selp.f64 	%fd415, %fd409, %fd413, %p104;
	mov.b64 	%rd288, %fd415;
	mov.b64 	{%r856, %r861}, %rd288;
	selp.f64 	%fd416, %fd410, %fd414, %p104;
	mov.b64 	%rd289, %fd416;
	mov.b64 	{%r866, %r871}, %rd289;
	mov.b32 	%r872, 16;
	// begin inline asm
	shfl.sync.down.b32 %r855, %r856, %r872, %r778, %r874;
	// end inline asm
	// begin inline asm
	shfl.sync.down.b32 %r860, %r861, %r872, %r778, %r874;
	// end inline asm
	mov.b64 	%rd290, {%r855, %r860};
	mov.b64 	%fd417, %rd290;
	// begin inline asm
	shfl.sync.down.b32 %r865, %r866, %r872, %r778, %r874;
	// end inline asm
	// begin inline asm
	shfl.sync.down.b32 %r870, %r871, %r872, %r778, %r874;
	// end inline asm
	mov.b64 	%rd291, {%r865, %r870};
	mov.b64 	%fd418, %rd291;
	setp.gt.s32 	%p105, %r13, %r778;
	mul.f64 	%fd419, %fd415, %fd417;
	fma.rn.f64 	%fd420, %fd415, %fd418, %fd416;
	selp.f64 	%fd421, %fd415, %fd419, %p105;
	selp.f64 	%fd422, %fd416, %fd420, %p105;
	mul.f64 	%fd47, %fd487, %fd421;
	fma.rn.f64 	%fd488, %fd487, %fd422, %fd488;
	add.s32 	%r1006, %r1006, -32;
	mov.f64 	%fd487, %fd47;
	bra.uni 	$L__BB6_24;
$L__BB6_32:
	setp.ne.s32 	%p92, %r2, 0;
	@%p92 bra 	$L__BB6_34;
	mul.f64 	%fd388, %fd27, %fd487;
	fma.rn.f64 	%fd389, %fd27, %fd488, %fd28;
	mul.wide.s32 	%rd255, %r1, 16;
	add.s64 	%rd256, %rd27, %rd255;
	add.s64 	%rd250, %rd256, 512;
	mov.b64 	%rd251, %fd388;
	mov.b64 	%rd253, %fd389;
	// begin inline asm
	st.cg.u64 [%rd250], %rd251;
	// end inline asm
	add.s64 	%rd252, %rd256, 520;
	// begin inline asm
	st.cg.u64 [%rd252], %rd253;
	// end inline asm
	add.s64 	%rd254, %rd11, 128;
	mov.b32 	%r771, 101;
	// begin inline asm
	st.release.gpu.u32 [%rd254], %r771;
	// end inline asm
	st.shared.f64 	[_ZZN3cub18CUB_300001_SM_10006detail4scan16DeviceScanKernelINS2_10policy_hubIN4cuda3std3__45tupleIJddEEES9_S9_m7scan_opE10Policy1000EN6thrust24THRUST_300001_SM_1000_NS12zip_iteratorINS8_IJNSE_6detail15normal_iteratorINSE_10device_ptrIdEEEESK_EEEEESM_NS0_13ScanTileStateIS9_Lb0EEESA_NS0_8NullTypeEmS9_Lb0ESP_EEvT0_T1_T2_iT3_T4_T5_E12temp_storage+8], %fd487;
	st.shared.v2.f64 	[_ZZN3cub18CUB_300001_SM_10006detail4scan16DeviceScanKernelINS2_10policy_hubIN4cuda3std3__45tupleIJddEEES9_S9_m7scan_opE10Policy1000EN6thrust24THRUST_300001_SM_1000_NS12zip_iteratorINS8_IJNSE_6detail15normal_iteratorINSE_10device_ptrIdEEEESK_EEEEESM_NS0_13ScanTileStateIS9_Lb0EEESA_NS0_8NullTypeEmS9_Lb0ESP_EEvT0_T1_T2_iT3_T4_T5_E12temp_storage+16], {%fd488, %fd388};
	st.shared.f64 	[_ZZN3cub18CUB_300001_SM_10006detail4scan16DeviceScanKernelINS2_10policy_hubIN4cuda3std3__45tupleIJddEEES9_S9_m7scan_opE10Policy1000EN6thrust24THRUST_300001_SM_1000_NS12zip_iteratorINS8_IJNSE_6detail15normal_iteratorINSE_10device_ptrIdEEEESK_EEEEESM_NS0_13ScanTileStateIS9_Lb0EEESA_NS0_8NullTypeEmS9_Lb0ESP_EEvT0_T1_T2_iT3_T4_T5_E12temp_storage+32], %fd389;
$L__BB6_34:
	setp.ne.s32 	%p93, %r523, 0;
	@%p93 bra 	$L__BB6_36;
	st.shared.f64 	[_ZZN3cub18CUB_300001_SM_10006detail4scan16DeviceScanKernelINS2_10policy_hubIN4cuda3std3__45tupleIJddEEES9_S9_m7scan_opE10Policy1000EN6thrust24THRUST_300001_SM_1000_NS12zip_iteratorINS8_IJNSE_6detail15normal_iteratorINSE_10device_ptrIdEEEESK_EEEEESM_NS0_13ScanTileStateIS9_Lb0EEESA_NS0_8NullTypeEmS9_Lb0ESP_EEvT0_T1_T2_iT3_T4_T5_E12temp_storage+136], %fd487;
	st.shared.f64 	[_ZZN3cub18CUB_300001_SM_10006detail4scan16DeviceScanKernelINS2_10policy_hubIN4cuda3std3__45tupleIJddEEES9_S9_m7scan_opE10Policy1000EN6thrust24THRUST_300001_SM_1000_NS12zip_iteratorINS8_IJNSE_6detail15normal_iteratorINSE_10device_ptrIdEEEESK_EEEEESM_NS0_13ScanTileStateIS9_Lb0EEESA_NS0_8NullTypeEmS9_Lb0ESP_EEvT0_T1_T2_iT3_T4_T5_E12temp_storage+144], %fd488;
	mov.f64 	%fd491, %fd487;
	mov.f64 	%fd492, %fd488;
$L__BB6_36:
	bar.sync 	0;
	setp.eq.s32 	%p94, %r2, 0;
	@%p94 bra 	$L__BB6_38;
	ld.shared.f64 	%fd390, [_ZZN3cub18CUB_300001_SM_10006detail4scan16DeviceScanKernelINS2_10policy_hubIN4cuda3std3__45tupleIJddEEES9_S9_m7scan_opE10Policy1000EN6thrust24THRUST_300001_SM_1000_NS12zip_iteratorINS8_IJNSE_6detail15normal_iteratorINSE_10device_ptrIdEEEESK_EEEEESM_NS0_13ScanTileStateIS9_Lb0EEESA_NS0_8NullTypeEmS9_Lb0ESP_EEvT0_T1_T2_iT3_T4_T5_E12temp_storage+144];
	ld.shared.f64 	%fd391, [_ZZN3cub18CUB_300001_SM_10006detail4scan16DeviceScanKernelINS2_10policy_hubIN4cuda3std3__45tupleIJddEEES9_S9_m7scan_opE10Policy1000EN6thrust24THRUST_300001_SM_1000_NS12zip_iteratorINS8_IJNSE_6detail15normal_iteratorINSE_10device_ptrIdEEEESK_EEEEESM_NS0_13ScanTileStateIS9_Lb0EEESA_NS0_8NullTypeEmS9_Lb0ESP_EEvT0_T1_T2_iT3_T4_T5_E12temp_storage+136];
	mul.f64 	%fd51, %fd491, %fd391;
	fma.rn.f64 	%fd492, %fd491, %fd390, %fd492;
	mov.f64 	%fd491, %fd51;
$L__BB6_38:
	mul.f64 	%fd496, %fd491, %fd1;
	fma.rn.f64 	%fd495, %fd492, %fd1, %fd2;
$L__BB6_39:
	mul.f64 	%fd473, %fd496, %fd3;
	fma.rn.f64 	%fd474, %fd495, %fd3, %fd4;
	mul.f64 	%fd475, %fd473, %fd5;
	fma.rn.f64 	%fd476, %fd474, %fd5, %fd6;
	bar.sync 	0;
	st.shared.v2.f64 	[%r6], {%fd496, %fd495};
	st.shared.v2.f64 	[%r6+16], {%fd473, %fd474};
	st.shared.v2.f64 	[%r6+32], {%fd475, %fd476};
	bar.warp.sync 	-1;
	ld.shared.v2.f64 	{%fd477, %fd478}, [%r5];
	ld.shared.v2.f64 	{%fd479, %fd480}, [%r5+512];
	ld.shared.v2.f64 	{%fd481, %fd482}, [%r5+1024];
	add.s64 	%rd322, %rd6, %rd180;
	add.s64 	%rd323, %rd7, %rd180;
	st.global.f64 	[%rd322], %fd477;
	st.global.f64 	[%rd323], %fd478;
	st.global.f64 	[%rd322+256], %fd479;
	st.global.f64 	[%rd323+256], %fd480;
	st.global.f64 	[%rd322+512], %fd481;
	st.global.f64 	[%rd323+512], %fd482;
	bra.uni 	$L__BB6_92;
$L__BB6_40:
	setp.eq.s64 	%p2, %rd9, 0;
	@%p2 bra 	$L__BB6_92;
	shl.b64 	%rd33, %rd8, 3;
	add.s64 	%rd17, %rd4, %rd33;
	cvt.u32.u64 	%r18, %rd9;
	add.s64 	%rd18, %rd5, %rd33;
	mov.u32 	%r19, %tid.x;
	ld.global.f64 	%fd502, [%rd18];
	ld.global.f64 	%fd501, [%rd17];
	and.b32  	%r41, %r19, 31;
	and.b32  	%r42, %r19, 992;
	mul.lo.s32 	%r43, %r42, 3;
	or.b32  	%r20, %r43, %r41;
	setp.ge.u32 	%p3, %r20, %r18;
	mov.f64 	%fd497, %fd501;
	mov.f64 	%fd498, %fd502;
	@%p3 bra 	$L__BB6_43;
	mul.wide.u32 	%rd34, %r20, 8;
	add.s64 	%rd35, %rd17, %rd34;
	add.s64 	%rd36, %rd18, %rd34;
	ld.global.f64 	%fd497, [%rd35];
	ld.global.f64 	%fd498, [%rd36];
$L__BB6_43:
	add.s32 	%r21, %r20, 32;
	setp.ge.u32 	%p4, %r21, %r18;
	mov.f64 	%fd499, %fd501;
	mov.f64 	%fd500, %fd502;
	@%p4 bra 	$L__BB6_45;
	mul.wide.u32 	%rd37, %r20, 8;
	add.s64 	%rd38, %rd17, %rd37;
	shl.b32 	%r44, %r20, 3;
	cvt.u64.u32 	%rd39, %r44;
	add.s64 	%rd40, %rd18, %rd39;
	ld.global.f64 	%fd499, [%rd38+256];
	ld.global.f64 	%fd500, [%rd40+256];
$L__BB6_45:
	add.s32 	%r22, %r20, 64;
	setp.ge.u32 	%p5, %r22, %r18;
	@%p5 bra 	$L__BB6_47;
	mul.wide.u32 	%rd41, %r20, 8;
	add.s64 	%rd42, %rd17, %rd41;
	shl.b32 	%r45, %r20, 3;
	cvt.u64.u32 	%rd43, %r45;
	add.s64 	%rd44, %rd18, %rd43;
	ld.global.f64 	%fd501, [%rd42+512];
	ld.global.f64 	%fd502, [%rd44+512];
$L__BB6_47:
	// begin inline asm
	mov.u32 %r46, %laneid;
	// end inline asm
	shr.u32 	%r24, %r19, 5;
	mad.lo.s32 	%r47, %r24, 96, %r46;
	shl.b32 	%r48, %r47, 4;
	mov.u32 	%r49, _ZZN3cub18CUB_300001_SM_10006detail4scan16DeviceScanKernelINS2_10policy_hubIN4cuda3std3__45tupleIJddEEES9_S9_m7scan_opE10Policy1000EN6thrust24THRUST_300001_SM_1000_NS12zip_iteratorINS8_IJNSE_6detail15normal_iteratorINSE_10device_ptrIdEEEESK_EEEEESM_NS0_13ScanTileStateIS9_Lb0EEESA_NS0_8NullTypeEmS9_Lb0ESP_EEvT0_T1_T2_iT3_T4_T5_E12temp_storage;
	add.s32 	%r25, %r49, %r48;
	st.shared.v2.f64 	[%r25], {%fd497, %fd498};
	st.shared.v2.f64 	[%r25+512], {%fd499, %fd500};
	st.shared.v2.f64 	[%r25+1024], {%fd501, %fd502};
	bar.warp.sync 	-1;
	shl.b32 	%r50, %r46, 5;
	add.s32 	%r26, %r25, %r50;
	ld.shared.v2.f64 	{%fd73, %fd74}, [%r26];
	ld.shared.v2.f64 	{%fd75, %fd76}, [%r26+16];
	ld.shared.v2.f64 	{%fd77, %fd78}, [%r26+32];
	bar.sync 	0;
	setp.ne.s32 	%p6, %r1, 0;
	@%p6 bra 	$L__BB6_53;
	mul.f64 	%fd249, %fd73, %fd75;
	fma.rn.f64 	%fd250, %fd74, %fd75, %fd76;
	mul.f64 	%fd251, %fd249, %fd77;
	mov.b64 	%rd152, %fd251;
	mov.b64 	{%r401, %r406}, %rd152;
	fma.rn.f64 	%fd252, %fd250, %fd77, %fd78;
	mov.b64 	%rd153, %fd252;
	mov.b64 	{%r411, %r416}, %rd153;
	mov.b32 	%r517, 1;
	mov.b32 	%r518, 0;
	mov.b32 	%r519, -1;
	// begin inline asm
	shfl.sync.up.b32 %r400, %r401, %r517, %r518, %r519;
	// end inline asm
	// begin inline asm
	shfl.sync.up.b32 %r405, %r406, %r517, %r518, %r519;
	// end inline asm
	mov.b64 	%rd154, {%r400, %r405};
	mov.b64 	%fd253, %rd154;
	// begin inline asm
	shfl.sync.up.b32 %r410, %r411, %r517, %r518, %r519;
	// end inline asm
	// begin inline asm
	shfl.sync.up.b32 %r415, %r416, %r517, %r518, %r519;
	// end inline asm
	mov.b64 	%rd155, {%r410, %r415};
	mov.b64 	%fd254, %rd155;
	mul.f64 	%fd255, %fd251, %fd253;
	fma.rn.f64 	%fd256, %fd251, %fd254, %fd252;
	setp.lt.s32 	%p48, %r46, 1;
	selp.f64 	%fd257, %fd251, %fd255, %p48;
	mov.b64 	%rd156, %fd257;
	mov.b64 	{%r421, %r426}, %rd156;
	selp.f64 	%fd258, %fd252, %fd256, %p48;
	mov.b64 	%rd157, %fd258;
	mov.b64 	{%r431, %r436}, %rd157;
	mov.b32 	%r437, 2;
	// begin inline asm
	shfl.sync.up.b32 %r420, %r421, %r437, %r518, %r519;
	// end inline asm
	// begin inline asm
	shfl.sync.up.b32 %r425, %r426, %r437, %r518, %r519;
	// end inline asm
	mov.b64 	%rd158, {%r420, %r425};
	mov.b64 	%fd259, %rd158;
	// begin inline asm
	shfl.sync.up.b32 %r430, %r431, %r437, %r518, %r519;
	// end inline asm
	// begin inline asm
	shfl.sync.up.b32 %r435, %r436, %r437, %r518, %r519;
	// end inline asm
	mov.b64 	%rd159, {%r430, %r435};
	mov.b64 	%fd260, %rd159;
	mul.f64 	%fd261, %fd257, %fd259;
	fma.rn.f64 	%fd262, %fd257, %fd260, %fd258;
	setp.lt.s32 	%p49, %r46, 2;
	selp.f64 	%fd263, %fd257, %fd261, %p49;
	mov.b64 	%rd160, %fd263;
	mov.b64 	{%r441, %r446}, %rd160;
	selp.f64 	%fd264, %fd258, %fd262, %p49;
	mov.b64 	%rd161, %fd264;
	mov.b64 	{%r451, %r456}, %rd161;
	mov.b32 	%r457, 4;
	// begin inline asm
	shfl.sync.up.b32 %r440, %r441, %r457, %r518, %r519;
	// end inline asm
	// begin inline asm
	shfl.sync.up.b32 %r445, %r446, %r457, %r518, %r519;
	// end inline asm
	mov.b64 	%rd162, {%r440, %r445};
	mov.b64 	%fd265, %rd162;
	// begin inline asm
	shfl.sync.up.b32 %r450, %r451, %r457, %r518, %r519;
	// end inline asm
	// begin inline asm
	shfl.sync.up.b32 %r455, %r456, %r457, %r518, %r519;
	// end inline asm
	mov.b64 	%rd163, {%r450, %r455};
	mov.b64 	%fd266, %rd163;
	mul.f64 	%fd267, %fd263, %fd265;
	fma.rn.f64 	%fd268, %fd263, %fd266, %fd264;
	setp.lt.s32 	%p50, %r46, 4;
	selp.f64 	%fd269, %fd263, %fd267, %p50;
	mov.b64 	%rd164, %fd269;
	mov.b64 	{%r461, %r466}, %rd164;
	selp.f64 	%fd270, %fd264, %fd268, %p50;
	mov.b64 	%rd165, %fd270;
	mov.b64 	{%r471, %r476}, %rd165;
	mov.b32 	%r477, 8;
	// begin inline asm
	shfl.sync.up.b32 %r460, %r461, %r477, %r518, %r519;
	// end inline asm
	// begin inline asm
	shfl.sync.up.b32 %r465, %r466, %r477, %r518, %r519;
	// end inline asm
	mov.b64 	%rd166, {%r460, %r465};
	mov.b64 	%fd271, %rd166;
	// begin inline asm
	shfl.sync.up.b32 %r470, %r471, %r477, %r518, %r519;
	// end inline asm
	// begin inline asm
	shfl.sync.up.b32 %r475, %r476, %r477, %r518, %r519;
	// end inline asm
	mov.b64 	%rd167, {%r470, %r475};
	mov.b64 	%fd272, %rd167;
	mul.f64 	%fd273, %fd269, %fd271;
	fma.rn.f64 	%fd274, %fd269, %fd272, %fd270;
	setp.lt.s32 	%p51, %r46, 8;
	selp.f64 	%fd275, %fd269, %fd273, %p51;
	mov.b64 	%rd168, %fd275;
	mov.b64 	{%r481, %r486}, %rd168;
	selp.f64 	%fd276, %fd270, %fd274, %p51;
	mov.b64 	%rd169, %fd276;
	mov.b64 	{%r491, %r496}, %rd169;
	mov.b32 	%r497, 16;
	// begin inline asm
	shfl.sync.up.b32 %r480, %r481, %r497, %r518, %r519;
	// end inline asm
	// begin inline asm
	shfl.sync.up.b32 %r485, %r486, %r497, %r518, %r519;
	// end inline asm
	mov.b64 	%rd170, {%r480, %r485};
	mov.b64 	%fd277, %rd170;
	// begin inline asm
	shfl.sync.up.b32 %r490, %r491, %r497, %r518, %r519;
	// end inline asm
	// begin inline asm
	shfl.sync.up.b32 %r495, %r496, %r497, %r518, %r519;
	// end inline asm
	mov.b64 	%rd171, {%r490, %r495};
	mov.b64 	%fd278, %rd171;
	mul.f64 	%fd79, %fd275, %fd277;
	fma.rn.f64 	%fd80, %fd275, %fd278, %fd276;
	setp.lt.s32 	%p52, %r46, 16;
	selp.f64 	%fd279, %fd275, %fd79, %p52;
	mov.b64 	%rd172, %fd279;
	mov.b64 	{%r501, %r506}, %rd172;
	selp.f64 	%fd280, %fd276, %fd80, %p52;
	mov.b64 	%rd173, %fd280;
	mov.b64 	{%r511, %r516}, %rd173;
	// begin inline asm
	shfl.sync.up.b32 %r500, %r501, %r517, %r518, %r519;
	// end inline asm
	// begin inline asm
	shfl.sync.up.b32 %r505, %r506, %r517, %r518, %r519;
	// end inline asm
	mov.b64 	%rd174, {%r500, %r505};
	mov.b64 	%fd503, %rd174;
	// begin inline asm
	shfl.sync.up.b32 %r510, %r511, %r517, %r518, %r519;
	// end inline asm
	// begin inline asm
	shfl.sync.up.b32 %r515, %r516, %r517, %r518, %r519;
	// end inline asm
	mov.b64 	%rd175, {%r510, %r515};
	mov.b64 	%fd504, %rd175;
	setp.ne.s32 	%p53, %r46, 31;
	@%p53 bra 	$L__BB6_50;
	shl.b32 	%r520, %r24, 4;
	add.s32 	%r522, %r49, %r520;
	st.shared.v2.f64 	[%r522+64], {%fd79, %fd80};
$L__BB6_50:
	bar.sync 	0;
	ld.shared.v2.f64 	{%fd281, %fd282}, [_ZZN3cub18CUB_300001_SM_10006detail4scan16DeviceScanKernelINS2_10policy_hubIN4cuda3std3__45tupleIJddEEES9_S9_m7scan_opE10Policy1000EN6thrust24THRUST_300001_SM_1000_NS12zip_iteratorINS8_IJNSE_6detail15normal_iteratorINSE_10device_ptrIdEEEESK_EEEEESM_NS0_13ScanTileStateIS9_Lb0EEESA_NS0_8NullTypeEmS9_Lb0ESP_EEvT0_T1_T2_iT3_T4_T5_E12temp_storage+64];
	setp.eq.s32 	%p54, %r24, 1;
	selp.f64 	%fd283, %fd281, 0d0000000000000000, %p54;
	selp.f64 	%fd284, %fd282, 0d0000000000000000, %p54;
	ld.shared.v2.f64 	{%fd285, %fd286}, [_ZZN3cub18CUB_300001_SM_10006detail4scan16DeviceScanKernelINS2_10policy_hubIN4cuda3std3__45tupleIJddEEES9_S9_m7scan_opE10Policy1000EN6thrust24THRUST_300001_SM_1000_NS12zip_iteratorINS8_IJNSE_6detail15normal_iteratorINSE_10device_ptrIdEEEESK_EEEEESM_NS0_13ScanTileStateIS9_Lb0EEESA_NS0_8NullTypeEmS9_Lb0ESP_EEvT0_T1_T2_iT3_T4_T5_E12temp_storage+80];
	mul.f64 	%fd287, %fd281, %fd285;
	fma.rn.f64 	%fd288, %fd282, %fd285, %fd286;
	setp.eq.s32 	%p55, %r24, 2;
	selp.f64 	%fd289, %fd287, %fd283, %p55;
	selp.f64 	%fd290, %fd288, %fd284, %p55;
	ld.shared.v2.f64 	{%fd291, %fd292}, [_ZZN3cub18CUB_300001_SM_10006detail4scan16DeviceScanKernelINS2_10policy_hubIN4cuda3std3__45tupleIJddEEES9_S9_m7scan_opE10Policy1000EN6thrust24THRUST_300001_SM_1000_NS12zip_iteratorINS8_IJNSE_6detail15normal_iteratorINSE_10device_ptrIdEEEESK_EEEEESM_NS0_13ScanTileStateIS9_Lb0EEESA_NS0_8NullTypeEmS9_Lb0ESP_EEvT0_T1_T2_iT3_T4_T5_E12temp_storage+96];
	mul.f64 	%fd293, %fd287, %fd291;
	fma.rn.f64 	%fd294, %fd288, %fd291, %fd292;
	setp.eq.s32 	%p56, %r24, 3;
	selp.f64 	%fd83, %fd293, %fd289, %p56;
	selp.f64 	%fd84, %fd294, %fd290, %p56;
	setp.lt.u32 	%p57, %r19, 32;
	@%p57 bra 	$L__BB6_52;
	mul.f64 	%fd295, %fd83, %fd503;
	fma.rn.f64 	%fd296, %fd84, %fd503, %fd504;
	setp.eq.s32 	%p58, %r46, 0;
	selp.f64 	%fd503, %fd83, %fd295, %p58;
	selp.f64 	%fd504, %fd84, %fd296, %p58;
$L__BB6_52:
	setp.eq.s32 	%p59, %r19, 0;
	mul.f64 	%fd297, %fd503, %fd73;
	fma.rn.f64 	%fd298, %fd504, %fd73, %fd74;
	selp.f64 	%fd515, %fd73, %fd297, %p59;
	selp.f64 	%fd516, %fd74, %fd298, %p59;
	bra.uni 	$L__BB6_84;
$L__BB6_53:
	mul.f64 	%fd135, %fd73, %fd75;
	fma.rn.f64 	%fd136, %fd74, %fd75, %fd76;
	mul.f64 	%fd137, %fd135, %fd77;
	mov.b64 	%rd45, %fd137;
	mov.b64 	{%r52, %r57}, %rd45;
	fma.rn.f64 	%fd138, %fd136, %fd77, %fd78;
	mov.b64 	%rd46, %fd138;
	mov.b64 	{%r62, %r67}, %rd46;
	mov.b32 	%r168, 1;
	mov.b32 	%r169, 0;
	mov.b32 	%r170, -1;
	// begin inline asm
	shfl.sync.up.b32 %r51, %r52, %r168, %r169, %r170;
	// end inline asm
	// begin inline asm
	shfl.sync.up.b32 %r56, %r57, %r168, %r169, %r170;
	// end inline asm
	mov.b64 	%rd47, {%r51, %r56};
	mov.b64 	%fd139, %rd47;
	// begin inline asm
	shfl.sync.up.b32 %r61, %r62, %r168, %r169, %r170;
	// end inline asm
	// begin inline asm
	shfl.sync.up.b32 %r66, %r67, %r168, %r169, %r170;
	// end inline asm
	mov.b64 	%rd48, {%r61, %r66};
	mov.b64 	%fd140, %rd48;
	mul.f64 	%fd141, %fd137, %fd139;
	fma.rn.f64 	%fd142, %fd137, %fd140, %fd138;
	setp.lt.s32 	%p7, %r46, 1;
	selp.f64 	%fd143, %fd137, %fd141, %p7;
	mov.b64 	%rd49, %fd143;
	mov.b64 	{%r72, %r77}, %rd49;
	selp.f64 	%fd144, %fd138, %fd142, %p7;
	mov.b64 	%rd50, %fd144;
	mov.b64 	{%r82, %r87}, %rd50;
	mov.b32 	%r88, 2;
	// begin inline asm
	shfl.sync.up.b32 %r71, %r72, %r88, %r169, %r170;
	// end inline asm
	// begin inline asm
	shfl.sync.up.b32 %r76, %r77, %r88, %r169, %r170;
	// end inline asm
	mov.b64 	%rd51, {%r71, %r76};
	mov.b64 	%fd145, %rd51;
	// begin inline asm
	shfl.sync.up.b32 %r81, %r82, %r88, %r169, %r170;
	// end inline asm
	// begin inline asm
	shfl.sync.up.b32 %r86, %r87, %r88, %r169, %r170;
	// end inline asm
	mov.b64 	%rd52, {%r81, %r86};
	mov.b64 	%fd146, %rd52;
	mul.f64 	%fd147, %fd143, %fd145;
	fma.rn.f64 	%fd148, %fd143, %fd146, %fd144;
	setp.lt.s32 	%p8, %r46, 2;
	selp.f64 	%fd149, %fd143, %fd147, %p8;
	mov.b64 	%rd53, %fd149;
	mov.b64 	{%r92, %r97}, %rd53;
	selp.f64 	%fd150, %fd144, %fd148, %p8;
	mov.b64 	%rd54, %fd150;
	mov.b64 	{%r102, %r107}, %rd54;
	mov.b32 	%r108, 4;
	// begin inline asm
	shfl.sync.up.b32 %r91, %r92, %r108, %r169, %r170;
	// end inline asm
	// begin inline asm
	shfl.sync.up.b32 %r96, %r97, %r108, %r169, %r170;
	// end inline asm
	mov.b64 	%rd55, {%r91, %r96};
	mov.b64 	%fd151, %rd55;
	// begin inline asm
	shfl.sync.up.b32 %r101, %r102, %r108, %r169, %r170;
	// end inline asm
	// begin inline asm
	shfl.sync.up.b32 %r106, %r107, %r108, %r169, %r170;
	// end inline asm
	mov.b64 	%rd56, {%r101, %r106};
	mov.b64 	%fd152, %rd56;
	mul.f64 	%fd153, %fd149, %fd151;
	fma.rn.f64 	%fd154, %fd149, %fd152, %fd150;
	setp.lt.s32 	%p9, %r46, 4;
	selp.f64 	%fd155, %fd149, %fd153, %p9;
	mov.b64 	%rd57, %fd155;
	mov.b64 	{%r112, %r117}, %rd57;
	selp.f64 	%fd156, %fd150, %fd154, %p9;
	mov.b64 	%rd58, %fd156;
	mov.b64 	{%r122, %r127}, %rd58;
	mov.b32 	%r128, 8;
	// begin inline asm
	shfl.sync.up.b32 %r111, %r112, %r128, %r169, %r170;
	// end inline asm
	// begin inline asm
	shfl.sync.up.b32 %r116, %r117, %r128, %r169, %r170;
	// end inline asm
	mov.b64 	%rd59, {%r111, %r116};
	mov.b64 	%fd157, %rd59;
	// begin inline asm
	shfl.sync.up.b32 %r121, %r122, %r128, %r169, %r170;
	// end inline asm
	// begin inline asm
	shfl.sync.up.b32 %r126, %r127, %r128, %r169, %r170;
	// end inline asm
	mov.b64 	%rd60, {%r121, %r126};
	mov.b64 	%fd158, %rd60;
	mul.f64 	%fd159, %fd155, %fd157;
	fma.rn.f64 	%fd160, %fd155, %fd158, %fd156;
	setp.lt.s32 	%p10, %r46, 8;
	selp.f64 	%fd161, %fd155, %fd159, %p10;
	mov.b64 	%rd61, %fd161;
	mov.b64 	{%r132, %r137}, %rd61;
	selp.f64 	%fd162, %fd156, %fd160, %p10;
	mov.b64 	%rd62, %fd162;
	mov.b64 	{%r142, %r147}, %rd62;
	mov.b32 	%r148, 16;
	// begin inline asm
	shfl.sync.up.b32 %r131, %r132, %r148, %r169, %r170;
	// end inline asm
	// begin inline asm
	shfl.sync.up.b32 %r136, %r137, %r148, %r169, %r170;
	// end inline asm
	mov.b64 	%rd63, {%r131, %r136};
	mov.b64 	%fd163, %rd63;
	// begin inline asm
	shfl.sync.up.b32 %r141, %r142, %r148, %r169, %r170;
	// end inline asm
	// begin inline asm
	shfl.sync.up.b32 %r146, %r147, %r148, %r169, %r170;
	// end inline asm
	mov.b64 	%rd64, {%r141, %r146};
	mov.b64 	%fd164, %rd64;
	mul.f64 	%fd91, %fd161, %fd163;
	fma.rn.f64 	%fd92, %fd161, %fd164, %fd162;
	setp.lt.s32 	%p11, %r46, 16;
	selp.f64 	%fd165, %fd161, %fd91, %p11;
	mov.b64 	%rd65, %fd165;
	mov.b64 	{%r152, %r157}, %rd65;
	selp.f64 	%fd166, %fd162, %fd92, %p11;
	mov.b64 	%rd66, %fd166;
	mov.b64 	{%r162, %r167}, %rd66;
	// begin inline asm
	shfl.sync.up.b32 %r151, %r152, %r168, %r169, %r170;
	// end inline asm
	// begin inline asm
	shfl.sync.up.b32 %r156, %r157, %r168, %r169, %r170;
	// end inline asm
	mov.b64 	%rd67, {%r151, %r156};
	mov.b64 	%fd511, %rd67;
	// begin inline asm
	shfl.sync.up.b32 %r161, %r162, %r168, %r169, %r170;
	// end inline asm
	// begin inline asm
	shfl.sync.up.b32 %r166, %r167, %r168, %r169, %r170;
	// end inline asm
	mov.b64 	%rd68, {%r161, %r166};
	mov.b64 	%fd512, %rd68;
	setp.ne.s32 	%p12, %r46, 31;
	@%p12 bra 	$L__BB6_55;
	shl.b32 	%r171, %r24, 4;
	add.s32 	%r173, %r49, %r171;
	st.shared.v2.f64 	[%r173+64], {%fd91, %fd92};
$L__BB6_55:
	bar.sync 	0;
	ld.shared.v2.f64 	{%fd167, %fd168}, [_ZZN3cub18CUB_300001_SM_10006detail4scan16DeviceScanKernelINS2_10policy_hubIN4cuda3std3__45tupleIJddEEES9_S9_m7scan_opE10Policy1000EN6thrust24THRUST_300001_SM_1000_NS12zip_iteratorINS8_IJNSE_6detail15normal_iteratorINSE_10device_ptrIdEEEESK_EEEEESM_NS0_13ScanTileStateIS9_Lb0EEESA_NS0_8NullTypeEmS9_Lb0ESP_EEvT0_T1_T2_iT3_T4_T5_E12temp_storage+64];
	setp.eq.s32 	%p13, %r24, 1;
	selp.f64 	%fd169, %fd167, 0d0000000000000000, %p13;
	selp.f64 	%fd170, %fd168, 0d0000000000000000, %p13;
	ld.shared.v2.f64 	{%fd171, %fd172}, [_ZZN3cub18CUB_300001_SM_10006detail4scan16DeviceScanKernelINS2_10policy_hubIN4cuda3std3__45tupleIJddEEES9_S9_m7scan_opE10Policy1000EN6thrust24THRUST_300001_SM_1000_NS12zip_iteratorINS8_IJNSE_6detail15normal_iteratorINSE_10device_ptrIdEEEESK_EEEEESM_NS0_13ScanTileStateIS9_Lb0EEESA_NS0_8NullTypeEmS9_Lb0ESP_EEvT0_T1_T2_iT3_T4_T5_E12temp_storage+80];
	mul.f64 	%fd173, %fd167, %fd171;
	fma.rn.f64 	%fd174, %fd168, %fd171, %fd172;
	setp.eq.s32 	%p14, %r24, 2;
	selp.f64 	%fd175, %fd173, %fd169, %p14;
	selp.f64 	%fd176, %fd174, %fd170, %p14;
	ld.shared.v2.f64 	{%fd177, %fd178}, [_ZZN3cub18CUB_300001_SM_10006detail4scan16DeviceScanKernelINS2_10policy_hubIN4cuda3std3__45tupleIJddEEES9_S9_m7scan_opE10Policy1000EN6thrust24THRUST_300001_SM_1000_NS12zip_iteratorINS8_IJNSE_6detail15normal_iteratorINSE_10device_ptrIdEEEESK_EEEEESM_NS0_13ScanTileStateIS9_Lb0EEESA_NS0_8NullTypeEmS9_Lb0ESP_EEvT0_T1_T2_iT3_T4_T5_E12temp_storage+96];
	mul.f64 	%fd179, %fd173, %fd177;
	fma.rn.f64 	%fd180, %fd174, %fd177, %fd178;
	setp.eq.s32 	%p15, %r24, 3;
	selp.f64 	%fd95, %fd179, %fd175, %p15;
	selp.f64 	%fd96, %fd180, %fd176, %p15;
	ld.shared.v2.f64 	{%fd181, %fd182}, [_ZZN3cub18CUB_300001_SM_10006detail4scan16DeviceScanKernelINS2_10policy_hubIN4cuda3std3__45tupleIJddEEES9_S9_m7scan_opE10Policy1000EN6thrust24THRUST_300001_SM_1000_NS12zip_iteratorINS8_IJNSE_6detail15normal_iteratorINSE_10device_ptrIdEEEESK_EEEEESM_NS0_13ScanTileStateIS9_Lb0EEESA_NS0_8NullTypeEmS9_Lb0ESP_EEvT0_T1_T2_iT3_T4_T5_E12temp_storage+112];
	mul.f64 	%fd97, %fd179, %fd181;
	fma.rn.f64 	%fd98, %fd180, %fd181, %fd182;
	setp.lt.u32 	%p16, %r19, 32;
	@%p16 bra 	$L__BB6_57;
	mul.f64 	%fd183, %fd95, %fd511;
	fma.rn.f64 	%fd184, %fd96, %fd511, %fd512;
	setp.eq.s32 	%p17, %r46, 0;
	selp.f64 	%fd511, %fd95, %fd183, %p17;
	selp.f64 	%fd512, %fd96, %fd184, %p17;
	bra.uni 	$L__BB6_81;
$L__BB6_57:
	setp.ne.s32 	%p18, %r19, 0;
	mul.wide.s32 	%rd69, %r1, 4;
	add.s64 	%rd19, %rd25, %rd69;
	@%p18 bra 	$L__BB6_59;
	st.shared.f64 	[_ZZN3cub18CUB_300001_SM_10006detail4scan16DeviceScanKernelINS2_10policy_hubIN4cuda3std3__45tupleIJddEEES9_S9_m7scan_opE10Policy1000EN6thrust24THRUST_300001_SM_1000_NS12zip_iteratorINS8_IJNSE_6detail15normal_iteratorINSE_10device_ptrIdEEEESK_EEEEESM_NS0_13ScanTileStateIS9_Lb0EEESA_NS0_8NullTypeEmS9_Lb0ESP_EEvT0_T1_T2_iT3_T4_T5_E12temp_storage+40], %fd97;
	st.shared.f64 	[_ZZN3cub18CUB_300001_SM_10006detail4scan16DeviceScanKernelINS2_10policy_hubIN4cuda3std3__45tupleIJddEEES9_S9_m7scan_opE10Policy1000EN6thrust24THRUST_300001_SM_1000_NS12zip_iteratorINS8_IJNSE_6detail15normal_iteratorINSE_10device_ptrIdEEEESK_EEEEESM_NS0_13ScanTileStateIS9_Lb0EEESA_NS0_8NullTypeEmS9_Lb0ESP_EEvT0_T1_T2_iT3_T4_T5_E12temp_storage+48], %fd98;
	mul.wide.s32 	%rd75, %r1, 16;
	add.s64 	%rd76, %rd26, %rd75;
	add.s64 	%rd70, %rd76, 512;
	mov.b64 	%rd71, %fd97;
	mov.b64 	%rd73, %fd98;
	// begin inline asm
	st.cg.u64 [%rd70], %rd71;
	// end inline asm
	add.s64 	%rd72, %rd76, 520;
	// begin inline asm
	st.cg.u64 [%rd72], %rd73;
	// end inline asm
	add.s64 	%rd74, %rd19, 128;
	mov.b32 	%r174, 100;
	// begin inline asm
	st.release.gpu.u32 [%rd74], %r174;
	// end inline asm
$L__BB6_59:
	not.b32 	%r175, %r19;
	add.s32 	%r1008, %r1, %r175;
	mov.u32 	%r176, %nctaid.x;
	setp.gt.u32 	%p19, %r176, 499;
	@%p19 bra 	$L__BB6_61;
	membar.cta;
	bra.uni 	$L__BB6_62;
$L__BB6_61:
	mov.b32 	%r177, 450;
	// begin inline asm
	nanosleep.u32 %r177;
	// end inline asm
$L__BB6_62:
	mul.wide.s32 	%rd77, %r1008, 4;
	add.s64 	%rd78, %rd25, %rd77;
	add.s64 	%rd20, %rd78, 128;
$L__BB6_63:
	// begin inline asm
	ld.relaxed.gpu.u32 %r1007, [%rd20];
	// end inline asm
	membar.gl;
	setp.eq.s32 	%p20, %r1007, 99;
	mov.b32 	%r179, -1;
	vote.sync.any.pred 	%p21, %p20, %r179;
	@%p21 bra 	$L__BB6_63;
	mov.f64 	%fd505, 0d0000000000000000;
	setp.eq.s32 	%p22, %r1007, 101;
	@%p22 bra 	$L__BB6_67;
	setp.ne.s32 	%p23, %r1007, 100;
	mov.f64 	%fd506, %fd505;
	@%p23 bra 	$L__BB6_68;
	mul.wide.s32 	%rd90, %r1008, 16;
	add.s64 	%rd91, %rd26, %rd90;
	add.s64 	%rd87, %rd91, 512;
	// begin inline asm
	ld.cg.u64 %rd86, [%rd87];
	// end inline asm
	add.s64 	%rd89, %rd91, 520;
	// begin inline asm
	ld.cg.u64 %rd88, [%rd89];
	// end inline asm
	mov.b64 	%fd505, %rd86;
	mov.b64 	%fd506, %rd88;
	bra.uni 	$L__BB6_68;
$L__BB6_67:
	mul.wide.s32 	%rd84, %r1008, 16;
	add.s64 	%rd85, %rd27, %rd84;
	add.s64 	%rd81, %rd85, 512;
	// begin inline asm
	ld.cg.u64 %rd80, [%rd81];
	// end inline asm
	add.s64 	%rd83, %rd85, 520;
	// begin inline asm
	ld.cg.u64 %rd82, [%rd83];
	// end inline asm
	mov.b64 	%fd505, %rd80;
	mov.b64 	%fd506, %rd82;
$L__BB6_68:
	setp.eq.s32 	%p24, %r1007, 101;
	mov.b32 	%r281, -1;
	vote.sync.ballot.b32 	%r282, %p24, %r281;
	// begin inline asm
	mov.u32 %r181, %lanemask_ge;
	// end inline asm
	and.b32  	%r283, %r282, %r181;
	or.b32  	%r284, %r283, -2147483648;
	add.s32 	%r285, %r284, -1;
	not.b32 	%r286, %r284;
	and.b32  	%r287, %r286, %r285;
	popc.b32 	%r185, %r287;
	mov.b64 	%rd92, %fd505;
	mov.b64 	{%r183, %r188}, %rd92;
	mov.b32 	%r199, 1;
	// begin inline asm
	shfl.sync.down.b32 %r182, %r183, %r199, %r185, %r281;
	// end inline asm
	// begin inline asm
	shfl.sync.down.b32 %r187, %r188, %r199, %r185, %r281;
	// end inline asm
	mov.b64 	%rd93, {%r182, %r187};
	mov.b64 	%fd186, %rd93;
	mov.b64 	%rd94, %fd506;
	mov.b64 	{%r193, %r198}, %rd94;
	// begin inline asm
	shfl.sync.down.b32 %r192, %r193, %r199, %r185, %r281;
	// end inline asm
	// begin inline asm
	shfl.sync.down.b32 %r197, %r198, %r199, %r185, %r281;
	// end inline asm
	mov.b64 	%rd95, {%r192, %r197};
	mov.b64 	%fd187, %rd95;
	setp.lt.s32 	%p26, %r46, %r185;
	mul.f64 	%fd188, %fd505, %fd186;
	fma.rn.f64 	%fd189, %fd505, %fd187, %fd506;
	selp.f64 	%fd190, %fd188, %fd505, %p26;
	mov.b64 	%rd96, %fd190;
	mov.b64 	{%r203, %r208}, %rd96;
	selp.f64 	%fd191, %fd189, %fd506, %p26;
	mov.b64 	%rd97, %fd191;
	mov.b64 	{%r213, %r218}, %rd97;
	mov.b32 	%r219, 2;
	// begin inline asm
	shfl.sync.down.b32 %r202, %r203, %r219, %r185, %r281;
	// end inline asm
	// begin inline asm
	shfl.sync.down.b32 %r207, %r208, %r219, %r185, %r281;
	// end inline asm
	mov.b64 	%rd98, {%r202, %r207};
	mov.b64 	%fd192, %rd98;
	// begin inline asm
	shfl.sync.down.b32 %r212, %r213, %r219, %r185, %r281;
	// end inline asm
	// begin inline asm
	shfl.sync.down.b32 %r217, %r218, %r219, %r185, %r281;
	// end inline asm
	mov.b64 	%rd99, {%r212, %r217};
	mov.b64 	%fd193, %rd99;
	add.s32 	%r30, %r46, 2;
	setp.gt.s32 	%p27, %r30, %r185;
	mul.f64 	%fd194, %fd190, %fd192;
	fma.rn.f64 	%fd195, %fd190, %fd193, %fd191;
	selp.f64 	%fd196, %fd190, %fd194, %p27;
	mov.b64 	%rd100, %fd196;
	mov.b64 	{%r223, %r228}, %rd100;
	selp.f64 	%fd197, %fd191, %fd195, %p27;
	mov.b64 	%rd101, %fd197;
	mov.b64 	{%r233, %r238}, %rd101;
	mov.b32 	%r239, 4;
	// begin inline asm
	shfl.sync.down.b32 %r222, %r223, %r239, %r185, %r281;
	// end inline asm
	// begin inline asm
	shfl.sync.down.b32 %r227, %r228, %r239, %r185, %r281;
	// end inline asm
	mov.b64 	%rd102, {%r222, %r227};
	mov.b64 	%fd198, %rd102;
	// begin inline asm
	shfl.sync.down.b32 %r232, %r233, %r239, %r185, %r281;
	// end inline asm
	// begin inline asm
	shfl.sync.down.b32 %r237, %r238, %r239, %r185, %r281;
	// end inline asm
	mov.b64 	%rd103, {%r232, %r237};
	mov.b64 	%fd199, %rd103;
	add.s32 	%r31, %r46, 4;
	setp.gt.s32 	%p28, %r31, %r185;
	mul.f64 	%fd200, %fd196, %fd198;
	fma.rn.f64 	%fd201, %fd196, %fd199, %fd197;
	selp.f64 	%fd202, %fd196, %fd200, %p28;
	mov.b64 	%rd104, %fd202;
	mov.b64 	{%r243, %r248}, %rd104;
	selp.f64 	%fd203, %fd197, %fd201, %p28;
	mov.b64 	%rd105, %fd203;
	mov.b64 	{%r253, %r258}, %rd105;
	mov.b32 	%r259, 8;
	// begin inline asm
	shfl.sync.down.b32 %r242, %r243, %r259, %r185, %r281;
	// end inline asm
	// begin inline asm
	shfl.sync.down.b32 %r247, %r248, %r259, %r185, %r281;
	// end inline asm
	mov.b64 	%rd106, {%r242, %r247};
	mov.b64 	%fd204, %rd106;
	// begin inline asm
	shfl.sync.down.b32 %r252, %r253, %r259, %r185, %r281;
	// end inline asm
	// begin inline asm
	shfl.sync.down.b32 %r257, %r258, %r259, %r185, %r281;
	// end inline asm
	mov.b64 	%rd107, {%r252, %r257};
	mov.b64 	%fd205, %rd107;
	add.s32 	%r32, %r46, 8;
	setp.gt.s32 	%p29, %r32, %r185;
	mul.f64 	%fd206, %fd202, %fd204;
	fma.rn.f64 	%fd207, %fd202, %fd205, %fd203;
	selp.f64 	%fd208, %fd202, %fd206, %p29;
	mov.b64 	%rd108, %fd208;
	mov.b64 	{%r263, %r268}, %rd108;
	selp.f64 	%fd209, %fd203, %fd207, %p29;
	mov.b64 	%rd109, %fd209;
	mov.b64 	{%r273, %r278}, %rd109;
	mov.b32 	%r279, 16;
	// begin inline asm
	shfl.sync.down.b32 %r262, %r263, %r279, %r185, %r281;
	// end inline asm
	// begin inline asm
	shfl.sync.down.b32 %r267, %r268, %r279, %r185, %r281;
	// end inline asm
	mov.b64 	%rd110, {%r262, %r267};
	mov.b64 	%fd210, %rd110;
	// begin inline asm
	shfl.sync.down.b32 %r272, %r273, %r279, %r185, %r281;
	// end inline asm
	// begin inline asm
	shfl.sync.down.b32 %r277, %r278, %r279, %r185, %r281;
	// end inline asm
	mov.b64 	%rd111, {%r272, %r277};
	mov.b64 	%fd211, %rd111;
	add.s32 	%r33, %r46, 16;
	setp.gt.s32 	%p30, %r33, %r185;
	mul.f64 	%fd212, %fd208, %fd210;
	fma.rn.f64 	%fd213, %fd208, %fd211, %fd209;
	selp.f64 	%fd507, %fd208, %fd212, %p30;
	selp.f64 	%fd508, %fd209, %fd213, %p30;
	add.s64 	%rd21, %rd27, 512;
$L__BB6_69:
	setp.ne.s32 	%p31, %r1007, 101;
	mov.b32 	%r288, -1;
	vote.sync.all.pred 	%p32, %p31, %r288;
	not.pred 	%p33, %p32;
	@%p33 bra 	$L__BB6_77;
	mul.wide.s32 	%rd119, %r1008, 4;
	add.s64 	%rd22, %rd25, %rd119;
$L__BB6_71:
	// begin inline asm
	ld.relaxed.gpu.u32 %r1007, [%rd22];
	// end inline asm
	membar.gl;
	setp.eq.s32 	%p37, %r1007, 99;
	mov.b32 	%r292, -1;
	vote.sync.any.pred 	%p38, %p37, %r292;
	@%p38 bra 	$L__BB6_71;
	mov.f64 	%fd509, 0d0000000000000000;
	setp.eq.s32 	%p39, %r1007, 101;
	@%p39 bra 	$L__BB6_75;
	setp.ne.s32 	%p40, %r1007, 100;
	mov.f64 	%fd510, %fd509;
	@%p40 bra 	$L__BB6_76;
	mul.wide.s32 	%rd131, %r1008, 16;
	add.s64 	%rd128, %rd26, %rd131;
	// begin inline asm
	ld.cg.u64 %rd127, [%rd128];
	// end inline asm
	add.s64 	%rd130, %rd128, 8;
	// begin inline asm
	ld.cg.u64 %rd129, [%rd130];
	// end inline asm
	mov.b64 	%fd509, %rd127;
	mov.b64 	%fd510, %rd129;
	bra.uni 	$L__BB6_76;
$L__BB6_75:
	mul.wide.s32 	%rd125, %r1008, 16;
	add.s64 	%rd126, %rd21, %rd125;
	add.s64 	%rd122, %rd126, -512;
	// begin inline asm
	ld.cg.u64 %rd121, [%rd122];
	// end inline asm
	add.s64 	%rd124, %rd126, -504;
	// begin inline asm
	ld.cg.u64 %rd123, [%rd124];
	// end inline asm
	mov.b64 	%fd509, %rd121;
	mov.b64 	%fd510, %rd123;
$L__BB6_76:
	mov.b32 	%r393, -1;
	vote.sync.ballot.b32 	%r394, %p39, %r393;
	and.b32  	%r395, %r394, %r181;
	or.b32  	%r396, %r395, -2147483648;
	add.s32 	%r397, %r396, -1;
	not.b32 	%r398, %r396;
	and.b32  	%r399, %r398, %r397;
	popc.b32 	%r297, %r399;
	mov.b64 	%rd132, %fd509;
	mov.b64 	{%r295, %r300}, %rd132;
	mov.b32 	%r311, 1;
	// begin inline asm
	shfl.sync.down.b32 %r294, %r295, %r311, %r297, %r393;
	// end inline asm
	// begin inline asm
	shfl.sync.down.b32 %r299, %r300, %r311, %r297, %r393;
	// end inline asm
	mov.b64 	%rd133, {%r294, %r299};
	mov.b64 	%fd219, %rd133;
	mov.b64 	%rd134, %fd510;
	mov.b64 	{%r305, %r310}, %rd134;
	// begin inline asm
	shfl.sync.down.b32 %r304, %r305, %r311, %r297, %r393;
	// end inline asm
	// begin inline asm
	shfl.sync.down.b32 %r309, %r310, %r311, %r297, %r393;
	// end inline asm
	mov.b64 	%rd135, {%r304, %r309};
	mov.b64 	%fd220, %rd135;
	setp.lt.s32 	%p43, %r46, %r297;
	mul.f64 	%fd221, %fd509, %fd219;
	fma.rn.f64 	%fd222, %fd509, %fd220, %fd510;
	selp.f64 	%fd223, %fd221, %fd509, %p43;
	mov.b64 	%rd136, %fd223;
	mov.b64 	{%r315, %r320}, %rd136;
	selp.f64 	%fd224, %fd222, %fd510, %p43;
	mov.b64 	%rd137, %fd224;
	mov.b64 	{%r325, %r330}, %rd137;
	mov.b32 	%r331, 2;
	// begin inline asm
	shfl.sync.down.b32 %r314, %r315, %r331, %r297, %r393;
	// end inline asm
	// begin inline asm
	shfl.sync.down.b32 %r319, %r320, %r331, %r297, %r393;
	// end inline asm
	mov.b64 	%rd138, {%r314, %r319};
	mov.b64 	%fd225, %rd138;
	// begin inline asm
	shfl.sync.down.b32 %r324, %r325, %r331, %r297, %r393;
	// end inline asm
	// begin inline asm
	shfl.sync.down.b32 %r329, %r330, %r331, %r297, %r393;
	// end inline asm
	mov.b64 	%rd139, {%r324, %r329};
	mov.b64 	%fd226, %rd139;
	setp.gt.s32 	%p44, %r30, %r297;
	mul.f64 	%fd227, %fd223, %fd225;
	fma.rn.f64 	%fd228, %fd223, %fd226, %fd224;
	selp.f64 	%fd229, %fd223, %fd227, %p44;
	mov.b64 	%rd140, %fd229;
	mov.b64 	{%r335, %r340}, %rd140;
	selp.f64 	%fd230, %fd224, %fd228, %p44;
	mov.b64 	%rd141, %fd230;
	mov.b64 	{%r345, %r350}, %rd141;
	mov.b32 	%r351, 4;
	// begin inline asm
	shfl.sync.down.b32 %r334, %r335, %r351, %r297, %r393;
	// end inline asm
	// begin inline asm
	shfl.sync.down.b32 %r339, %r340, %r351, %r297, %r393;
	// end inline asm
	mov.b64 	%rd142, {%r334, %r339};
	mov.b64 	%fd231, %rd142;
	// begin inline asm
	shfl.sync.down.b32 %r344, %r345, %r351, %r297, %r393;
	// end inline asm
	// begin inline asm
	shfl.sync.down.b32 %r349, %r350, %r351, %r297, %r393;
	// end inline asm
	mov.b64 	%rd143, {%r344, %r349};
	mov.b64 	%fd232, %rd143;
	setp.gt.s32 	%p45, %r31, %r297;
	mul.f64 	%fd233, %fd229, %fd231;
	fma.rn.f64 	%fd234, %fd229, %fd232, %fd230;
	selp.f64 	%fd235, %fd229, %fd233, %p45;
	mov.b64 	%rd144, %fd235;
	mov.b64 	{%r355, %r360}, %rd144;
	selp.f64 	%fd236, %fd230, %fd234, %p45;
	mov.b64 	%rd145, %fd236;
	mov.b64 	{%r365, %r370}, %rd145;
	mov.b32 	%r371, 8;
	// begin inline asm
	shfl.sync.down.b32 %r354, %r355, %r371, %r297, %r393;
	// end inline asm
	// begin inline asm
	shfl.sync.down.b32 %r359, %r360, %r371, %r297, %r393;
	// end inline asm
	mov.b64 	%rd146, {%r354, %r359};
	mov.b64 	%fd237, %rd146;
	// begin inline asm
	shfl.sync.down.b32 %r364, %r365, %r371, %r297, %r393;
	// end inline asm
	// begin inline asm
	shfl.sync.down.b32 %r369, %r370, %r371, %r297, %r393;
	// end inline asm
	mov.b64 	%rd147, {%r364, %r369};
	mov.b64 	%fd238, %rd147;
	setp.gt.s32 	%p46, %r32, %r297;
	mul.f64 	%fd239, %fd235, %fd237;
	fma.rn.f64 	%fd240, %fd235, %fd238, %fd236;
	selp.f64 	%fd241, %fd235, %fd239, %p46;
	mov.b64 	%rd148, %fd241;
	mov.b64 	{%r375, %r380}, %rd148;
	selp.f64 	%fd242, %fd236, %fd240, %p46;
	mov.b64 	%rd149, %fd242;
	mov.b64 	{%r385, %r390}, %rd149;
	mov.b32 	%r391, 16;
	// begin inline asm
	shfl.sync.down.b32 %r374, %r375, %r391, %r297, %r393;
	// end inline asm
	// begin inline asm
	shfl.sync.down.b32 %r379, %r380, %r391, %r297, %r393;
	// end inline asm
	mov.b64 	%rd150, {%r374, %r379};
	mov.b64 	%fd243, %rd150;
	// begin inline asm
	shfl.sync.down.b32 %r384, %r385, %r391, %r297, %r393;
	// end inline asm
	// begin inline asm
	shfl.sync.down.b32 %r389, %r390, %r391, %r297, %r393;
	// end inline asm
	mov.b64 	%rd151, {%r384, %r389};
	mov.b64 	%fd244, %rd151;
	setp.gt.s32 	%p47, %r33, %r297;
	mul.f64 	%fd245, %fd241, %fd243;
	fma.rn.f64 	%fd246, %fd241, %fd244, %fd242;
	selp.f64 	%fd247, %fd241, %fd245, %p47;
	selp.f64 	%fd248, %fd242, %fd246, %p47;
	mul.f64 	%fd117, %fd507, %fd247;
	fma.rn.f64 	%fd508, %fd507, %fd248, %fd508;
	add.s32 	%r1008, %r1008, -32;
	mov.f64 	%fd507, %fd117;
	bra.uni 	$L__BB6_69;
$L__BB6_77:
	setp.ne.s32 	%p34, %r19, 0;
	@%p34 bra 	$L__BB6_79;
	mul.f64 	%fd214, %fd97, %fd507;
	fma.rn.f64 	%fd215, %fd97, %fd508, %fd98;
	mul.wide.s32 	%rd117, %r1, 16;
	add.s64 	%rd118, %rd27, %rd117;
	add.s64 	%rd112, %rd118, 512;
	mov.b64 	%rd113, %fd214;
	mov.b64 	%rd115, %fd215;
	// begin inline asm
	st.cg.u64 [%rd112], %rd113;
	// end inline asm
	add.s64 	%rd114, %rd118, 520;
	// begin inline asm
	st.cg.u64 [%rd114], %rd115;
	// end inline asm
	add.s64 	%rd116, %rd19, 128;
	mov.b32 	%r290, 101;
	// begin inline asm
	st.release.gpu.u32 [%rd116], %r290;
	// end inline asm
	st.shared.f64 	[_ZZN3cub18CUB_300001_SM_10006detail4scan16DeviceScanKernelINS2_10policy_hubIN4cuda3std3__45tupleIJddEEES9_S9_m7scan_opE10Policy1000EN6thrust24THRUST_300001_SM_1000_NS12zip_iteratorINS8_IJNSE_6detail15normal_iteratorINSE_10device_ptrIdEEEESK_EEEEESM_NS0_13ScanTileStateIS9_Lb0EEESA_NS0_8NullTypeEmS9_Lb0ESP_EEvT0_T1_T2_iT3_T4_T5_E12temp_storage+8], %fd507;
	st.shared.v2.f64 	[_ZZN3cub18CUB_300001_SM_10006detail4scan16DeviceScanKernelINS2_10policy_hubIN4cuda3std3__45tupleIJddEEES9_S9_m7scan_opE10Policy1000EN6thrust24THRUST_300001_SM_1000_NS12zip_iteratorINS8_IJNSE_6detail15normal_iteratorINSE_10device_ptrIdEEEESK_EEEEESM_NS0_13ScanTileStateIS9_Lb0EEESA_NS0_8NullTypeEmS9_Lb0ESP_EEvT0_T1_T2_iT3_T4_T5_E12temp_storage+16], {%fd508, %fd214};
	st.shared.f64 	[_ZZN3cub18CUB_300001_SM_10006detail4scan16DeviceScanKernelINS2_10policy_hubIN4cuda3std3__45tupleIJddEEES9_S9_m7scan_opE10Policy1000EN6thrust24THRUST_300001_SM_1000_NS12zip_iteratorINS8_IJNSE_6detail15normal_iteratorINSE_10device_ptrIdEEEESK_EEEEESM_NS0_13ScanTileStateIS9_Lb0EEESA_NS0_8NullTypeEmS9_Lb0ESP_EEvT0_T1_T2_iT3_T4_T5_E12temp_storage+32], %fd215;
$L__BB6_79:
	setp.ne.s32 	%p35, %r46, 0;
	@%p35 bra 	$L__BB6_81;
	st.shared.f64 	[_ZZN3cub18CUB_300001_SM_10006detail4scan16DeviceScanKernelINS2_10policy_hubIN4cuda3std3__45tupleIJddEEES9_S9_m7scan_opE10Policy1000EN6thrust24THRUST_300001_SM_1000_NS12zip_iteratorINS8_IJNSE_6detail15normal_iteratorINSE_10device_ptrIdEEEESK_EEEEESM_NS0_13ScanTileStateIS9_Lb0EEESA_NS0_8NullTypeEmS9_Lb0ESP_EEvT0_T1_T2_iT3_T4_T5_E12temp_storage+136], %fd507;
	st.shared.f64 	[_ZZN3cub18CUB_300001_SM_10006detail4scan16DeviceScanKernelINS2_10policy_hubIN4cuda3std3__45tupleIJddEEES9_S9_m7scan_opE10Policy1000EN6thrust24THRUST_300001_SM_1000_NS12zip_iteratorINS8_IJNSE_6detail15normal_iteratorINSE_10device_ptrIdEEEESK_EEEEESM_NS0_13ScanTileStateIS9_Lb0EEESA_NS0_8NullTypeEmS9_Lb0ESP_EEvT0_T1_T2_iT3_T4_T5_E12temp_storage+144], %fd508;
	mov.f64 	%fd511, %fd507;
	mov.f64 	%fd512, %fd508;
$L__BB6_81:
	bar.sync 	0;
	setp.eq.s32 	%p36, %r19, 0;
	@%p36 bra 	$L__BB6_83;
	ld.shared.f64 	%fd216, [_ZZN3cub18CUB_300001_SM_10006detail4scan16DeviceScanKernelINS2_10policy_hubIN4cuda3std3__45tupleIJddEEES9_S9_m7scan_opE10Policy1000EN6thrust24THRUST_300001_SM_1000_NS12zip_iteratorINS8_IJNSE_6detail15normal_iteratorINSE_10device_ptrIdEEEESK_EEEEESM_NS0_13ScanTileStateIS9_Lb0EEESA_NS0_8NullTypeEmS9_Lb0ESP_EEvT0_T1_T2_iT3_T4_T5_E12temp_storage+144];
	ld.shared.f64 	%fd217, [_ZZN3cub18CUB_300001_SM_10006detail4scan16DeviceScanKernelINS2_10policy_hubIN4cuda3std3__45tupleIJddEEES9_S9_m7scan_opE10Policy1000EN6thrust24THRUST_300001_SM_1000_NS12zip_iteratorINS8_IJNSE_6detail15normal_iteratorINSE_10device_ptrIdEEEESK_EEEEESM_NS0_13ScanTileStateIS9_Lb0EEESA_NS0_8NullTypeEmS9_Lb0ESP_EEvT0_T1_T2_iT3_T4_T5_E12temp_storage+136];
	mul.f64 	%fd121, %fd511, %fd217;
	fma.rn.f64 	%fd512, %fd511, %fd216, %fd512;
	mov.f64 	%fd511, %fd121;
$L__BB6_83:
	mul.f64 	%fd515, %fd511, %fd73;
	fma.rn.f64 	%fd516, %fd512, %fd73, %fd74;
$L__BB6_84:
	fma.rn.f64 	%fd299, %fd516, %fd75, %fd76;
	fma.rn.f64 	%fd300, %fd299, %fd77, %fd78;
	mul.f64 	%fd301, %fd515, %fd75;
	mul.f64 	%fd302, %fd301, %fd77;
	bar.sync 	0;
	st.shared.v2.f64 	[%r26], {%fd515, %fd516};
	st.shared.v2.f64 	[%r26+16], {%fd301, %fd299};
	st.shared.v2.f64 	[%r26+32], {%fd302, %fd300};
	bar.warp.sync 	-1;
	ld.shared.v2.f64 	{%fd130, %fd129}, [%r25];
	ld.shared.v2.f64 	{%fd132, %fd131}, [%r25+512];
	ld.shared.v2.f64 	{%fd134, %fd133}, [%r25+1024];
	setp.ne.s32 	%p60, %r19, 0;
	@%p60 bra 	$L__BB6_86;
	st.volatile.shared.u32 	[_ZZN3cub18CUB_300001_SM_10006detail4scan16DeviceScanKernelINS2_10policy_hubIN4cuda3std3__45tupleIJddEEES9_S9_m7scan_opE10Policy1000EN6thrust24THRUST_300001_SM_1000_NS12zip_iteratorINS8_IJNSE_6detail15normal_iteratorINSE_10device_ptrIdEEEESK_EEEEESM_NS0_13ScanTileStateIS9_Lb0EEESA_NS0_8NullTypeEmS9_Lb0ESP_EEvT0_T1_T2_iT3_T4_T5_E12temp_storage+6144], %r18;
$L__BB6_86:
	bar.sync 	0;
	ld.volatile.shared.u32 	%r38, [_ZZN3cub18CUB_300001_SM_10006detail4scan16DeviceScanKernelINS2_10policy_hubIN4cuda3std3__45tupleIJddEEES9_S9_m7scan_opE10Policy1000EN6thrust24THRUST_300001_SM_1000_NS12zip_iteratorINS8_IJNSE_6detail15normal_iteratorINSE_10device_ptrIdEEEESK_EEEEESM_NS0_13ScanTileStateIS9_Lb0EEESA_NS0_8NullTypeEmS9_Lb0ESP_EEvT0_T1_T2_iT3_T4_T5_E12temp_storage+6144];
	cvt.u64.u32 	%rd176, %r20;
	add.s64 	%rd177, %rd8, %rd176;
	setp.ge.s32 	%p61, %r20, %r38;
	shl.b64 	%rd178, %rd177, 3;
	add.s64 	%rd23, %rd6, %rd178;
	add.s64 	%rd24, %rd7, %rd178;
	@%p61 bra 	$L__BB6_88;
	st.global.f64 	[%rd23], %fd130;
	st.global.f64 	[%rd24], %fd129;
$L__BB6_88:
	setp.ge.s32 	%p62, %r21, %r38;
	@%p62 bra 	$L__BB6_90;
	st.global.f64 	[%rd23+256], %fd132;
	st.global.f64 	[%rd24+256], %fd131;
$L__BB6_90:
	setp.ge.s32 	%p63, %r22, %r38;
	@%p63 bra 	$L__BB6_92;
	st.global.f64 	[%rd23+512], %fd134;
	st.global.f64 	[%rd24+512], %fd133;
$L__BB6_92:
	ret;

}


// ===== COMPILED SASS (sm_100) =====

	.target	sm_100

	.elftype	@"ET_EXEC"


//--------------------- .note.nv.tkinfo           --------------------------
	.section	.note.nv.tkinfo,"",@"SHT_NOTE"
	.sectionflags	@"SHF_NOTE_NV_TKINFO"
	.tkinfo
        /*0018*/ 	.word	0x00000002
        /*0030*/ 	.string	""
        /*0030*/ 	.string	"ptxas"
        /*0030*/ 	.string	"Cuda compilation tools, release 13.0, V13.0.88"
        /*0030*/ 	.string	"Build cuda_13.0.r13.0/compiler.36424714_0"
        /*0030*/ 	.string	"-arch sm_100 -m 64 "



//--------------------- .note.nv.cuinfo           --------------------------
	.section	.note.nv.cuinfo,"",@"SHT_NOTE"
	.sectionflags	@"SHF_NOTE_NV_CUINFO"
        /*0018*/ 	.short	0x0002
        /*001a*/ 	.short	0x0064
        /*001c*/ 	.short	0x0082
	.zero		2


//--------------------- .nv.info                  --------------------------
	.section	.nv.info,"",@"SHT_CUDA_INFO"
	.align	4


	//----- nvinfo : EIATTR_REGCOUNT
	.align		4
        /*0000*/ 	.byte	0x04, 0x2f
        /*0002*/ 	.short	(.L_44 - .L_43)
	.align		4
.L_43:
        /*0004*/ 	.word	index@(_ZN3cub18CUB_300001_SM_10006detail11EmptyKernelIvEEvv)
        /*0008*/ 	.word	0x00000004


	//----- nvinfo : EIATTR_FRAME_SIZE
	.align		4
.L_44:
        /*000c*/ 	.byte	0x04, 0x11
        /*000e*/ 	.short	(.L_46 - .L_45)
	.align		4
.L_45:
        /*0010*/ 	.word	index@(_ZN3cub18CUB_300001_SM_10006detail11EmptyKernelIvEEvv)
        /*0014*/ 	.word	0x00000000


	//----- nvinfo : EIATTR_REGCOUNT
	.align		4
.L_46:
        /*0018*/ 	.byte	0x04, 0x2f
        /*001a*/ 	.short	(.L_48 - .L_47)
	.align		4
.L_47:
        /*001c*/ 	.word	index@(_ZN3cub18CUB_300001_SM_10006detail8for_each13static_kernelINS2_12policy_hub_t12policy_500_tEmN6thrust24THRUST_300001_SM_1000_NS8cuda_cub20__uninitialized_fill7functorINS7_10device_ptrIdEEdEEEEvT0_T1_)
        /*0020*/ 	.word	0x00000009


	//----- nvinfo : EIATTR_FRAME_SIZE
	.align		4
.L_48:
        /*0024*/ 	.byte	0x04, 0x11
        /*0026*/ 	.short	(.L_50 - .L_49)
	.align		4
.L_49:
        /*0028*/ 	.word	index@(_ZN3cub18CUB_300001_SM_10006detail8for_each13static_kernelINS2_12policy_hub_t12policy_500_tEmN6thrust24THRUST_300001_SM_1000_NS8cuda_cub20__uninitialized_fill7functorINS7_10device_ptrIdEEdEEEEvT0_T1_)
        /*002c*/ 	.word	0x00000000


	//----- nvinfo : EIATTR_REGCOUNT
	.align		4
.L_50:
        /*0030*/ 	.byte	0x04, 0x2f
        /*0032*/ 	.short	(.L_52 - .L_51)
	.align		4
.L_51:
        /*0034*/ 	.word	index@(_ZN3cub18CUB_300001_SM_10006detail9transform16transform_kernelINS2_10policy_hubILb1EN4cuda3std3__45tupleIJN6thrust24THRUST_300001_SM_1000_NS6detail15normal_iteratorINSA_10device_ptrIdEEEEEEEE10policy1000EiNSB_10functional5actorINSJ_9compositeIJNSJ_16operator_adaptorINS7_10multipliesIvEEEENSK_INSJ_8argumentILj0EEEEENSK_INSJ_5valueIiEEEEEEEEESF_JPdEEEvT0_iT1_T2_DpNS2_10kernel_argIT3_EE)
        /*0038*/ 	.word	0x00000020


	//----- nvinfo : EIATTR_FRAME_SIZE
	.align		4
.L_52:
        /*003c*/ 	.byte	0x04, 0x11
        /*003e*/ 	.short	(.L_54 - .L_53)
	.align		4
.L_53:
        /*0040*/ 	.word	index@(_ZN3cub18CUB_300001_SM_10006detail9transform16transform_kernelINS2_10policy_hubILb1EN4cuda3std3__45tupleIJN6thrust24THRUST_300001_SM_1000_NS6detail15normal_iteratorINSA_10device_ptrIdEEEEEEEE10policy1000EiNSB_10functional5actorINSJ_9compositeIJNSJ_16operator_adaptorINS7_10multipliesIvEEEENSK_INSJ_8argumentILj0EEEEENSK_INSJ_5valueIiEEEEEEEEESF_JPdEEEvT0_iT1_T2_DpNS2_10kernel_argIT3_EE)
        /*0044*/ 	.word	0x00000000


	//----- nvinfo : EIATTR_REGCOUNT
	.align		4
.L_54:
        /*0048*/ 	.byte	0x04, 0x2f
        /*004a*/ 	.short	(.L_56 - .L_55)
	.align		4
.L_55:
        /*004c*/ 	.word	index@(_ZN3cub18CUB_300001_SM_10006detail9transform16transform_kernelINS2_10policy_hubILb1EN4cuda3std3__45tupleIJN6thrust24THRUST_300001_SM_1000_NS6detail15normal_iteratorINSA_10device_ptrIdEEEEEEEE10policy1000ElNSB_10functional5actorINSJ_9compositeIJNSJ_16operator_adaptorINS7_10multipliesIvEEEENSK_INSJ_8argumentILj0EEEEENSK_INSJ_5valueIiEEEEEEEEESF_JPdEEEvT0_iT1_T2_DpNS2_10kernel_argIT3_EE)
        /*0050*/ 	.word	0x00000020


	//----- nvinfo : EIATTR_FRAME_SIZE
	.align		4
.L_56:
        /*0054*/ 	.byte	0x04, 0x11
        /*0056*/ 	.short	(.L_58 - .L_57)
	.align		4
.L_57:
        /*0058*/ 	.word	index@(_ZN3cub18CUB_300001_SM_10006detail9transform16transform_kernelINS2_10policy_hubILb1EN4cuda3std3__45tupleIJN6thrust24THRUST_300001_SM_1000_NS6detail15normal_iteratorINSA_10device_ptrIdEEEEEEEE10policy1000ElNSB_10functional5actorINSJ_9compositeIJNSJ_16operator_adaptorINS7_10multipliesIvEEEENSK_INSJ_8argumentILj0EEEEENSK_INSJ_5valueIiEEEEEEEEESF_JPdEEEvT0_iT1_T2_DpNS2_10kernel_argIT3_EE)
        /*005c*/ 	.word	0x00000000


	//----- nvinfo : EIATTR_REGCOUNT
	.align		4
.L_58:
        /*0060*/ 	.byte	0x04, 0x2f
        /*0062*/ 	.short	(.L_60 - .L_59)
	.align		4
.L_59:
        /*0064*/ 	.word	index@(_ZN3cub18CUB_300001_SM_10006detail4scan20DeviceScanInitKernelINS0_13ScanTileStateIN4cuda3std3__45tupleIJddEEELb0EEEEEvT_i)
        /*0068*/ 	.word	0x00000008


	//----- nvinfo : EIATTR_FRAME_SIZE
	.align		4
.L_60:
        /*006c*/ 	.byte	0x04, 0x11
        /*006e*/ 	.short	(.L_62 - .L_61)
	.align		4
.L_61:
        /*0070*/ 	.word	index@(_ZN3cub18CUB_300001_SM_10006detail4scan20DeviceScanInitKernelINS0_13ScanTileStateIN4cuda3std3__45tupleIJddEEELb0EEEEEvT_i)
        /*0074*/ 	.word	0x00000000


	//----- nvinfo : EIATTR_REGCOUNT
	.align		4
.L_62:
        /*0078*/ 	.byte	0x04, 0x2f
        /*007a*/ 	.short	(.L_64 - .L_63)
	.align		4
.L_63:
        /*007c*/ 	.word	index@(_ZN3cub18CUB_300001_SM_10006detail4scan16DeviceScanKernelINS2_10policy_hubIN4cuda3std3__45tupleIJddEEES9_S9_j7scan_opE10Policy1000EN6thrust24THRUST_300001_SM_1000_NS12zip_iteratorINS8_IJNSE_6detail15normal_iteratorINSE_10device_ptrIdEEEESK_EEEEESM_NS0_13ScanTileStateIS9_Lb0EEESA_NS0_8NullTypeEjS9_Lb0ESP_EEvT0_T1_T2_iT3_T4_T5_)
        /*0080*/ 	.word	0x00000037


	//----- nvinfo : EIATTR_FRAME_SIZE
	.align		4
.L_64:
        /*0084*/ 	.byte	0x04, 0x11
        /*0086*/ 	.short	(.L_66 - .L_65)
	.align		4
.L_65:
        /*0088*/ 	.word	index@(_ZN3cub18CUB_300001_SM_10006detail4scan16DeviceScanKernelINS2_10policy_hubIN4cuda3std3__45tupleIJddEEES9_S9_j7scan_opE10Policy1000EN6thrust24THRUST_300001_SM_1000_NS12zip_iteratorINS8_IJNSE_6detail15normal_iteratorINSE_10device_ptrIdEEEESK_EEEEESM_NS0_13ScanTileStateIS9_Lb0EEESA_NS0_8NullTypeEjS9_Lb0ESP_EEvT0_T1_T2_iT3_T4_T5_)
        /*008c*/ 	.word	0x00000000


	//----- nvinfo : EIATTR_REGCOUNT
	.align		4
.L_66:
        /*0090*/ 	.byte	0x04, 0x2f
        /*0092*/ 	.short	(.L_68 - .L_67)
	.align		4
.L_67:
        /*0094*/ 	.word	index@(_ZN3cub18CUB_300001_SM_10006detail4scan16DeviceScanKernelINS2_10policy_hubIN4cuda3std3__45tupleIJddEEES9_S9_m7scan_opE10Policy1000EN6thrust24THRUST_300001_SM_1000_NS12zip_iteratorINS8_IJNSE_6detail15normal_iteratorINSE_10device_ptrIdEEEESK_EEEEESM_NS0_13ScanTileStateIS9_Lb0EEESA_NS0_8NullTypeEmS9_Lb0ESP_EEvT0_T1_T2_iT3_T4_T5_)
        /*0098*/ 	.word	0x00000038


	//----- nvinfo : EIATTR_FRAME_SIZE
	.align		4
.L_68:
        /*009c*/ 	.byte	0x04, 0x11
        /*009e*/ 	.short	(.L_70 - .L_69)
	.align		4
.L_69:
        /*00a0*/ 	.word	index@(_ZN3cub18CUB_300001_SM_10006detail4scan16DeviceScanKernelINS2_10policy_hubIN4cuda3std3__45tupleIJddEEES9_S9_m7scan_opE10Policy1000EN6thrust24THRUST_300001_SM_1000_NS12zip_iteratorINS8_IJNSE_6detail15normal_iteratorINSE_10device_ptrIdEEEESK_EEEEESM_NS0_13ScanTileStateIS9_Lb0EEESA_NS0_8NullTypeEmS9_Lb0ESP_EEvT0_T1_T2_iT3_T4_T5_)
        /*00a4*/ 	.word	0x00000000


	//----- nvinfo : EIATTR_MIN_STACK_SIZE
	.align		4
.L_70:
        /*00a8*/ 	.byte	0x04, 0x12
        /*00aa*/ 	.short	(.L_72 - .L_71)
	.align		4
.L_71:
        /*00ac*/ 	.word	index@(_ZN3cub18CUB_300001_SM_10006detail4scan16DeviceScanKernelINS2_10policy_hubIN4cuda3std3__45tupleIJddEEES9_S9_m7scan_opE10Policy1000EN6thrust24THRUST_300001_SM_1000_NS12zip_iteratorINS8_IJNSE_6detail15normal_iteratorINSE_10device_ptrIdEEEESK_EEEEESM_NS0_13ScanTileStateIS9_Lb0EEESA_NS0_8NullTypeEmS9_Lb0ESP_EEvT0_T1_T2_iT3_T4_T5_)
        /*00b0*/ 	.word	0x00000000


	//----- nvinfo : EIATTR_MIN_STACK_SIZE
	.align		4
.L_72:
        /*00b4*/ 	.byte	0x04, 0x12
        /*00b6*/ 	.short	(.L_74 - .L_73)
	.align		4
.L_73:
        /*00b8*/ 	.word	index@(_ZN3cub18CUB_300001_SM_10006detail4scan16DeviceScanKernelINS2_10policy_hubIN4cuda3std3__45tupleIJddEEES9_S9_j7scan_opE10Policy1000EN6thrust24THRUST_300001_SM_1000_NS12zip_iteratorINS8_IJNSE_6detail15normal_iteratorINSE_10device_ptrIdEEEESK_EEEEESM_NS0_13ScanTileStateIS9_Lb0EEESA_NS0_8NullTypeEjS9_Lb0ESP_EEvT0_T1_T2_iT3_T4_T5_)
        /*00bc*/ 	.word	0x00000000


	//----- nvinfo : EIATTR_MIN_STACK_SIZE
	.align		4
.L_74:
        /*00c0*/ 	.byte	0x04, 0x12
        /*00c2*/ 	.short	(.L_76 - .L_75)
	.align		4
.L_75:
        /*00c4*/ 	.word	index@(_ZN3cub18CUB_300001_SM_10006detail4scan20DeviceScanInitKernelINS0_13ScanTileStateIN4cuda3std3__45tupleIJddEEELb0EEEEEvT_i)
        /*00c8*/ 	.word	0x00000000


	//----- nvinfo : EIATTR_MIN_STACK_SIZE
	.align		4
.L_76:
        /*00cc*/ 	.byte	0x04, 0x12
        /*00ce*/ 	.short	(.L_78 - .L_77)
	.align		4
.L_77:
        /*00d0*/ 	.word	index@(_ZN3cub18CUB_300001_SM_10006detail9transform16transform_kernelINS2_10policy_hubILb1EN4cuda3std3__45tupleIJN6thrust24THRUST_300001_SM_1000_NS6detail15normal_iteratorINSA_10device_ptrIdEEEEEEEE10policy1000ElNSB_10functional5actorINSJ_9compositeIJNSJ_16operator_adaptorINS7_10multipliesIvEEEENSK_INSJ_8argumentILj0EEEEENSK_INSJ_5valueIiEEEEEEEEESF_JPdEEEvT0_iT1_T2_DpNS2_10kernel_argIT3_EE)
        /*00d4*/ 	.word	0x00000000


	//----- nvinfo : EIATTR_MIN_STACK_SIZE
	.align		4
.L_78:
        /*00d8*/ 	.byte	0x04, 0x12
        /*00da*/ 	.short	(.L_80 - .L_79)
	.align		4
.L_79:
        /*00dc*/ 	.word	index@(_ZN3cub18CUB_300001_SM_10006detail9transform16transform_kernelINS2_10policy_hubILb1EN4cuda3std3__45tupleIJN6thrust24THRUST_300001_SM_1000_NS6detail15normal_iteratorINSA_10device_ptrIdEEEEEEEE10policy1000EiNSB_10functional5actorINSJ_9compositeIJNSJ_16operator_adaptorINS7_10multipliesIvEEEENSK_INSJ_8argumentILj0EEEEENSK_INSJ_5valueIiEEEEEEEEESF_JPdEEEvT0_iT1_T2_DpNS2_10kernel_argIT3_EE)
        /*00e0*/ 	.word	0x00000000


	//----- nvinfo : EIATTR_MIN_STACK_SIZE
	.align		4
.L_80:
        /*00e4*/ 	.byte	0x04, 0x12
        /*00e6*/ 	.short	(.L_82 - .L_81)
	.align		4
.L_81:
        /*00e8*/ 	.word	index@(_ZN3cub18CUB_300001_SM_10006detail8for_each13static_kernelINS2_12policy_hub_t12policy_500_tEmN6thrust24THRUST_300001_SM_1000_NS8cuda_cub20__uninitialized_fill7functorINS7_10device_ptrIdEEdEEEEvT0_T1_)
        /*00ec*/ 	.word	0x00000000


	//----- nvinfo : EIATTR_MIN_STACK_SIZE
	.align		4
.L_82:
        /*00f0*/ 	.byte	0x04, 0x12
        /*00f2*/ 	.short	(.L_84 - .L_83)
	.align		4
.L_83:
        /*00f4*/ 	.word	index@(_ZN3cub18CUB_300001_SM_10006detail11EmptyKernelIvEEvv)
        /*00f8*/ 	.word	0x00000000
.L_84:


//--------------------- .nv.compat                --------------------------
	.section	.nv.compat,"",@"SHT_CUDA_COMPAT_INFO"
	.align	4
        /*0000*/ 	.byte	0x02, 0x09, 0x00, 0x00, 0x02, 0x02, 0x01, 0x00, 0x02, 0x05, 0x05, 0x00, 0x03, 0x07, 0x01, 0x01
        /*0010*/ 	.byte	0x02, 0x03, 0x00, 0x00, 0x02, 0x06, 0x01, 0x00, 0x04, 0x0b, 0x08, 0x00, 0x01, 0x00, 0x00, 0x00
        /*0020*/ 	.byte	0x00, 0x00, 0x00, 0x00


//--------------------- .nv.info._ZN3cub18CUB_300001_SM_10006detail4scan16DeviceScanKernelINS2_10policy_hubIN4cuda3std3__45tupleIJddEEES9_S9_m7scan_opE10Policy1000EN6thrust24THRUST_300001_SM_1000_NS12zip_iteratorINS8_IJNSE_6detail15normal_iteratorINSE_10device_ptrIdEEEESK_EEEEESM_NS0_13ScanTileStateIS9_Lb0EEESA_NS0_8NullTypeEmS9_Lb0ESP_EEvT0_T1_T2_iT3_T4_T5_ --------------------------
	.section	.nv.info._ZN3cub18CUB_300001_SM_10006detail4scan16DeviceScanKernelINS2_10policy_hubIN4cuda3std3__45tupleIJddEEES9_S9_m7scan_opE10Policy1000EN6thrust24THRUST_300001_SM_1000_NS12zip_iteratorINS8_IJNSE_6detail15normal_iteratorINSE_10device_ptrIdEEEESK_EEEEESM_NS0_13ScanTileStateIS9_Lb0EEESA_NS0_8NullTypeEmS9_Lb0ESP_EEvT0_T1_T2_iT3_T4_T5_,"",@"SHT_CUDA_INFO"
	.sectionflags	@""
	.align	4


	//----- nvinfo : EIATTR_CUDA_API_VERSION
	.align		4
        /*0000*/ 	.byte	0x04, 0x37
        /*0002*/ 	.short	(.L_86 - .L_85)
.L_85:
        /*0004*/ 	.word	0x00000082


	//----- nvinfo : EIATTR_KPARAM_INFO
	.align		4
.L_86:
        /*0008*/ 	.byte	0x04, 0x17
        /*000a*/ 	.short	(.L_88 - .L_87)
.L_87:
        /*000c*/ 	.word	0x00000000
        /*0010*/ 	.short	0x0006
        /*0012*/ 	.short	0x0040
        /*0014*/ 	.byte	0x00, 0xf0, 0x21, 0x00


	//----- nvinfo : EIATTR_KPARAM_INFO
	.align		4
.L_88:
        /*0018*/ 	.byte	0x04, 0x17
        /*001a*/ 	.short	(.L_90 - .L_89)
.L_89:
        /*001c*/ 	.word	0x00000000
        /*0020*/ 	.short	0x0005
        /*0022*/ 	.short	0x003d
        /*0024*/ 	.byte	0x00, 0xf0, 0x05, 0x00


	//----- nvinfo : EIATTR_KPARAM_INFO
	.align		4
.L_90:
        /*0028*/ 	.byte	0x04, 0x17
        /*002a*/ 	.short	(.L_92 - .L_91)
.L_91:
        /*002c*/ 	.word	0x00000000
        /*0030*/ 	.short	0x0004
        /*0032*/ 	.short	0x003c
        /*0034*/ 	.byte	0x00, 0xf0, 0x05, 0x00


	//----- nvinfo : EIATTR_KPARAM_INFO
	.align		4
.L_92:
        /*0038*/ 	.byte	0x04, 0x17
        /*003a*/ 	.short	(.L_94 - .L_93)
.L_93:
        /*003c*/ 	.word	0x00000000
        /*0040*/ 	.short	0x0003
        /*0042*/ 	.short	0x0038
        /*0044*/ 	.byte	0x00, 0xf0, 0x11, 0x00


	//----- nvinfo : EIATTR_KPARAM_INFO
	.align		4
.L_94:
        /*0048*/ 	.byte	0x04, 0x17
        /*004a*/ 	.short	(.L_96 - .L_95)
.L_95:
        /*004c*/ 	.word	0x00000000
        /*0050*/ 	.short	0x0002
        /*0052*/ 	.short	0x0020
        /*0054*/ 	.byte	0x00, 0xf0, 0x61, 0x00


	//----- nvinfo : EIATTR_KPARAM_INFO
	.align		4
.L_96:
        /*0058*/ 	.byte	0x04, 0x17
        /*005a*/ 	.short	(.L_98 - .L_97)
.L_97:
        /*005c*/ 	.word	0x00000000
        /*0060*/ 	.short	0x0001
        /*0062*/ 	.short	0x0010
        /*0064*/ 	.byte	0x00, 0xf0, 0x41, 0x00


	//----- nvinfo : EIATTR_KPARAM_INFO
	.align		4
.L_98:
        /*0068*/ 	.byte	0x04, 0x17
        /*006a*/ 	.short	(.L_100 - .L_99)
.L_99:
        /*006c*/ 	.word	0x00000000
        /*0070*/ 	.short	0x0000
        /*0072*/ 	.short	0x0000
        /*0074*/ 	.byte	0x00, 0xf0, 0x41, 0x00


	//----- nvinfo : EIATTR_SPARSE_MMA_MASK
	.align		4
.L_100:
        /*0078*/ 	.byte	0x03, 0x50
        /*007a*/ 	.short	0x0000


	//----- nvinfo : EIATTR_MAXREG_COUNT
	.align		4
        /*007c*/ 	.byte	0x03, 0x1b
        /*007e*/ 	.short	0x00ff


	//----- nvinfo : EIATTR_NUM_BARRIERS
	.align		4
        /*0080*/ 	.byte	0x02, 0x4c
        /*0082*/ 	.byte	0x01
	.zero		1


	//----- nvinfo : EIATTR_MERCURY_ISA_VERSION
	.align		4
        /*0084*/ 	.byte	0x03, 0x5f
        /*0086*/ 	.short	0x0101


	//----- nvinfo : EIATTR_COOP_GROUP_MASK_REGIDS
	.align		4
        /*0088*/ 	.byte	0x04, 0x29
        /*008a*/ 	.short	(.L_102 - .L_101)


	//   ....[0]....
.L_101:
        /*008c*/ 	.word	0xffffffff


	//   ....[1]....
        /*0090*/ 	.word	0xffffffff


	//   ....[2]....
        /*0094*/ 	.word	0xffffffff


	//   ....[3]....
        /*0098*/ 	.word	0xffffffff


	//   ....[4]....
        /*009c*/ 	.word	0xffffffff


	//   ....[5]....
        /*00a0*/ 	.word	0xffffffff


	//   ....[6]....
        /*00a4*/ 	.word	0xffffffff


	//   ....[7]....
        /*00a8*/ 	.word	0xffffffff


	//   ....[8]....
        /*00ac*/ 	.word	0xffffffff


	//   ....[9]....
        /*00b0*/ 	.word	0xffffffff


	//   ....[10]....
        /*00b4*/ 	.word	0xffffffff


	//   ....[11]....
        /*00b8*/ 	.word	0xffffffff


	//   ....[12]....
        /*00bc*/ 	.word	0xffffffff


	//   ....[13]....
        /*00c0*/ 	.word	0xffffffff


	//   ....[14]....
        /*00c4*/ 	.word	0xffffffff


	//   ....[15]....
        /*00c8*/ 	.word	0xffffffff


	//   ....[16]....
        /*00cc*/ 	.word	0xffffffff


	//   ....[17]....
        /*00d0*/ 	.word	0xffffffff


	//   ....[18]....
        /*00d4*/ 	.word	0xffffffff


	//   ....[19]....
        /*00d8*/ 	.word	0xffffffff


	//   ....[20]....
        /*00dc*/ 	.word	0xffffffff


	//   ....[21]....
        /*00e0*/ 	.word	0xffffffff


	//   ....[22]....
        /*00e4*/ 	.word	0xffffffff


	//   ....[23]....
        /*00e8*/ 	.word	0xffffffff


	//   ....[24]....
        /*00ec*/ 	.word	0xffffffff


	//   ....[25]....
        /*00f0*/ 	.word	0xffffffff


	//   ....[26]....
        /*00f4*/ 	.word	0xffffffff


	//   ....[27]....
        /*00f8*/ 	.word	0xffffffff


	//   ....[28]....
        /*00fc*/ 	.word	0xffffffff


	//   ....[29]....
        /*0100*/ 	.word	0xffffffff


	//   ....[30]....
        /*0104*/ 	.word	0xffffffff


	//   ....[31]....
        /*0108*/ 	.word	0xffffffff


	//   ....[32]....
        /*010c*/ 	.word	0xffffffff


	//   ....[33]....
        /*0110*/ 	.word	0xffffffff


	//   ....[34]....
        /*0114*/ 	.word	0xffffffff


	//   ....[35]....
        /*0118*/ 	.word	0xffffffff


	//   ....[36]....
        /*011c*/ 	.word	0xffffffff


	//   ....[37]....
        /*0120*/ 	.word	0xffffffff


	//   ....[38]....
        /*0124*/ 	.word	0xffffffff


	//   ....[39]....
        /*0128*/ 	.word	0xffffffff


	//   ....[40]....
        /*012c*/ 	.word	0xffffffff


	//   ....[41]....
        /*0130*/ 	.word	0xffffffff


	//   ....[42]....
        /*0134*/ 	.word	0xffffffff


	//   ....[43]....
        /*0138*/ 	.word	0xffffffff


	//   ....[44]....
        /*013c*/ 	.word	0xffffffff


	//   ....[45]....
        /*0140*/ 	.word	0xffffffff


	//   ....[46]....
        /*0144*/ 	.word	0xffffffff


	//   ....[47]....
        /*0148*/ 	.word	0xffffffff


	//   ....[48]....
        /*014c*/ 	.word	0xffffffff


	//   ....[49]....
        /*0150*/ 	.word	0xffffffff


	//   ....[50]....
        /*0154*/ 	.word	0xffffffff


	//   ....[51]....
        /*0158*/ 	.word	0xffffffff


	//   ....[52]....
        /*015c*/ 	.word	0xffffffff


	//   ....[53]....
        /*0160*/ 	.word	0xffffffff


	//   ....[54]....
        /*0164*/ 	.word	0xffffffff


	//   ....[55]....
        /*0168*/ 	.word	0xffffffff


	//   ....[56]....
        /*016c*/ 	.word	0xffffffff


	//   ....[57]....
        /*0170*/ 	.word	0xffffffff


	//   ....[58]....
        /*0174*/ 	.word	0xffffffff


	//   ....[59]....
        /*0178*/ 	.word	0xffffffff


	//   ....[60]....
        /*017c*/ 	.word	0xffffffff


	//   ....[61]....
        /*0180*/ 	.word	0xffffffff


	//   ....[62]....
        /*0184*/ 	.word	0xffffffff


	//   ....[63]....
        /*0188*/ 	.word	0xffffffff


	//   ....[64]....
        /*018c*/ 	.word	0xffffffff


	//   ....[65]....
        /*0190*/ 	.word	0xffffffff


	//   ....[66]....
        /*0194*/ 	.word	0xffffffff


	//   ....[67]....
        /*0198*/ 	.word	0xffffffff


	//   ....[68]....
        /*019c*/ 	.word	0xffffffff


	//   ....[69]....
        /*01a0*/ 	.word	0xffffffff


	//   ....[70]....
        /*01a4*/ 	.word	0xffffffff


	//   ....[71]....
        /*01a8*/ 	.word	0xffffffff


	//   ....[72]....
        /*01ac*/ 	.word	0xffffffff


	//   ....[73]....
        /*01b0*/ 	.word	0xffffffff


	//   ....[74]....
        /*01b4*/ 	.word	0xffffffff


	//   ....[75]....
        /*01b8*/ 	.word	0xffffffff


	//   ....[76]....
        /*01bc*/ 	.word	0xffffffff


	//   ....[77]....
        /*01c0*/ 	.word	0xffffffff


	//   ....[78]....
        /*01c4*/ 	.word	0xffffffff


	//   ....[79]....
        /*01c8*/ 	.word	0xffffffff


	//   ....[80]....
        /*01cc*/ 	.word	0xffffffff


	//   ....[81]....
        /*01d0*/ 	.word	0xffffffff


	//   ....[82]....
        /*01d4*/ 	.word	0xffffffff


	//   ....[83]....
        /*01d8*/ 	.word	0xffffffff


	//   ....[84]....
        /*01dc*/ 	.word	0xffffffff


	//   ....[85]....
        /*01e0*/ 	.word	0xffffffff


	//   ....[86]....
        /*01e4*/ 	.word	0xffffffff


	//   ....[87]....
        /*01e8*/ 	.word	0xffffffff


	//   ....[88]....
        /*01ec*/ 	.word	0xffffffff


	//   ....[89]....
        /*01f0*/ 	.word	0xffffffff


	//   ....[90]....
        /*01f4*/ 	.word	0xffffffff


	//   ....[91]....
        /*01f8*/ 	.word	0xffffffff


	//   ....[92]....
        /*01fc*/ 	.word	0xffffffff


	//   ....[93]....
        /*0200*/ 	.word	0xffffffff


	//   ....[94]....
        /*0204*/ 	.word	0xffffffff


	//   ....[95]....
        /*0208*/ 	.word	0xffffffff


	//   ....[96]....
        /*020c*/ 	.word	0xffffffff


	//   ....[97]....
        /*0210*/ 	.word	0xffffffff


	//   ....[98]....
        /*0214*/ 	.word	0xffffffff


	//   ....[99]....
        /*0218*/ 	.word	0xffffffff


	//   ....[100]....
        /*021c*/ 	.word	0xffffffff


	//   ....[101]....
        /*0220*/ 	.word	0xffffffff


	//   ....[102]....
        /*0224*/ 	.word	0xffffffff


	//   ....[103]....
        /*0228*/ 	.word	0xffffffff


	//   ....[104]....
        /*022c*/ 	.word	0xffffffff


	//   ....[105]....
        /*0230*/ 	.word	0xffffffff


	//   ....[106]....
        /*0234*/ 	.word	0xffffffff


	//   ....[107]....
        /*0238*/ 	.word	0xffffffff


	//   ....[108]....
        /*023c*/ 	.word	0xffffffff


	//   ....[109]....
        /*0240*/ 	.word	0xffffffff


	//   ....[110]....
        /*0244*/ 	.word	0xffffffff


	//   ....[111]....
        /*0248*/ 	.word	0xffffffff


	//   ....[112]....
        /*024c*/ 	.word	0xffffffff


	//   ....[113]....
        /*0250*/ 	.word	0xffffffff


	//   ....[114]....
        /*0254*/ 	.word	0xffffffff


	//   ....[115]....
        /*0258*/ 	.word	0xffffffff


	//   ....[116]....
        /*025c*/ 	.word	0xffffffff


	//   ....[117]....
        /*0260*/ 	.word	0xffffffff


	//   ....[118]....
        /*0264*/ 	.word	0xffffffff


	//   ....[119]....
        /*0268*/ 	.word	0xffffffff


	//   ....[120]....
        /*026c*/ 	.word	0xffffffff


	//   ....[121]....
        /*0270*/ 	.word	0xffffffff


	//   ....[122]....
        /*0274*/ 	.word	0xffffffff


	//   ....[123]....
        /*0278*/ 	.word	0xffffffff


	//   ....[124]....
        /*027c*/ 	.word	0xffffffff


	//   ....[125]....
        /*0280*/ 	.word	0xffffffff


	//   ....[126]....
        /*0284*/ 	.word	0xffffffff


	//   ....[127]....
        /*0288*/ 	.word	0xffffffff


	//   ....[128]....
        /*028c*/ 	.word	0xffffffff


	//   ....[129]....
        /*0290*/ 	.word	0xffffffff


	//   ....[130]....
        /*0294*/ 	.word	0xffffffff


	//   ....[131]....
        /*0298*/ 	.word	0xffffffff


	//   ....[132]....
        /*029c*/ 	.word	0xffffffff


	//   ....[133]....
        /*02a0*/ 	.word	0xffffffff


	//   ....[134]....
        /*02a4*/ 	.word	0xffffffff


	//   ....[135]....
        /*02a8*/ 	.word	0xffffffff


	//   ....[136]....
        /*02ac*/ 	.word	0xffffffff


	//   ....[137]....
        /*02b0*/ 	.word	0xffffffff


	//   ....[138]....
        /*02b4*/ 	.word	0xffffffff


	//   ....[139]....
        /*02b8*/ 	.word	0xffffffff


	//   ....[140]....
        /*02bc*/ 	.word	0xffffffff


	//   ....[141]....
        /*02c0*/ 	.word	0xffffffff


	//   ....[142]....
        /*02c4*/ 	.word	0xffffffff


	//   ....[143]....
        /*02c8*/ 	.word	0xffffffff


	//   ....[144]....
        /*02cc*/ 	.word	0xffffffff


	//   ....[145]....
        /*02d0*/ 	.word	0xffffffff


	//   ....[146]....
        /*02d4*/ 	.word	0xffffffff


	//   ....[147]....
        /*02d8*/ 	.word	0xffffffff


	//   ....[148]....
        /*02dc*/ 	.word	0xffffffff


	//   ....[149]....
        /*02e0*/ 	.word	0xffffffff


	//   ....[150]....
        /*02e4*/ 	.word	0xffffffff


	//   ....[151]....
        /*02e8*/ 	.word	0xffffffff


	//   ....[152]....
        /*02ec*/ 	.word	0xffffffff


	//   ....[153]....
        /*02f0*/ 	.word	0xffffffff


	//   ....[154]....
        /*02f4*/ 	.word	0xffffffff


	//   ....[155]....
        /*02f8*/ 	.word	0xffffffff


	//   ....[156]....
        /*02fc*/ 	.word	0xffffffff


	//   ....[157]....
        /*0300*/ 	.word	0xffffffff


	//   ....[158]....
        /*0304*/ 	.word	0xffffffff


	//   ....[159]....
        /*0308*/ 	.word	0xffffffff


	//   ....[160]....
        /*030c*/ 	.word	0xffffffff


	//   ....[161]....
        /*0310*/ 	.word	0xffffffff


	//   ....[162]....
        /*0314*/ 	.word	0xffffffff


	//   ....[163]....
        /*0318*/ 	.word	0xffffffff


	//   ....[164]....
        /*031c*/ 	.word	0xffffffff


	//   ....[165]....
        /*0320*/ 	.word	0xffffffff


	//   ....[166]....
        /*0324*/ 	.word	0xffffffff


	//   ....[167]....
        /*0328*/ 	.word	0xffffffff


	//   ....[168]....
        /*032c*/ 	.word	0xffffffff


	//   ....[169]....
        /*0330*/ 	.word	0xffffffff


	//   ....[170]....
        /*0334*/ 	.word	0xffffffff


	//   ....[171]....
        /*0338*/ 	.word	0xffffffff


	//   ....[172]....
        /*033c*/ 	.word	0xffffffff


	//   ....[173]....
        /*0340*/ 	.word	0xffffffff


	//   ....[174]....
        /*0344*/ 	.word	0xffffffff


	//   ....[175]....
        /*0348*/ 	.word	0xffffffff


	//   ....[176]....
        /*034c*/ 	.word	0xffffffff


	//   ....[177]....
        /*0350*/ 	.word	0xffffffff


	//   ....[178]....
        /*0354*/ 	.word	0xffffffff


	//   ....[179]....
        /*0358*/ 	.word	0xffffffff


	//   ....[180]....
        /*035c*/ 	.word	0xffffffff


	//   ....[181]....
        /*0360*/ 	.word	0xffffffff


	//   ....[182]....
        /*0364*/ 	.word	0xffffffff


	//   ....[183]....
        /*0368*/ 	.word	0xffffffff


	//   ....[184]....
        /*036c*/ 	.word	0xffffffff


	//   ....[185]....
        /*0370*/ 	.word	0xffffffff


	//   ....[186]....
        /*0374*/ 	.word	0xffffffff


	//   ....[187]....
        /*0378*/ 	.word	0xffffffff


	//   ....[188]....
        /*037c*/ 	.word	0xffffffff


	//   ....[189]....
        /*0380*/ 	.word	0xffffffff


	//   ....[190]....
        /*0384*/ 	.word	0xffffffff


	//   ....[191]....
        /*0388*/ 	.word	0xffffffff


	//   ....[192]....
        /*038c*/ 	.word	0x0500001d


	//   ....[193]....
        /*0390*/ 	.word	0x0500001d


	//   ....[194]....
        /*0394*/ 	.word	0x0500001d


	//   ....[195]....
        /*0398*/ 	.word	0x0500001d


	//   ....[196]....
        /*039c*/ 	.word	0x0500001d


	//   ....[197]....
        /*03a0*/ 	.word	0x0500001d


	//   ....[198]....
        /*03a4*/ 	.word	0x0500001d


	//   ....[199]....
        /*03a8*/ 	.word	0x0500001d


	//   ....[200]....
        /*03ac*/ 	.word	0x0500001d


	//   ....[201]....
        /*03b0*/ 	.word	0x0500001d


	//   ....[202]....
        /*03b4*/ 	.word	0x0500001d


	//   ....[203]....
        /*03b8*/ 	.word	0x0500001d


	//   ....[204]....
        /*03bc*/ 	.word	0x0500001d


	//   ....[205]....
        /*03c0*/ 	.word	0x0500001d


	//   ....[206]....
        /*03c4*/ 	.word	0x0500001d


	//   ....[207]....
        /*03c8*/ 	.word	0x0500001d


	//   ....[208]....
        /*03cc*/ 	.word	0x0500001d


	//   ....[209]....
        /*03d0*/ 	.word	0x0500001d


	//   ....[210]....
        /*03d4*/ 	.word	0x0500001d


	//   ....[211]....
        /*03d8*/ 	.word	0x0500001d


	//   ....[212]....
        /*03dc*/ 	.word	0x0500001d


	//   ....[213]....
        /*03e0*/ 	.word	0x0500001d


	//   ....[214]....
        /*03e4*/ 	.word	0x0500001d


	//   ....[215]....
        /*03e8*/ 	.word	0x0500001d


	//   ....[216]....
        /*03ec*/ 	.word	0x0500001d


	//   ....[217]....
        /*03f0*/ 	.word	0x0500001d


	//   ....[218]....
        /*03f4*/ 	.word	0x0500001d


	//   ....[219]....
        /*03f8*/ 	.word	0x0500001d


	//   ....[220]....
        /*03fc*/ 	.word	0x0500001d


	//   ....[221]....
        /*0400*/ 	.word	0x0500001d


	//   ....[222]....
        /*0404*/ 	.word	0x0500001d


	//   ....[223]....
        /*0408*/ 	.word	0x0500001d


	//   ....[224]....
        /*040c*/ 	.word	0x0500001d


	//   ....[225]....
        /*0410*/ 	.word	0x0500001d


	//   ....[226]....
        /*0414*/ 	.word	0x0500001d


	//   ....[227]....
        /*0418*/ 	.word	0x0500001d


	//   ....[228]....
        /*041c*/ 	.word	0x0500001d


	//   ....[229]....
        /*0420*/ 	.word	0x0500001d


	//   ....[230]....
        /*0424*/ 	.word	0x0500001d


	//   ....[231]....
        /*0428*/ 	.word	0x0500001d


	//   ....[232]....
        /*042c*/ 	.word	0x0500001d


	//   ....[233]....
        /*0430*/ 	.word	0x0500001d


	//   ....[234]....
        /*0434*/ 	.word	0x0500001d


	//   ....[235]....
        /*0438*/ 	.word	0x0500001d


	//   ....[236]....
        /*043c*/ 	.word	0x0500001d


	//   ....[237]....
        /*0440*/ 	.word	0x0500001d


	//   ....[238]....
        /*0444*/ 	.word	0x0500001d


	//   ....[239]....
        /*0448*/ 	.word	0x0500001d


	//   ....[240]....
        /*044c*/ 	.word	0x0500001d


	//   ....[241]....
        /*0450*/ 	.word	0x0500001d


	//   ....[242]....
        /*0454*/ 	.word	0x0500001d


	//   ....[243]....
        /*0458*/ 	.word	0x0500001d


	//   ....[244]....
        /*045c*/ 	.word	0x0500001d


	//   ....[245]....
        /*0460*/ 	.word	0x0500001d


	//   ....[246]....
        /*0464*/ 	.word	0x0500001d


	//   ....[247]....
        /*0468*/ 	.word	0x0500001d


	//   ....[248]....
        /*046c*/ 	.word	0x0500001d


	//   ....[249]....
        /*0470*/ 	.word	0x0500001d


	//   ....[250]....
        /*0474*/ 	.word	0x0500001d


	//   ....[251]....
        /*0478*/ 	.word	0x0500001d


	//   ....[252]....
        /*047c*/ 	.word	0x0500001d


	//   ....[253]....
        /*0480*/ 	.word	0x0500001d


	//   ....[254]....
        /*0484*/ 	.word	0x0500001d


	//   ....[255]....
        /*0488*/ 	.word	0x0500001d


	//   ....[0]....
        /*048c*/ 	.word	0x0500001d


	//   ....[1]....
        /*0490*/ 	.word	0x0500001d


	//   ....[2]....
        /*0494*/ 	.word	0x0500001d


	//   ....[3]....
        /*0498*/ 	.word	0x0500001d


	//   ....[4]....
        /*049c*/ 	.word	0x0500001d


	//   ....[5]....
        /*04a0*/ 	.word	0x0500001d


	//   ....[6]....
        /*04a4*/ 	.word	0x0500001d


	//   ....[7]....
        /*04a8*/ 	.word	0x0500001d


	//   ....[8]....
        /*04ac*/ 	.word	0x0500001d


	//   ....[9]....
        /*04b0*/ 	.word	0x0500001d


	//   ....[10]....
        /*04b4*/ 	.word	0x0500001d


	//   ....[11]....
        /*04b8*/ 	.word	0x0500001d


	//   ....[12]....
        /*04bc*/ 	.word	0x0500001d


	//   ....[13]....
        /*04c0*/ 	.word	0x0500001d


	//   ....[14]....
        /*04c4*/ 	.word	0x0500001d


	//   ....[15]....
        /*04c8*/ 	.word	0x0500001d


	//   ....[16]....
        /*04cc*/ 	.word	0x0500001d


	//   ....[17]....
        /*04d0*/ 	.word	0x0500001d


	//   ....[18]....
        /*04d4*/ 	.word	0x0500001d


	//   ....[19]....
        /*04d8*/ 	.word	0x0500001d


	//   ....[20]....
        /*04dc*/ 	.word	0x0500001d


	//   ....[21]....
        /*04e0*/ 	.word	0x0500001d


	//   ....[22]....
        /*04e4*/ 	.word	0x0500001d


	//   ....[23]....
        /*04e8*/ 	.word	0x0500001d


	//   ....[24]....
        /*04ec*/ 	.word	0x0500001d


	//   ....[25]....
        /*04f0*/ 	.word	0x0500001d


	//   ....[26]....
        /*04f4*/ 	.word	0x0500001d


	//   ....[27]....
        /*04f8*/ 	.word	0x0500001d


	//----- nvinfo : EIATTR_COOP_GROUP_INSTR_OFFSETS
	.align		4
.L_102:
        /*04fc*/ 	.byte	0x04, 0x28
        /*04fe*/ 	.short	(.L_104 - .L_103)


	//   ....[0]....
.L_103:
        /*0500*/ 	.word	0x000002c0


	//   ....[1]....
        /*0504*/ 	.word	0x000003c0


	//   ....[2]....
        /*0508*/ 	.word	0x000003d0


	//   ....[3]....
        /*050c*/ 	.word	0x000003e0


	//   ....[4]....
        /*0510*/ 	.word	0x000003f0


	//   ....[5]....
        /*0514*/ 	.word	0x00000460


	//   ....[6]....
        /*0518*/ 	.word	0x00000480


	//   ....[7]....
        /*051c*/ 	.word	0x00000490


	//   ....[8]....
        /*0520*/ 	.word	0x000004a0


	//   ....[9]....
        /*0524*/ 	.word	0x00000510


	//   ....[10]....
        /*0528*/ 	.word	0x00000530


	//   ....[11]....
        /*052c*/ 	.word	0x00000540


	//   ....[12]....
        /*0530*/ 	.word	0x00000550


	//   ....[13]....
        /*0534*/ 	.word	0x000005a0


	//   ....[14]....
        /*0538*/ 	.word	0x000005c0


	//   ....[15]....
        /*053c*/ 	.word	0x000005f0


	//   ....[16]....
        /*0540*/ 	.word	0x00000600


	//   ....[17]....
        /*0544*/ 	.word	0x00000650


	//   ....[18]....
        /*0548*/ 	.word	0x00000670


	//   ....[19]....
        /*054c*/ 	.word	0x000006a0


	//   ....[20]....
        /*0550*/ 	.word	0x000006b0


	//   ....[21]....
        /*0554*/ 	.word	0x00000750


	//   ....[22]....
        /*0558*/ 	.word	0x00000780


	//   ....[23]....
        /*055c*/ 	.word	0x00000790


	//   ....[24]....
        /*0560*/ 	.word	0x000007a0


	//   ....[25]....
        /*0564*/ 	.word	0x00000b20


	//   ....[26]....
        /*0568*/ 	.word	0x00000b30


	//   ....[27]....
        /*056c*/ 	.word	0x00000b40


	//   ....[28]....
        /*0570*/ 	.word	0x00000b50


	//   ....[29]....
        /*0574*/ 	.word	0x00000ba0


	//   ....[30]....
        /*0578*/ 	.word	0x00000bc0


	//   ....[31]....
        /*057c*/ 	.word	0x00000bf0


	//   ....[32]....
        /*0580*/ 	.word	0x00000c00


	//   ....[33]....
        /*0584*/ 	.word	0x00000c50


	//   ....[34]....
        /*0588*/ 	.word	0x00000c70


	//   ....[35]....
        /*058c*/ 	.word	0x00000ca0


	//   ....[36]....
        /*0590*/ 	.word	0x00000cb0


	//   ....[37]....
        /*0594*/ 	.word	0x00000d00


	//   ....[38]....
        /*0598*/ 	.word	0x00000d20


	//   ....[39]....
        /*059c*/ 	.word	0x00000d50


	//   ....[40]....
        /*05a0*/ 	.word	0x00000d60


	//   ....[41]....
        /*05a4*/ 	.word	0x00000db0


	//   ....[42]....
        /*05a8*/ 	.word	0x00000dd0


	//   ....[43]....
        /*05ac*/ 	.word	0x00000e00


	//   ....[44]....
        /*05b0*/ 	.word	0x00000e10


	//   ....[45]....
        /*05b4*/ 	.word	0x00000eb0


	//   ....[46]....
        /*05b8*/ 	.word	0x00000ee0


	//   ....[47]....
        /*05bc*/ 	.word	0x00000ef0


	//   ....[48]....
        /*05c0*/ 	.word	0x00000f00


	//   ....[49]....
        /*05c4*/ 	.word	0x00001340


	//   ....[50]....
        /*05c8*/ 	.word	0x000014a0


	//   ....[51]....
        /*05cc*/ 	.word	0x00001520


	//   ....[52]....
        /*05d0*/ 	.word	0x00001540


	//   ....[53]....
        /*05d4*/ 	.word	0x00001550


	//   ....[54]....
        /*05d8*/ 	.word	0x00001560


	//   ....[55]....
        /*05dc*/ 	.word	0x00001640


	//   ....[56]....
        /*05e0*/ 	.word	0x00001660


	//   ....[57]....
        /*05e4*/ 	.word	0x00001670


	//   ....[58]....
        /*05e8*/ 	.word	0x00001680


	//   ....[59]....
        /*05ec*/ 	.word	0x00001710


	//   ....[60]....
        /*05f0*/ 	.word	0x00001730


	//   ....[61]....
        /*05f4*/ 	.word	0x00001740


	//   ....[62]....
        /*05f8*/ 	.word	0x00001750


	//   ....[63]....
        /*05fc*/ 	.word	0x000017e0


	//   ....[64]....
        /*0600*/ 	.word	0x00001800


	//   ....[65]....
        /*0604*/ 	.word	0x00001810


	//   ....[66]....
        /*0608*/ 	.word	0x00001820


	//   ....[67]....
        /*060c*/ 	.word	0x000018d0


	//   ....[68]....
        /*0610*/ 	.word	0x00001900


	//   ....[69]....
        /*0614*/ 	.word	0x00001920


	//   ....[70]....
        /*0618*/ 	.word	0x00001940


	//   ....[71]....
        /*061c*/ 	.word	0x00001950


	//   ....[72]....
        /*0620*/ 	.word	0x00001ac0


	//   ....[73]....
        /*0624*/ 	.word	0x00001c00


	//   ....[74]....
        /*0628*/ 	.word	0x00001c60


	//   ....[75]....
        /*062c*/ 	.word	0x00001c90


	//   ....[76]....
        /*0630*/ 	.word	0x00001ca0


	//   ....[77]....
        /*0634*/ 	.word	0x00001cb0


	//   ....[78]....
        /*0638*/ 	.word	0x00001d00


	//   ....[79]....
        /*063c*/ 	.word	0x00001d20


	//   ....[80]....
        /*0640*/ 	.word	0x00001dc0


	//   ....[81]....
        /*0644*/ 	.word	0x00001dd0


	//   ....[82]....
        /*0648*/ 	.word	0x00001df0


	//   ....[83]....
        /*064c*/ 	.word	0x00001e00


	//   ....[84]....
        /*0650*/ 	.word	0x00001e90


	//   ....[85]....
        /*0654*/ 	.word	0x00001ea0


	//   ....[86]....
        /*0658*/ 	.word	0x00001ec0


	//   ....[87]....
        /*065c*/ 	.word	0x00001ed0


	//   ....[88]....
        /*0660*/ 	.word	0x00001f20


	//   ....[89]....
        /*0664*/ 	.word	0x00001f40


	//   ....[90]....
        /*0668*/ 	.word	0x00001f90


	//   ....[91]....
        /*066c*/ 	.word	0x00001fa0


	//   ....[92]....
        /*0670*/ 	.word	0x00001fe0


	//   ....[93]....
        /*0674*/ 	.word	0x00001ff0


	//   ....[94]....
        /*0678*/ 	.word	0x00002000


	//   ....[95]....
        /*067c*/ 	.word	0x00002590


	//   ....[96]....
        /*0680*/ 	.word	0x000029d0


	//   ....[97]....
        /*0684*/ 	.word	0x00002ab0


	//   ....[98]....
        /*0688*/ 	.word	0x00002ac0


	//   ....[99]....
        /*068c*/ 	.word	0x00002ad0


	//   ....[100]....
        /*0690*/ 	.word	0x00002ae0


	//   ....[101]....
        /*0694*/ 	.word	0x00002b50


	//   ....[102]....
        /*0698*/ 	.word	0x00002b70


	//   ....[103]....
        /*069c*/ 	.word	0x00002b80


	//   ....[104]....
        /*06a0*/ 	.word	0x00002b90


	//   ....[105]....
        /*06a4*/ 	.word	0x00002c00


	//   ....[106]....
        /*06a8*/ 	.word	0x00002c20


	//   ....[107]....
        /*06ac*/ 	.word	0x00002c30


	//   ....[108]....
        /*06b0*/ 	.word	0x00002c40


	//   ....[109]....
        /*06b4*/ 	.word	0x00002c90


	//   ....[110]....
        /*06b8*/ 	.word	0x00002cb0


	//   ....[111]....
        /*06bc*/ 	.word	0x00002ce0


	//   ....[112]....
        /*06c0*/ 	.word	0x00002cf0


	//   ....[113]....
        /*06c4*/ 	.word	0x00002d40


	//   ....[114]....
        /*06c8*/ 	.word	0x00002d60


	//   ....[115]....
        /*06cc*/ 	.word	0x00002d90


	//   ....[116]....
        /*06d0*/ 	.word	0x00002da0


	//   ....[117]....
        /*06d4*/ 	.word	0x00002e40


	//   ....[118]....
        /*06d8*/ 	.word	0x00002e70


	//   ....[119]....
        /*06dc*/ 	.word	0x00002e80


	//   ....[120]....
        /*06e0*/ 	.word	0x00002e90


	//   ....[121]....
        /*06e4*/ 	.word	0x00003160


	//   ....[122]....
        /*06e8*/ 	.word	0x00003170


	//   ....[123]....
        /*06ec*/ 	.word	0x00003180


	//   ....[124]....
        /*06f0*/ 	.word	0x00003190


	//   ....[125]....
        /*06f4*/ 	.word	0x000031e0


	//   ....[126]....
        /*06f8*/ 	.word	0x00003200


	//   ....[127]....
        /*06fc*/ 	.word	0x00003230


	//   ....[128]....
        /*0700*/ 	.word	0x00003240


	//   ....[129]....
        /*0704*/ 	.word	0x00003290


	//   ....[130]....
        /*0708*/ 	.word	0x000032b0


	//   ....[131]....
        /*070c*/ 	.word	0x000032e0


	//   ....[132]....
        /*0710*/ 	.word	0x000032f0


	//   ....[133]....
        /*0714*/ 	.word	0x00003340


	//   ....[134]....
        /*0718*/ 	.word	0x00003360


	//   ....[135]....
        /*071c*/ 	.word	0x00003390


	//   ....[136]....
        /*0720*/ 	.word	0x000033a0


	//   ....[137]....
        /*0724*/ 	.word	0x000033f0


	//   ....[138]....
        /*0728*/ 	.word	0x00003410


	//   ....[139]....
        /*072c*/ 	.word	0x00003440


	//   ....[140]....
        /*0730*/ 	.word	0x00003450


	//   ....[141]....
        /*0734*/ 	.word	0x00003500


	//   ....[142]....
        /*0738*/ 	.word	0x00003520


	//   ....[143]....
        /*073c*/ 	.word	0x00003530


	//   ....[144]....
        /*0740*/ 	.word	0x00003580


	//   ....[145]....
        /*0744*/ 	.word	0x00003980


	//   ....[146]....
        /*0748*/ 	.word	0x00003ae0


	//   ....[147]....
        /*074c*/ 	.word	0x00003b50


	//   ....[148]....
        /*0750*/ 	.word	0x00003b70


	//   ....[149]....
        /*0754*/ 	.word	0x00003b80


	//   ....[150]....
        /*0758*/ 	.word	0x00003b90


	//   ....[151]....
        /*075c*/ 	.word	0x00003c00


	//   ....[152]....
        /*0760*/ 	.word	0x00003c10


	//   ....[153]....
        /*0764*/ 	.word	0x00003c50


	//   ....[154]....
        /*0768*/ 	.word	0x00003c60


	//   ....[155]....
        /*076c*/ 	.word	0x00003cf0


	//   ....[156]....
        /*0770*/ 	.word	0x00003d10


	//   ....[157]....
        /*0774*/ 	.word	0x00003d20


	//   ....[158]....
        /*0778*/ 	.word	0x00003d30


	//   ....[159]....
        /*077c*/ 	.word	0x00003dd0


	//   ....[160]....
        /*0780*/ 	.word	0x00003e00


	//   ....[161]....
        /*0784*/ 	.word	0x00003e10


	//   ....[162]....
        /*0788*/ 	.word	0x00003e20


	//   ....[163]....
        /*078c*/ 	.word	0x00003eb0


	//   ....[164]....
        /*0790*/ 	.word	0x00003ee0


	//   ....[165]....
        /*0794*/ 	.word	0x00003ef0


	//   ....[166]....
        /*0798*/ 	.word	0x00003f00


	//   ....[167]....
        /*079c*/ 	.word	0x00003f20


	//   ....[168]....
        /*07a0*/ 	.word	0x00004070


	//   ....[169]....
        /*07a4*/ 	.word	0x000041d0


	//   ....[170]....
        /*07a8*/ 	.word	0x00004230


	//   ....[171]....
        /*07ac*/ 	.word	0x00004260


	//   ....[172]....
        /*07b0*/ 	.word	0x00004270


	//   ....[173]....
        /*07b4*/ 	.word	0x00004280


	//   ....[174]....
        /*07b8*/ 	.word	0x000042e0


	//   ....[175]....
        /*07bc*/ 	.word	0x00004310


	//   ....[176]....
        /*07c0*/ 	.word	0x00004330


	//   ....[177]....
        /*07c4*/ 	.word	0x00004340


	//   ....[178]....
        /*07c8*/ 	.word	0x000043c0


	//   ....[179]....
        /*07cc*/ 	.word	0x000043f0


	//   ....[180]....
        /*07d0*/ 	.word	0x00004400


	//   ....[181]....
        /*07d4*/ 	.word	0x00004410


	//   ....[182]....
        /*07d8*/ 	.word	0x00004490


	//   ....[183]....
        /*07dc*/ 	.word	0x000044c0


	//   ....[184]....
        /*07e0*/ 	.word	0x000044d0


	//   ....[185]....
        /*07e4*/ 	.word	0x000044e0


	//   ....[186]....
        /*07e8*/ 	.word	0x00004570


	//   ....[187]....
        /*07ec*/ 	.word	0x00004590


	//   ....[188]....
        /*07f0*/ 	.word	0x000045a0


	//   ....[189]....
        /*07f4*/ 	.word	0x000045b0


	//   ....[190]....
        /*07f8*/ 	.word	0x000045c0


	//   ....[191]....
        /*07fc*/ 	.word	0x00004af0


	//   ....[192]....
        /*0800*/ 	.word	0x00004d20


	//   ....[193]....
        /*0804*/ 	.word	0x00004db0


	//   ....[194]....
        /*0808*/ 	.word	0x00004e60


	//   ....[195]....
        /*080c*/ 	.word	0x00004ec0


	//   ....[196]....
        /*0810*/ 	.word	0x00004f30


	//   ....[197]....
        /*0814*/ 	.word	0x00004f80


	//   ....[198]....
        /*0818*/ 	.word	0x00005050


	//   ....[199]....
        /*081c*/ 	.word	0x000050f0


	//   ....[200]....
        /*0820*/ 	.word	0x00005140


	//   ....[201]....
        /*0824*/ 	.word	0x000051a0


	//   ....[202]....
        /*0828*/ 	.word	0x00005240


	//   ....[203]....
        /*082c*/ 	.word	0x000052b0


	//   ....[204]....
        /*0830*/ 	.word	0x00005300


	//   ....[205]....
        /*0834*/ 	.word	0x00005360


	//   ....[206]....
        /*0838*/ 	.word	0x00005400


	//   ....[207]....
        /*083c*/ 	.word	0x00005480


	//   ....[208]....
        /*0840*/ 	.word	0x000054d0


	//   ....[209]....
        /*0844*/ 	.word	0x00005530


	//   ....[210]....
        /*0848*/ 	.word	0x00005600


	//   ....[211]....
        /*084c*/ 	.word	0x00005670


	//   ....[212]....
        /*0850*/ 	.word	0x000056c0


	//   ....[213]....
        /*0854*/ 	.word	0x00005720


	//   ....[214]....
        /*0858*/ 	.word	0x00005750


	//   ....[215]....
        /*085c*/ 	.word	0x000058b0


	//   ....[216]....
        /*0860*/ 	.word	0x00005930


	//   ....[217]....
        /*0864*/ 	.word	0x000059f0


	//   ....[218]....
        /*0868*/ 	.word	0x00005a50


	//   ....[219]....
        /*086c*/ 	.word	0x00005aa0


	//   ....[220]....
        /*0870*/ 	.word	0x00005b20


	//   ....[221]....
        /*0874*/ 	.word	0x00005b80


	//   ....[222]....
        /*0878*/ 	.word	0x00005c10


	//   ....[223]....
        /*087c*/ 	.word	0x00005cc0


	//   ....[224]....
        /*0880*/ 	.word	0x00005d30


	//   ....[225]....
        /*0884*/ 	.word	0x00005d90


	//   ....[226]....
        /*0888*/ 	.word	0x00005e20


	//   ....[227]....
        /*088c*/ 	.word	0x00005e80


	//   ....[228]....
        /*0890*/ 	.word	0x00005f10


	//   ....[229]....
        /*0894*/ 	.word	0x00005f70


	//   ....[230]....
        /*0898*/ 	.word	0x00006000


	//   ....[231]....
        /*089c*/ 	.word	0x00006060


	//   ....[232]....
        /*08a0*/ 	.word	0x000060f0


	//   ....[233]....
        /*08a4*/ 	.word	0x00006150


	//   ....[234]....
        /*08a8*/ 	.word	0x000061e0


	//   ....[235]....
        /*08ac*/ 	.word	0x00006230


	//   ....[236]....
        /*08b0*/ 	.word	0x000062c0


	//   ....[237]....
        /*08b4*/ 	.word	0x00006370


	//   ....[238]....
        /*08b8*/ 	.word	0x000063e0


	//   ....[239]....
        /*08bc*/ 	.word	0x00006470


	//   ....[240]....
        /*08c0*/ 	.word	0x00006540


	//   ....[241]....
        /*08c4*/ 	.word	0x000065a0


	//   ....[242]....
        /*08c8*/ 	.word	0x000065f0


	//   ....[243]....
        /*08cc*/ 	.word	0x00006670


	//   ....[244]....
        /*08d0*/ 	.word	0x000066e0


	//   ....[245]....
        /*08d4*/ 	.word	0x00006770


	//   ....[246]....
        /*08d8*/ 	.word	0x000067c0


	//   ....[247]....
        /*08dc*/ 	.word	0x00006830


	//   ....[248]....
        /*08e0*/ 	.word	0x000068c0


	//   ....[249]....
        /*08e4*/ 	.word	0x00006940


	//   ....[250]....
        /*08e8*/ 	.word	0x00006990


	//   ....[251]....
        /*08ec*/ 	.word	0x000069f0


	//   ....[252]....
        /*08f0*/ 	.word	0x00006ae0


	//   ....[253]....
        /*08f4*/ 	.word	0x00006b30


	//   ....[254]....
        /*08f8*/ 	.word	0x00006b80


	//   ....[255]....
        /*08fc*/ 	.word	0x00006be0


	//   ....[0]....
        /*0900*/ 	.word	0x00006cc0


	//   ....[1]....
        /*0904*/ 	.word	0x00006d10


	//   ....[2]....
        /*0908*/ 	.word	0x00006d60


	//   ....[3]....
        /*090c*/ 	.word	0x00006dc0


	//   ....[4]....
        /*0910*/ 	.word	0x00006df0


	//   ....[5]....
        /*0914*/ 	.word	0x00006ef0


	//   ....[6]....
        /*0918*/ 	.word	0x00006f70


	//   ....[7]....
        /*091c*/ 	.word	0x00007030


	//   ....[8]....
        /*0920*/ 	.word	0x00007090


	//   ....[9]....
        /*0924*/ 	.word	0x000070e0


	//   ....[10]....
        /*0928*/ 	.word	0x00007170


	//   ....[11]....
        /*092c*/ 	.word	0x000071d0


	//   ....[12]....
        /*0930*/ 	.word	0x00007260


	//   ....[13]....
        /*0934*/ 	.word	0x00007310


	//   ....[14]....
        /*0938*/ 	.word	0x00007380


	//   ....[15]....
        /*093c*/ 	.word	0x000073e0


	//   ....[16]....
        /*0940*/ 	.word	0x00007470


	//   ....[17]....
        /*0944*/ 	.word	0x00007520


	//   ....[18]....
        /*0948*/ 	.word	0x00007590


	//   ....[19]....
        /*094c*/ 	.word	0x000075f0


	//   ....[20]....
        /*0950*/ 	.word	0x000076a0


	//   ....[21]....
        /*0954*/ 	.word	0x000076f0


	//   ....[22]....
        /*0958*/ 	.word	0x00007770


	//   ....[23]....
        /*095c*/ 	.word	0x000077e0


	//   ....[24]....
        /*0960*/ 	.word	0x00007870


	//   ....[25]....
        /*0964*/ 	.word	0x000078c0


	//   ....[26]....
        /*0968*/ 	.word	0x00007950


	//   ....[27]....
        /*096c*/ 	.word	0x00007a00


	//----- nvinfo : EIATTR_VRC_CTA_INIT_COUNT
	.align		4
.L_104:
        /*0970*/ 	.byte	0x02, 0x4a
	.zero		1
	.zero		1


	//----- nvinfo : EIATTR_EXIT_INSTR_OFFSETS
	.align		4
        /*0974*/ 	.byte	0x04, 0x1c
        /*0976*/ 	.short	(.L_106 - .L_105)


	//   ....[0]....
.L_105:
        /*0978*/ 	.word	0x00002630


	//   ....[1]....
        /*097c*/ 	.word	0x00002680


	//   ....[2]....
        /*0980*/ 	.word	0x00004ca0


	//   ....[3]....
        /*0984*/ 	.word	0x00004cd0


	//----- nvinfo : EIATTR_MAX_THREADS
	.align		4
.L_106:
        /*0988*/ 	.byte	0x04, 0x05
        /*098a*/ 	.short	(.L_108 - .L_107)
.L_107:
        /*098c*/ 	.word	0x00000080
        /*0990*/ 	.word	0x00000001
        /*0994*/ 	.word	0x00000001


	//----- nvinfo : EIATTR_CRS_STACK_SIZE
	.align		4
.L_108:
        /*0998*/ 	.byte	0x04, 0x1e
        /*099a*/ 	.short	(.L_110 - .L_109)
.L_109:
        /*099c*/ 	.word	0x00000000


	//----- nvinfo : EIATTR_CBANK_PARAM_SIZE
	.align		4
.L_110:
        /*09a0*/ 	.byte	0x03, 0x19
        /*09a2*/ 	.short	0x0048


	//----- nvinfo : EIATTR_PARAM_CBANK
	.align		4
        /*09a4*/ 	.byte	0x04, 0x0a
        /*09a6*/ 	.short	(.L_112 - .L_111)
	.align		4
.L_111:
        /*09a8*/ 	.word	index@(.nv.constant0._ZN3cub18CUB_300001_SM_10006detail4scan16DeviceScanKernelINS2_10policy_hubIN4cuda3std3__45tupleIJddEEES9_S9_m7scan_opE10Policy1000EN6thrust24THRUST_300001_SM_1000_NS12zip_iteratorINS8_IJNSE_6detail15normal_iteratorINSE_10device_ptrIdEEEESK_EEEEESM_NS0_13ScanTileStateIS9_Lb0EEESA_NS0_8NullTypeEmS9_Lb0ESP_EEvT0_T1_T2_iT3_T4_T5_)
        /*09ac*/ 	.short	0x0380
        /*09ae*/ 	.short	0x0048


	//----- nvinfo : EIATTR_SW_WAR
	.align		4
.L_112:
        /*09b0*/ 	.byte	0x04, 0x36
        /*09b2*/ 	.short	(.L_114 - .L_113)
.L_113:
        /*09b4*/ 	.word	0x00000008
.L_114:


//--------------------- .nv.info._ZN3cub18CUB_300001_SM_10006detail4scan16DeviceScanKernelINS2_10policy_hubIN4cuda3std3__45tupleIJddEEES9_S9_j7scan_opE10Policy1000EN6thrust24THRUST_300001_SM_1000_NS12zip_iteratorINS8_IJNSE_6detail15normal_iteratorINSE_10device_ptrIdEEEESK_EEEEESM_NS0_13ScanTileStateIS9_Lb0EEESA_NS0_8NullTypeEjS9_Lb0ESP_EEvT0_T1_T2_iT3_T4_T5_ --------------------------
	.section	.nv.info._ZN3cub18CUB_300001_SM_10006detail4scan16DeviceScanKernelINS2_10policy_hubIN4cuda3std3__45tupleIJddEEES9_S9_j7scan_opE10Policy1000EN6thrust24THRUST_300001_SM_1000_NS12zip_iteratorINS8_IJNSE_6detail15normal_iteratorINSE_10device_ptrIdEEEESK_EEEEESM_NS0_13ScanTileStateIS9_Lb0EEESA_NS0_8NullTypeEjS9_Lb0ESP_EEvT0_T1_T2_iT3_T4_T5_,"",@"SHT_CUDA_INFO"
	.sectionflags	@""
	.align	4


	//----- nvinfo : EIATTR_CUDA_API_VERSION
	.align		4
        /*0000*/ 	.byte	0x04, 0x37
        /*0002*/ 	.short	(.L_116 - .L_115)
.L_115:
        /*0004*/ 	.word	0x00000082


	//----- nvinfo : EIATTR_KPARAM_INFO
	.align		4
.L_116:
        /*0008*/ 	.byte	0x04, 0x17
        /*000a*/ 	.short	(.L_118 - .L_117)
.L_117:
        /*000c*/ 	.word	0x00000000
        /*0010*/ 	.short	0x0006
        /*0012*/ 	.short	0x0040
        /*0014*/ 	.byte	0x00, 0xf0, 0x11, 0x00


	//----- nvinfo : EIATTR_KPARAM_INFO
	.align		4
.L_118:
        /*0018*/ 	.byte	0x04, 0x17
        /*001a*/ 	.short	(.L_120 - .L_119)
.L_119:
        /*001c*/ 	.word	0x00000000
        /*0020*/ 	.short	0x0005
        /*0022*/ 	.short	0x003d
        /*0024*/ 	.byte	0x00, 0xf0, 0x05, 0x00


	//----- nvinfo : EIATTR_KPARAM_INFO
	.align		4
.L_120:
        /*0028*/ 	.byte	0x04, 0x17
        /*002a*/ 	.short	(.L_122 - .L_121)
.L_121:
        /*002c*/ 	.word	0x00000000
        /*0030*/ 	.short	0x0004
        /*0032*/ 	.short	0x003c
        /*0034*/ 	.byte	0x00, 0xf0, 0x05, 0x00


	//----- nvinfo : EIATTR_KPARAM_INFO
	.align		4
.L_122:
        /*0038*/ 	.byte	0x04, 0x17
        /*003a*/ 	.short	(.L_124 - .L_123)
.L_123:
        /*003c*/ 	.word	0x00000000
        /*0040*/ 	.short	0x0003
        /*0042*/ 	.short	0x0038
        /*0044*/ 	.byte	0x00, 0xf0, 0x11, 0x00


	//----- nvinfo : EIATTR_KPARAM_INFO
	.align		4
.L_124:
        /*0048*/ 	.byte	0x04, 0x17
        /*004a*/ 	.short	(.L_126 - .L_125)
.L_125:
        /*004c*/ 	.word	0x00000000
        /*0050*/ 	.short	0x0002
        /*0052*/ 	.short	0x0020
        /*0054*/ 	.byte	0x00, 0xf0, 0x61, 0x00


	//----- nvinfo : EIATTR_KPARAM_INFO
	.align		4
.L_126:
        /*0058*/ 	.byte	0x04, 0x17
        /*005a*/ 	.short	(.L_128 - .L_127)
.L_127:
        /*005c*/ 	.word	0x00000000
        /*0060*/ 	.short	0x0001
        /*0062*/ 	.short	0x0010
        /*0064*/ 	.byte	0x00, 0xf0, 0x41, 0x00


	//----- nvinfo : EIATTR_KPARAM_INFO
	.align		4
.L_128:
        /*0068*/ 	.byte	0x04, 0x17
        /*006a*/ 	.short	(.L_130 - .L_129)
.L_129:
        /*006c*/ 	.word	0x00000000
        /*0070*/ 	.short	0x0000
        /*0072*/ 	.short	0x0000
        /*0074*/ 	.byte	0x00, 0xf0, 0x41, 0x00


	//----- nvinfo : EIATTR_SPARSE_MMA_MASK
	.align		4
.L_130:
        /*0078*/ 	.byte	0x03, 0x50
        /*007a*/ 	.short	0x0000


	//----- nvinfo : EIATTR_MAXREG_COUNT
	.align		4
        /*007c*/ 	.byte	0x03, 0x1b
        /*007e*/ 	.short	0x00ff


	//----- nvinfo : EIATTR_NUM_BARRIERS
	.align		4
        /*0080*/ 	.byte	0x02, 0x4c
        /*0082*/ 	.byte	0x01
	.zero		1


	//----- nvinfo : EIATTR_MERCURY_ISA_VERSION
	.align		4
        /*0084*/ 	.byte	0x03, 0x5f
        /*0086*/ 	.short	0x0101


	//----- nvinfo : EIATTR_COOP_GROUP_MASK_REGIDS
	.align		4
        /*0088*/ 	.byte	0x04, 0x29
        /*008a*/ 	.short	(.L_132 - .L_131)


	//   ....[0]....
.L_131:
        /*008c*/ 	.word	0xffffffff


	//   ....[1]....
        /*0090*/ 	.word	0xffffffff


	//   ....[2]....
        /*0094*/ 	.word	0xffffffff


	//   ....[3]....
        /*0098*/ 	.word	0xffffffff


	//   ....[4]....
        /*009c*/ 	.word	0xffffffff


	//   ....[5]....
        /*00a0*/ 	.word	0xffffffff


	//   ....[6]....
        /*00a4*/ 	.word	0xffffffff


	//   ....[7]....
        /*00a8*/ 	.word	0xffffffff


	//   ....[8]....
        /*00ac*/ 	.word	0xffffffff


	//   ....[9]....
        /*00b0*/ 	.word	0xffffffff


	//   ....[10]....
        /*00b4*/ 	.word	0xffffffff


	//   ....[11]....
        /*00b8*/ 	.word	0xffffffff


	//   ....[12]....
        /*00bc*/ 	.word	0xffffffff


	//   ....[13]....
        /*00c0*/ 	.word	0xffffffff


	//   ....[14]....
        /*00c4*/ 	.word	0xffffffff


	//   ....[15]....
        /*00c8*/ 	.word	0xffffffff


	//   ....[16]....
        /*00cc*/ 	.word	0xffffffff


	//   ....[17]....
        /*00d0*/ 	.word	0xffffffff


	//   ....[18]....
        /*00d4*/ 	.word	0xffffffff


	//   ....[19]....
        /*00d8*/ 	.word	0xffffffff


	//   ....[20]....
        /*00dc*/ 	.word	0xffffffff


	//   ....[21]....
        /*00e0*/ 	.word	0xffffffff


	//   ....[22]....
        /*00e4*/ 	.word	0xffffffff


	//   ....[23]....
        /*00e8*/ 	.word	0xffffffff


	//   ....[24]....
        /*00ec*/ 	.word	0xffffffff


	//   ....[25]....
        /*00f0*/ 	.word	0xffffffff


	//   ....[26]....
        /*00f4*/ 	.word	0xffffffff


	//   ....[27]....
        /*00f8*/ 	.word	0xffffffff


	//   ....[28]....
        /*00fc*/ 	.word	0xffffffff


	//   ....[29]....
        /*0100*/ 	.word	0xffffffff


	//   ....[30]....
        /*0104*/ 	.word	0xffffffff


	//   ....[31]....
        /*0108*/ 	.word	0xffffffff


	//   ....[32]....
        /*010c*/ 	.word	0xffffffff


	//   ....[33]....
        /*0110*/ 	.word	0xffffffff


	//   ....[34]....
        /*0114*/ 	.word	0xffffffff


	//   ....[35]....
        /*0118*/ 	.word	0xffffffff


	//   ....[36]....
        /*011c*/ 	.word	0xffffffff


	//   ....[37]....
        /*0120*/ 	.word	0xffffffff


	//   ....[38]....
        /*0124*/ 	.word	0xffffffff


	//   ....[39]....
        /*0128*/ 	.word	0xffffffff


	//   ....[40]....
        /*012c*/ 	.word	0xffffffff


	//   ....[41]....
        /*0130*/ 	.word	0xffffffff


	//   ....[42]....
        /*0134*/ 	.word	0xffffffff


	//   ....[43]....
        /*0138*/ 	.word	0xffffffff


	//   ....[44]....
        /*013c*/ 	.word	0xffffffff


	//   ....[45]....
        /*0140*/ 	.word	0xffffffff


	//   ....[46]....
        /*0144*/ 	.word	0xffffffff


	//   ....[47]....
        /*0148*/ 	.word	0xffffffff


	//   ....[48]....
        /*014c*/ 	.word	0xffffffff


	//   ....[49]....
        /*0150*/ 	.word	0xffffffff


	//   ....[50]....
        /*0154*/ 	.word	0xffffffff


	//   ....[51]....
        /*0158*/ 	.word	0xffffffff


	//   ....[52]....
        /*015c*/ 	.word	0xffffffff


	//   ....[53]....
        /*0160*/ 	.word	0xffffffff


	//   ....[54]....
        /*0164*/ 	.word	0xffffffff


	//   ....[55]....
        /*0168*/ 	.word	0xffffffff


	//   ....[56]....
        /*016c*/ 	.word	0xffffffff


	//   ....[57]....
        /*0170*/ 	.word	0xffffffff


	//   ....[58]....
        /*0174*/ 	.word	0xffffffff


	//   ....[59]....
        /*0178*/ 	.word	0xffffffff


	//   ....[60]....
        /*017c*/ 	.word	0xffffffff


	//   ....[61]....
        /*0180*/ 	.word	0xffffffff


	//   ....[62]....
        /*0184*/ 	.word	0xffffffff


	//   ....[63]....
        /*0188*/ 	.word	0xffffffff


	//   ....[64]....
        /*018c*/ 	.word	0xffffffff


	//   ....[65]....
        /*0190*/ 	.word	0xffffffff


	//   ....[66]....
        /*0194*/ 	.word	0xffffffff


	//   ....[67]....
        /*0198*/ 	.word	0xffffffff


	//   ....[68]....
        /*019c*/ 	.word	0xffffffff


	//   ....[69]....
        /*01a0*/ 	.word	0xffffffff


	//   ....[70]....
        /*01a4*/ 	.word	0xffffffff


	//   ....[71]....
        /*01a8*/ 	.word	0xffffffff


	//   ....[72]....
        /*01ac*/ 	.word	0xffffffff


	//   ....[73]....
        /*01b0*/ 	.word	0xffffffff


	//   ....[74]....
        /*01b4*/ 	.word	0xffffffff


	//   ....[75]....
        /*01b8*/ 	.word	0xffffffff


	//   ....[76]....
        /*01bc*/ 	.word	0xffffffff


	//   ....[77]....
        /*01c0*/ 	.word	0xffffffff


	//   ....[78]....
        /*01c4*/ 	.word	0xffffffff


	//   ....[79]....
        /*01c8*/ 	.word	0xffffffff


	//   ....[80]....
        /*01cc*/ 	.word	0xffffffff


	//   ....[81]....
        /*01d0*/ 	.word	0xffffffff


	//   ....[82]....
        /*01d4*/ 	.word	0xffffffff


	//   ....[83]....
        /*01d8*/ 	.word	0xffffffff


	//   ....[84]....
        /*01dc*/ 	.word	0xffffffff


	//   ....[85]....
        /*01e0*/ 	.word	0xffffffff


	//   ....[86]....
        /*01e4*/ 	.word	0xffffffff


	//   ....[87]....
        /*01e8*/ 	.word	0xffffffff


	//   ....[88]....
        /*01ec*/ 	.word	0xffffffff


	//   ....[89]....
        /*01f0*/ 	.word	0xffffffff


	//   ....[90]....
        /*01f4*/ 	.word	0xffffffff


	//   ....[91]....
        /*01f8*/ 	.word	0xffffffff


	//   ....[92]....
        /*01fc*/ 	.word	0xffffffff


	//   ....[93]....
        /*0200*/ 	.word	0xffffffff


	//   ....[94]....
        /*0204*/ 	.word	0xffffffff


	//   ....[95]....
        /*0208*/ 	.word	0xffffffff


	//   ....[96]....
        /*020c*/ 	.word	0xffffffff


	//   ....[97]....
        /*0210*/ 	.word	0xffffffff


	//   ....[98]....
        /*0214*/ 	.word	0xffffffff


	//   ....[99]....
        /*0218*/ 	.word	0xffffffff


	//   ....[100]....
        /*021c*/ 	.word	0xffffffff


	//   ....[101]....
        /*0220*/ 	.word	0xffffffff


	//   ....[102]....
        /*0224*/ 	.word	0xffffffff


	//   ....[103]....
        /*0228*/ 	.word	0xffffffff


	//   ....[104]....
        /*022c*/ 	.word	0xffffffff


	//   ....[105]....
        /*0230*/ 	.word	0xffffffff


	//   ....[106]....
        /*0234*/ 	.word	0xffffffff


	//   ....[107]....
        /*0238*/ 	.word	0xffffffff


	//   ....[108]....
        /*023c*/ 	.word	0xffffffff


	//   ....[109]....
        /*0240*/ 	.word	0xffffffff


	//   ....[110]....
        /*0244*/ 	.word	0xffffffff


	//   ....[111]....
        /*0248*/ 	.word	0xffffffff


	//   ....[112]....
        /*024c*/ 	.word	0xffffffff


	//   ....[113]....
        /*0250*/ 	.word	0xffffffff


	//   ....[114]....
        /*0254*/ 	.word	0xffffffff


	//   ....[115]....
        /*0258*/ 	.word	0xffffffff


	//   ....[116]....
        /*025c*/ 	.word	0xffffffff


	//   ....[117]....
        /*0260*/ 	.word	0xffffffff


	//   ....[118]....
        /*0264*/ 	.word	0xffffffff


	//   ....[119]....
        /*0268*/ 	.word	0xffffffff


	//   ....[120]....
        /*026c*/ 	.word	0xffffffff


	//   ....[121]....
        /*0270*/ 	.word	0xffffffff


	//   ....[122]....
        /*0274*/ 	.word	0xffffffff


	//   ....[123]....
        /*0278*/ 	.word	0xffffffff


	//   ....[124]....
        /*027c*/ 	.word	0xffffffff


	//   ....[125]....
        /*0280*/ 	.word	0xffffffff


	//   ....[126]....
        /*0284*/ 	.word	0xffffffff


	//   ....[127]....
        /*0288*/ 	.word	0xffffffff


	//   ....[128]....
        /*028c*/ 	.word	0xffffffff


	//   ....[129]....
        /*0290*/ 	.word	0xffffffff


	//   ....[130]....
        /*0294*/ 	.word	0xffffffff


	//   ....[131]....
        /*0298*/ 	.word	0xffffffff


	//   ....[132]....
        /*029c*/ 	.word	0xffffffff


	//   ....[133]....
        /*02a0*/ 	.word	0xffffffff


	//   ....[134]....
        /*02a4*/ 	.word	0xffffffff


	//   ....[135]....
        /*02a8*/ 	.word	0xffffffff


	//   ....[136]....
        /*02ac*/ 	.word	0xffffffff


	//   ....[137]....
        /*02b0*/ 	.word	0xffffffff


	//   ....[138]....
        /*02b4*/ 	.word	0xffffffff


	//   ....[139]....
        /*02b8*/ 	.word	0xffffffff


	//   ....[140]....
        /*02bc*/ 	.word	0xffffffff


	//   ....[141]....
        /*02c0*/ 	.word	0xffffffff


	//   ....[142]....
        /*02c4*/ 	.word	0xffffffff


	//   ....[143]....
        /*02c8*/ 	.word	0xffffffff


	//   ....[144]....
        /*02cc*/ 	.word	0xffffffff


	//   ....[145]....
        /*02d0*/ 	.word	0xffffffff


	//   ....[146]....
        /*02d4*/ 	.word	0xffffffff


	//   ....[147]....
        /*02d8*/ 	.word	0xffffffff


	//   ....[148]....
        /*02dc*/ 	.word	0xffffffff


	//   ....[149]....
        /*02e0*/ 	.word	0xffffffff


	//   ....[150]....
        /*02e4*/ 	.word	0xffffffff


	//   ....[151]....
        /*02e8*/ 	.word	0xffffffff


	//   ....[152]....
        /*02ec*/ 	.word	0xffffffff


	//   ....[153]....
        /*02f0*/ 	.word	0xffffffff


	//   ....[154]....
        /*02f4*/ 	.word	0xffffffff


	//   ....[155]....
        /*02f8*/ 	.word	0xffffffff


	//   ....[156]....
        /*02fc*/ 	.word	0xffffffff


	//   ....[157]....
        /*0300*/ 	.word	0xffffffff


	//   ....[158]....
        /*0304*/ 	.word	0xffffffff


	//   ....[159]....
        /*0308*/ 	.word	0xffffffff


	//   ....[160]....
        /*030c*/ 	.word	0xffffffff


	//   ....[161]....
        /*0310*/ 	.word	0xffffffff


	//   ....[162]....
        /*0314*/ 	.word	0xffffffff


	//   ....[163]....
        /*0318*/ 	.word	0xffffffff


	//   ....[164]....
        /*031c*/ 	.word	0xffffffff


	//   ....[165]....
        /*0320*/ 	.word	0xffffffff


	//   ....[166]....
        /*0324*/ 	.word	0xffffffff


	//   ....[167]....
        /*0328*/ 	.word	0xffffffff


	//   ....[168]....
        /*032c*/ 	.word	0xffffffff


	//   ....[169]....
        /*0330*/ 	.word	0xffffffff


	//   ....[170]....
        /*0334*/ 	.word	0xffffffff


	//   ....[171]....
        /*0338*/ 	.word	0xffffffff


	//   ....[172]....
        /*033c*/ 	.word	0xffffffff


	//   ....[173]....
        /*0340*/ 	.word	0xffffffff


	//   ....[174]....
        /*0344*/ 	.word	0xffffffff


	//   ....[175]....
        /*0348*/ 	.word	0xffffffff


	//   ....[176]....
        /*034c*/ 	.word	0xffffffff


	//   ....[177]....
        /*0350*/ 	.word	0xffffffff


	//   ....[178]....
        /*0354*/ 	.word	0xffffffff


	//   ....[179]....
        /*0358*/ 	.word	0xffffffff


	//   ....[180]....
        /*035c*/ 	.word	0xffffffff


	//   ....[181]....
        /*0360*/ 	.word	0xffffffff


	//   ....[182]....
        /*0364*/ 	.word	0xffffffff


	//   ....[183]....
        /*0368*/ 	.word	0xffffffff


	//   ....[184]....
        /*036c*/ 	.word	0xffffffff


	//   ....[185]....
        /*0370*/ 	.word	0xffffffff


	//   ....[186]....
        /*0374*/ 	.word	0xffffffff


	//   ....[187]....
        /*0378*/ 	.word	0xffffffff


	//   ....[188]....
        /*037c*/ 	.word	0xffffffff


	//   ....[189]....
        /*0380*/ 	.word	0xffffffff


	//   ....[190]....
        /*0384*/ 	.word	0xffffffff


	//   ....[191]....
        /*0388*/ 	.word	0xffffffff


	//   ....[192]....
        /*038c*/ 	.word	0x05000032


	//   ....[193]....
        /*0390*/ 	.word	0x05000032


	//   ....[194]....
        /*0394*/ 	.word	0x05000032


	//   ....[195]....
        /*0398*/ 	.word	0x05000032


	//   ....[196]....
        /*039c*/ 	.word	0x05000032


	//   ....[197]....
        /*03a0*/ 	.word	0x05000032


	//   ....[198]....
        /*03a4*/ 	.word	0x05000032


	//   ....[199]....
        /*03a8*/ 	.word	0x05000032


	//   ....[200]....
        /*03ac*/ 	.word	0x05000032


	//   ....[201]....
        /*03b0*/ 	.word	0x05000032


	//   ....[202]....
        /*03b4*/ 	.word	0x05000032


	//   ....[203]....
        /*03b8*/ 	.word	0x05000032


	//   ....[204]....
        /*03bc*/ 	.word	0x05000032


	//   ....[205]....
        /*03c0*/ 	.word	0x05000032


	//   ....[206]....
        /*03c4*/ 	.word	0x05000032


	//   ....[207]....
        /*03c8*/ 	.word	0x05000032


	//   ....[208]....
        /*03cc*/ 	.word	0x05000032


	//   ....[209]....
        /*03d0*/ 	.word	0x05000032


	//   ....[210]....
        /*03d4*/ 	.word	0x05000032


	//   ....[211]....
        /*03d8*/ 	.word	0x05000032


	//   ....[212]....
        /*03dc*/ 	.word	0x05000032


	//   ....[213]....
        /*03e0*/ 	.word	0x05000032


	//   ....[214]....
        /*03e4*/ 	.word	0x05000032


	//   ....[215]....
        /*03e8*/ 	.word	0x05000032


	//   ....[216]....
        /*03ec*/ 	.word	0x05000032


	//   ....[217]....
        /*03f0*/ 	.word	0x05000032


	//   ....[218]....
        /*03f4*/ 	.word	0x05000032


	//   ....[219]....
        /*03f8*/ 	.word	0x05000032


	//   ....[220]....
        /*03fc*/ 	.word	0x05000032


	//   ....[221]....
        /*0400*/ 	.word	0x05000032


	//   ....[222]....
        /*0404*/ 	.word	0x05000032


	//   ....[223]....
        /*0408*/ 	.word	0x05000032


	//   ....[224]....
        /*040c*/ 	.word	0x05000032


	//   ....[225]....
        /*0410*/ 	.word	0x05000032


	//   ....[226]....
        /*0414*/ 	.word	0x05000032


	//   ....[227]....
        /*0418*/ 	.word	0x05000032


	//   ....[228]....
        /*041c*/ 	.word	0x05000032


	//   ....[229]....
        /*0420*/ 	.word	0x05000032


	//   ....[230]....
        /*0424*/ 	.word	0x05000032


	//   ....[231]....
        /*0428*/ 	.word	0x05000032


	//   ....[232]....
        /*042c*/ 	.word	0x05000032


	//   ....[233]....
        /*0430*/ 	.word	0x05000032


	//   ....[234]....
        /*0434*/ 	.word	0x05000032


	//   ....[235]....
        /*0438*/ 	.word	0x05000032


	//   ....[236]....
        /*043c*/ 	.word	0x05000032


	//   ....[237]....
        /*0440*/ 	.word	0x05000032


	//   ....[238]....
        /*0444*/ 	.word	0x05000032


	//   ....[239]....
        /*0448*/ 	.word	0x05000032


	//   ....[240]....
        /*044c*/ 	.word	0x05000032


	//   ....[241]....
        /*0450*/ 	.word	0x05000032


	//   ....[242]....
        /*0454*/ 	.word	0x05000032


	//   ....[243]....
        /*0458*/ 	.word	0x05000032


	//   ....[244]....
        /*045c*/ 	.word	0x05000032


	//   ....[245]....
        /*0460*/ 	.word	0x05000032


	//   ....[246]....
        /*0464*/ 	.word	0x05000032


	//   ....[247]....
        /*0468*/ 	.word	0x05000032


	//   ....[248]....
        /*046c*/ 	.word	0x05000032


	//   ....[249]....
        /*0470*/ 	.word	0x05000032


	//   ....[250]....
        /*0474*/ 	.word	0x05000032


	//   ....[251]....
        /*0478*/ 	.word	0x05000032


	//   ....[252]....
        /*047c*/ 	.word	0x05000032


	//   ....[253]....
        /*0480*/ 	.word	0x05000032


	//   ....[254]....
        /*0484*/ 	.word	0x05000032


	//   ....[255]....
        /*0488*/ 	.word	0x05000032


	//   ....[0]....
        /*048c*/ 	.word	0x05000032


	//   ....[1]....
        /*0490*/ 	.word	0x05000032


	//   ....[2]....
        /*0494*/ 	.word	0x05000032


	//   ....[3]....
        /*0498*/ 	.word	0x05000032


	//   ....[4]....
        /*049c*/ 	.word	0x05000032


	//   ....[5]....
        /*04a0*/ 	.word	0x05000032


	//   ....[6]....
        /*04a4*/ 	.word	0x05000032


	//   ....[7]....
        /*04a8*/ 	.word	0x05000032


	//   ....[8]....
        /*04ac*/ 	.word	0x05000032


	//   ....[9]....
        /*04b0*/ 	.word	0x05000032


	//   ....[10]....
        /*04b4*/ 	.word	0x05000032


	//   ....[11]....
        /*04b8*/ 	.word	0x05000032


	//   ....[12]....
        /*04bc*/ 	.word	0x05000032


	//   ....[13]....
        /*04c0*/ 	.word	0x05000032


	//   ....[14]....
        /*04c4*/ 	.word	0x05000032


	//   ....[15]....
        /*04c8*/ 	.word	0x05000032


	//   ....[16]....
        /*04cc*/ 	.word	0x05000032


	//   ....[17]....
        /*04d0*/ 	.word	0x05000032


	//   ....[18]....
        /*04d4*/ 	.word	0x05000032


	//   ....[19]....
        /*04d8*/ 	.word	0x05000032


	//   ....[20]....
        /*04dc*/ 	.word	0x05000032


	//   ....[21]....
        /*04e0*/ 	.word	0x05000032


	//   ....[22]....
        /*04e4*/ 	.word	0x05000032


	//   ....[23]....
        /*04e8*/ 	.word	0x05000032


	//   ....[24]....
        /*04ec*/ 	.word	0x05000032


	//   ....[25]....
        /*04f0*/ 	.word	0x05000032


	//   ....[26]....
        /*04f4*/ 	.word	0x05000032


	//   ....[27]....
        /*04f8*/ 	.word	0x05000032


	//----- nvinfo : EIATTR_COOP_GROUP_INSTR_OFFSETS
	.align		4
.L_132:
        /*04fc*/ 	.byte	0x04, 0x28
        /*04fe*/ 	.short	(.L_134 - .L_133)


	//   ....[0]....
.L_133:
        /*0500*/ 	.word	0x000002a0


	//   ....[1]....
        /*0504*/ 	.word	0x000003a0


	//   ....[2]....
        /*0508*/ 	.word	0x000003b0


	//   ....[3]....
        /*050c*/ 	.word	0x000003c0


	//   ....[4]....
        /*0510*/ 	.word	0x000003d0


	//   ....[5]....
        /*0514*/ 	.word	0x00000440


	//   ....[6]....
        /*0518*/ 	.word	0x00000460


	//   ....[7]....
        /*051c*/ 	.word	0x00000470


	//   ....[8]....
        /*0520*/ 	.word	0x00000480


	//   ....[9]....
        /*0524*/ 	.word	0x000004f0


	//   ....[10]....
        /*0528*/ 	.word	0x00000510


	//   ....[11]....
        /*052c*/ 	.word	0x00000520


	//   ....[12]....
        /*0530*/ 	.word	0x00000530


	//   ....[13]....
        /*0534*/ 	.word	0x00000580


	//   ....[14]....
        /*0538*/ 	.word	0x000005a0


	//   ....[15]....
        /*053c*/ 	.word	0x000005d0


	//   ....[16]....
        /*0540*/ 	.word	0x000005e0


	//   ....[17]....
        /*0544*/ 	.word	0x00000630


	//   ....[18]....
        /*0548*/ 	.word	0x00000650


	//   ....[19]....
        /*054c*/ 	.word	0x00000680


	//   ....[20]....
        /*0550*/ 	.word	0x00000690


	//   ....[21]....
        /*0554*/ 	.word	0x00000740


	//   ....[22]....
        /*0558*/ 	.word	0x00000760


	//   ....[23]....
        /*055c*/ 	.word	0x00000770


	//   ....[24]....
        /*0560*/ 	.word	0x000007c0


	//   ....[25]....
        /*0564*/ 	.word	0x00000b00


	//   ....[26]....
        /*0568*/ 	.word	0x00000b10


	//   ....[27]....
        /*056c*/ 	.word	0x00000b20


	//   ....[28]....
        /*0570*/ 	.word	0x00000b30


	//   ....[29]....
        /*0574*/ 	.word	0x00000b80


	//   ....[30]....
        /*0578*/ 	.word	0x00000ba0


	//   ....[31]....
        /*057c*/ 	.word	0x00000bd0


	//   ....[32]....
        /*0580*/ 	.word	0x00000be0


	//   ....[33]....
        /*0584*/ 	.word	0x00000c30


	//   ....[34]....
        /*0588*/ 	.word	0x00000c50


	//   ....[35]....
        /*058c*/ 	.word	0x00000c80


	//   ....[36]....
        /*0590*/ 	.word	0x00000c90


	//   ....[37]....
        /*0594*/ 	.word	0x00000ce0


	//   ....[38]....
        /*0598*/ 	.word	0x00000d00


	//   ....[39]....
        /*059c*/ 	.word	0x00000d30


	//   ....[40]....
        /*05a0*/ 	.word	0x00000d40


	//   ....[41]....
        /*05a4*/ 	.word	0x00000d90


	//   ....[42]....
        /*05a8*/ 	.word	0x00000db0


	//   ....[43]....
        /*05ac*/ 	.word	0x00000de0


	//   ....[44]....
        /*05b0*/ 	.word	0x00000df0


	//   ....[45]....
        /*05b4*/ 	.word	0x00000ea0


	//   ....[46]....
        /*05b8*/ 	.word	0x00000ec0


	//   ....[47]....
        /*05bc*/ 	.word	0x00000ed0


	//   ....[48]....
        /*05c0*/ 	.word	0x00000f20


	//   ....[49]....
        /*05c4*/ 	.word	0x00001380


	//   ....[50]....
        /*05c8*/ 	.word	0x000014e0


	//   ....[51]....
        /*05cc*/ 	.word	0x00001540


	//   ....[52]....
        /*05d0*/ 	.word	0x00001560


	//   ....[53]....
        /*05d4*/ 	.word	0x00001570


	//   ....[54]....
        /*05d8*/ 	.word	0x00001580


	//   ....[55]....
        /*05dc*/ 	.word	0x000015f0


	//   ....[56]....
        /*05e0*/ 	.word	0x00001600


	//   ....[57]....
        /*05e4*/ 	.word	0x00001640


	//   ....[58]....
        /*05e8*/ 	.word	0x00001670


	//   ....[59]....
        /*05ec*/ 	.word	0x000016c0


	//   ....[60]....
        /*05f0*/ 	.word	0x000016f0


	//   ....[61]....
        /*05f4*/ 	.word	0x00001730


	//   ....[62]....
        /*05f8*/ 	.word	0x00001740


	//   ....[63]....
        /*05fc*/ 	.word	0x00001790


	//   ....[64]....
        /*0600*/ 	.word	0x000017b0


	//   ....[65]....
        /*0604*/ 	.word	0x000017e0


	//   ....[66]....
        /*0608*/ 	.word	0x00001810


	//   ....[67]....
        /*060c*/ 	.word	0x00001890


	//   ....[68]....
        /*0610*/ 	.word	0x000018b0


	//   ....[69]....
        /*0614*/ 	.word	0x000018f0


	//   ....[70]....
        /*0618*/ 	.word	0x00001920


	//   ....[71]....
        /*061c*/ 	.word	0x00001930


	//   ....[72]....
        /*0620*/ 	.word	0x00001aa0


	//   ....[73]....
        /*0624*/ 	.word	0x00001bd0


	//   ....[74]....
        /*0628*/ 	.word	0x00001c40


	//   ....[75]....
        /*062c*/ 	.word	0x00001c70


	//   ....[76]....
        /*0630*/ 	.word	0x00001c80


	//   ....[77]....
        /*0634*/ 	.word	0x00001c90


	//   ....[78]....
        /*0638*/ 	.word	0x00001ce0


	//   ....[79]....
        /*063c*/ 	.word	0x00001d00


	//   ....[80]....
        /*0640*/ 	.word	0x00001d30


	//   ....[81]....
        /*0644*/ 	.word	0x00001d40


	//   ....[82]....
        /*0648*/ 	.word	0x00001dd0


	//   ....[83]....
        /*064c*/ 	.word	0x00001e00


	//   ....[84]....
        /*0650*/ 	.word	0x00001e20


	//   ....[85]....
        /*0654*/ 	.word	0x00001e30


	//   ....[86]....
        /*0658*/ 	.word	0x00001e80


	//   ....[87]....
        /*065c*/ 	.word	0x00001ea0


	//   ....[88]....
        /*0660*/ 	.word	0x00001ed0


	//   ....[89]....
        /*0664*/ 	.word	0x00001ee0


	//   ....[90]....
        /*0668*/ 	.word	0x00001f50


	//   ....[91]....
        /*066c*/ 	.word	0x00001f70


	//   ....[92]....
        /*0670*/ 	.word	0x00001f80


	//   ....[93]....
        /*0674*/ 	.word	0x00001f90


	//   ....[94]....
        /*0678*/ 	.word	0x00001fa0


	//   ....[95]....
        /*067c*/ 	.word	0x000024b0


	//   ....[96]....
        /*0680*/ 	.word	0x000028c0


	//   ....[97]....
        /*0684*/ 	.word	0x000029a0


	//   ....[98]....
        /*0688*/ 	.word	0x000029b0


	//   ....[99]....
        /*068c*/ 	.word	0x000029c0


	//   ....[100]....
        /*0690*/ 	.word	0x000029d0


	//   ....[101]....
        /*0694*/ 	.word	0x00002a40


	//   ....[102]....
        /*0698*/ 	.word	0x00002a60


	//   ....[103]....
        /*069c*/ 	.word	0x00002a70


	//   ....[104]....
        /*06a0*/ 	.word	0x00002a80


	//   ....[105]....
        /*06a4*/ 	.word	0x00002af0


	//   ....[106]....
        /*06a8*/ 	.word	0x00002b10


	//   ....[107]....
        /*06ac*/ 	.word	0x00002b20


	//   ....[108]....
        /*06b0*/ 	.word	0x00002b30


	//   ....[109]....
        /*06b4*/ 	.word	0x00002b80


	//   ....[110]....
        /*06b8*/ 	.word	0x00002ba0


	//   ....[111]....
        /*06bc*/ 	.word	0x00002bd0


	//   ....[112]....
        /*06c0*/ 	.word	0x00002be0


	//   ....[113]....
        /*06c4*/ 	.word	0x00002c30


	//   ....[114]....
        /*06c8*/ 	.word	0x00002c50


	//   ....[115]....
        /*06cc*/ 	.word	0x00002c80


	//   ....[116]....
        /*06d0*/ 	.word	0x00002c90


	//   ....[117]....
        /*06d4*/ 	.word	0x00002d40


	//   ....[118]....
        /*06d8*/ 	.word	0x00002d60


	//   ....[119]....
        /*06dc*/ 	.word	0x00002d70


	//   ....[120]....
        /*06e0*/ 	.word	0x00002db0


	//   ....[121]....
        /*06e4*/ 	.word	0x00003050


	//   ....[122]....
        /*06e8*/ 	.word	0x00003060


	//   ....[123]....
        /*06ec*/ 	.word	0x00003070


	//   ....[124]....
        /*06f0*/ 	.word	0x00003080


	//   ....[125]....
        /*06f4*/ 	.word	0x000030d0


	//   ....[126]....
        /*06f8*/ 	.word	0x000030f0


	//   ....[127]....
        /*06fc*/ 	.word	0x00003120


	//   ....[128]....
        /*0700*/ 	.word	0x00003130


	//   ....[129]....
        /*0704*/ 	.word	0x00003180


	//   ....[130]....
        /*0708*/ 	.word	0x000031a0


	//   ....[131]....
        /*070c*/ 	.word	0x000031d0


	//   ....[132]....
        /*0710*/ 	.word	0x000031e0


	//   ....[133]....
        /*0714*/ 	.word	0x00003230


	//   ....[134]....
        /*0718*/ 	.word	0x00003250


	//   ....[135]....
        /*071c*/ 	.word	0x00003280


	//   ....[136]....
        /*0720*/ 	.word	0x00003290


	//   ....[137]....
        /*0724*/ 	.word	0x000032e0


	//   ....[138]....
        /*0728*/ 	.word	0x00003300


	//   ....[139]....
        /*072c*/ 	.word	0x00003330


	//   ....[140]....
        /*0730*/ 	.word	0x00003340


	//   ....[141]....
        /*0734*/ 	.word	0x000033e0


	//   ....[142]....
        /*0738*/ 	.word	0x00003410


	//   ....[143]....
        /*073c*/ 	.word	0x00003420


	//   ....[144]....
        /*0740*/ 	.word	0x00003430


	//   ....[145]....
        /*0744*/ 	.word	0x000038d0


	//   ....[146]....
        /*0748*/ 	.word	0x00003a30


	//   ....[147]....
        /*074c*/ 	.word	0x00003a80


	//   ....[148]....
        /*0750*/ 	.word	0x00003aa0


	//   ....[149]....
        /*0754*/ 	.word	0x00003ab0


	//   ....[150]....
        /*0758*/ 	.word	0x00003ac0


	//   ....[151]....
        /*075c*/ 	.word	0x00003b30


	//   ....[152]....
        /*0760*/ 	.word	0x00003b40


	//   ....[153]....
        /*0764*/ 	.word	0x00003b90


	//   ....[154]....
        /*0768*/ 	.word	0x00003bb0


	//   ....[155]....
        /*076c*/ 	.word	0x00003c00


	//   ....[156]....
        /*0770*/ 	.word	0x00003c30


	//   ....[157]....
        /*0774*/ 	.word	0x00003c70


	//   ....[158]....
        /*0778*/ 	.word	0x00003c90


	//   ....[159]....
        /*077c*/ 	.word	0x00003d10


	//   ....[160]....
        /*0780*/ 	.word	0x00003d20


	//   ....[161]....
        /*0784*/ 	.word	0x00003d80


	//   ....[162]....
        /*0788*/ 	.word	0x00003da0


	//   ....[163]....
        /*078c*/ 	.word	0x00003df0


	//   ....[164]....
        /*0790*/ 	.word	0x00003e30


	//   ....[165]....
        /*0794*/ 	.word	0x00003e70


	//   ....[166]....
        /*0798*/ 	.word	0x00003ea0


	//   ....[167]....
        /*079c*/ 	.word	0x00003ec0


	//   ....[168]....
        /*07a0*/ 	.word	0x00004020


	//   ....[169]....
        /*07a4*/ 	.word	0x00004160


	//   ....[170]....
        /*07a8*/ 	.word	0x000041c0


	//   ....[171]....
        /*07ac*/ 	.word	0x000041f0


	//   ....[172]....
        /*07b0*/ 	.word	0x00004200


	//   ....[173]....
        /*07b4*/ 	.word	0x00004210


	//   ....[174]....
        /*07b8*/ 	.word	0x00004260


	//   ....[175]....
        /*07bc*/ 	.word	0x00004290


	//   ....[176]....
        /*07c0*/ 	.word	0x000042b0


	//   ....[177]....
        /*07c4*/ 	.word	0x000042c0


	//   ....[178]....
        /*07c8*/ 	.word	0x00004330


	//   ....[179]....
        /*07cc*/ 	.word	0x00004360


	//   ....[180]....
        /*07d0*/ 	.word	0x00004370


	//   ....[181]....
        /*07d4*/ 	.word	0x00004380


	//   ....[182]....
        /*07d8*/ 	.word	0x00004410


	//   ....[183]....
        /*07dc*/ 	.word	0x00004440


	//   ....[184]....
        /*07e0*/ 	.word	0x00004470


	//   ....[185]....
        /*07e4*/ 	.word	0x00004480


	//   ....[186]....
        /*07e8*/ 	.word	0x000044f0


	//   ....[187]....
        /*07ec*/ 	.word	0x00004510


	//   ....[188]....
        /*07f0*/ 	.word	0x00004550


	//   ....[189]....
        /*07f4*/ 	.word	0x00004570


	//   ....[190]....
        /*07f8*/ 	.word	0x00004580


	//   ....[191]....
        /*07fc*/ 	.word	0x00004a80


	//   ....[192]....
        /*0800*/ 	.word	0x00004cb0


	//   ....[193]....
        /*0804*/ 	.word	0x00004d40


	//   ....[194]....
        /*0808*/ 	.word	0x00004e00


	//   ....[195]....
        /*080c*/ 	.word	0x00004e60


	//   ....[196]....
        /*0810*/ 	.word	0x00004eb0


	//   ....[197]....
        /*0814*/ 	.word	0x00004f30


	//   ....[198]....
        /*0818*/ 	.word	0x00004fa0


	//   ....[199]....
        /*081c*/ 	.word	0x00005030


	//   ....[200]....
        /*0820*/ 	.word	0x00005080


	//   ....[201]....
        /*0824*/ 	.word	0x000050e0


	//   ....[202]....
        /*0828*/ 	.word	0x000051e0


	//   ....[203]....
        /*082c*/ 	.word	0x00005230


	//   ....[204]....
        /*0830*/ 	.word	0x00005280


	//   ....[205]....
        /*0834*/ 	.word	0x000052e0


	//   ....[206]....
        /*0838*/ 	.word	0x00005380


	//   ....[207]....
        /*083c*/ 	.word	0x000053f0


	//   ....[208]....
        /*0840*/ 	.word	0x00005440


	//   ....[209]....
        /*0844*/ 	.word	0x000054a0


	//   ....[210]....
        /*0848*/ 	.word	0x000055a0


	//   ....[211]....
        /*084c*/ 	.word	0x00005610


	//   ....[212]....
        /*0850*/ 	.word	0x00005690


	//   ....[213]....
        /*0854*/ 	.word	0x000056f0


	//   ....[214]....
        /*0858*/ 	.word	0x00005720


	//   ....[215]....
        /*085c*/ 	.word	0x00005820


	//   ....[216]....
        /*0860*/ 	.word	0x000058a0


	//   ....[217]....
        /*0864*/ 	.word	0x00005960


	//   ....[218]....
        /*0868*/ 	.word	0x000059c0


	//   ....[219]....
        /*086c*/ 	.word	0x00005a10


	//   ....[220]....
        /*0870*/ 	.word	0x00005a90


	//   ....[221]....
        /*0874*/ 	.word	0x00005b30


	//   ....[222]....
        /*0878*/ 	.word	0x00005b80


	//   ....[223]....
        /*087c*/ 	.word	0x00005be0


	//   ....[224]....
        /*0880*/ 	.word	0x00005c80


	//   ....[225]....
        /*0884*/ 	.word	0x00005cf0


	//   ....[226]....
        /*0888*/ 	.word	0x00005d70


	//   ....[227]....
        /*088c*/ 	.word	0x00005dc0


	//   ....[228]....
        /*0890*/ 	.word	0x00005e40


	//   ....[229]....
        /*0894*/ 	.word	0x00005eb0


	//   ....[230]....
        /*0898*/ 	.word	0x00005f20


	//   ....[231]....
        /*089c*/ 	.word	0x00005f70


	//   ....[232]....
        /*08a0*/ 	.word	0x00005ff0


	//   ....[233]....
        /*08a4*/ 	.word	0x00006060


	//   ....[234]....
        /*08a8*/ 	.word	0x000060d0


	//   ....[235]....
        /*08ac*/ 	.word	0x00006120


	//   ....[236]....
        /*08b0*/ 	.word	0x00006180


	//   ....[237]....
        /*08b4*/ 	.word	0x00006250


	//   ....[238]....
        /*08b8*/ 	.word	0x000062c0


	//   ....[239]....
        /*08bc*/ 	.word	0x00006350


	//   ....[240]....
        /*08c0*/ 	.word	0x00006400


	//   ....[241]....
        /*08c4*/ 	.word	0x00006460


	//   ....[242]....
        /*08c8*/ 	.word	0x000064b0


	//   ....[243]....
        /*08cc*/ 	.word	0x00006530


	//   ....[244]....
        /*08d0*/ 	.word	0x000065a0


	//   ....[245]....
        /*08d4*/ 	.word	0x00006650


	//   ....[246]....
        /*08d8*/ 	.word	0x000066a0


	//   ....[247]....
        /*08dc*/ 	.word	0x00006700


	//   ....[248]....
        /*08e0*/ 	.word	0x000067a0


	//   ....[249]....
        /*08e4*/ 	.word	0x00006820


	//   ....[250]....
        /*08e8*/ 	.word	0x00006870


	//   ....[251]....
        /*08ec*/ 	.word	0x000068d0


	//   ....[252]....
        /*08f0*/ 	.word	0x00006990


	//   ....[253]....
        /*08f4*/ 	.word	0x00006a20


	//   ....[254]....
        /*08f8*/ 	.word	0x00006a70


	//   ....[255]....
        /*08fc*/ 	.word	0x00006ad0


	//   ....[0]....
        /*0900*/ 	.word	0x00006bc0


	//   ....[1]....
        /*0904*/ 	.word	0x00006c30


	//   ....[2]....
        /*0908*/ 	.word	0x00006c80


	//   ....[3]....
        /*090c*/ 	.word	0x00006ce0


	//   ....[4]....
        /*0910*/ 	.word	0x00006d10


	//   ....[5]....
        /*0914*/ 	.word	0x00006e40


	//   ....[6]....
        /*0918*/ 	.word	0x00006ec0


	//   ....[7]....
        /*091c*/ 	.word	0x00006f80


	//   ....[8]....
        /*0920*/ 	.word	0x00006fe0


	//   ....[9]....
        /*0924*/ 	.word	0x00007030


	//   ....[10]....
        /*0928*/ 	.word	0x000070b0


	//   ....[11]....
        /*092c*/ 	.word	0x00007110


	//   ....[12]....
        /*0930*/ 	.word	0x000071b0


	//   ....[13]....
        /*0934*/ 	.word	0x00007230


	//   ....[14]....
        /*0938*/ 	.word	0x00007290


	//   ....[15]....
        /*093c*/ 	.word	0x000072f0


	//   ....[16]....
        /*0940*/ 	.word	0x00007390


	//   ....[17]....
        /*0944*/ 	.word	0x00007410


	//   ....[18]....
        /*0948*/ 	.word	0x00007470


	//   ....[19]....
        /*094c*/ 	.word	0x000074e0


	//   ....[20]....
        /*0950*/ 	.word	0x000075a0


	//   ....[21]....
        /*0954*/ 	.word	0x00007600


	//   ....[22]....
        /*0958*/ 	.word	0x00007660


	//   ....[23]....
        /*095c*/ 	.word	0x000076d0


	//   ....[24]....
        /*0960*/ 	.word	0x00007770


	//   ....[25]....
        /*0964*/ 	.word	0x000077c0


	//   ....[26]....
        /*0968*/ 	.word	0x00007850


	//   ....[27]....
        /*096c*/ 	.word	0x000078f0


	//----- nvinfo : EIATTR_VRC_CTA_INIT_COUNT
	.align		4
.L_134:
        /*0970*/ 	.byte	0x02, 0x4a
	.zero		1
	.zero		1


	//----- nvinfo : EIATTR_EXIT_INSTR_OFFSETS
	.align		4
        /*0974*/ 	.byte	0x04, 0x1c
        /*0976*/ 	.short	(.L_136 - .L_135)


	//   ....[0]....
.L_135:
        /*0978*/ 	.word	0x00002550


	//   ....[1]....
        /*097c*/ 	.word	0x00002570


	//   ....[2]....
        /*0980*/ 	.word	0x00004c30


	//   ....[3]....
        /*0984*/ 	.word	0x00004c60


	//----- nvinfo : EIATTR_MAX_THREADS
	.align		4
.L_136:
        /*0988*/ 	.byte	0x04, 0x05
        /*098a*/ 	.short	(.L_138 - .L_137)
.L_137:
        /*098c*/ 	.word	0x00000080
        /*0990*/ 	.word	0x00000001
        /*0994*/ 	.word	0x00000001


	//----- nvinfo : EIATTR_CRS_STACK_SIZE
	.align		4
.L_138:
        /*0998*/ 	.byte	0x04, 0x1e
        /*099a*/ 	.short	(.L_140 - .L_139)
.L_139:
        /*099c*/ 	.word	0x00000000


	//----- nvinfo : EIATTR_CBANK_PARAM_SIZE
	.align		4
.L_140:
        /*09a0*/ 	.byte	0x03, 0x19
        /*09a2*/ 	.short	0x0044


	//----- nvinfo : EIATTR_PARAM_CBANK
	.align		4
        /*09a4*/ 	.byte	0x04, 0x0a
        /*09a6*/ 	.short	(.L_142 - .L_141)
	.align		4
.L_141:
        /*09a8*/ 	.word	index@(.nv.constant0._ZN3cub18CUB_300001_SM_10006detail4scan16DeviceScanKernelINS2_10policy_hubIN4cuda3std3__45tupleIJddEEES9_S9_j7scan_opE10Policy1000EN6thrust24THRUST_300001_SM_1000_NS12zip_iteratorINS8_IJNSE_6detail15normal_iteratorINSE_10device_ptrIdEEEESK_EEEEESM_NS0_13ScanTileStateIS9_Lb0EEESA_NS0_8NullTypeEjS9_Lb0ESP_EEvT0_T1_T2_iT3_T4_T5_)
        /*09ac*/ 	.short	0x0380
        /*09ae*/ 	.short	0x0044


	//----- nvinfo : EIATTR_SW_WAR
	.align		4
.L_142:
        /*09b0*/ 	.byte	0x04, 0x36
        /*09b2*/ 	.short	(.L_144 - .L_143)
.L_143:
        /*09b4*/ 	.word	0x00000008
.L_144:


//--------------------- .nv.info._ZN3cub18CUB_300001_SM_10006detail4scan20DeviceScanInitKernelINS0_13ScanTileStateIN4cuda3std3__45tupleIJddEEELb0EEEEEvT_i --------------------------
	.section	.nv.info._ZN3cub18CUB_300001_SM_10006detail4scan20DeviceScanInitKernelINS0_13ScanTileStateIN4cuda3std3__45tupleIJddEEELb0EEEEEvT_i,"",@"SHT_CUDA_INFO"
	.sectionflags	@""
	.align	4


	//----- nvinfo : EIATTR_CUDA_API_VERSION
	.align		4
        /*0000*/ 	.byte	0x04, 0x37
        /*0002*/ 	.short	(.L_146 - .L_145)
.L_145:
        /*0004*/ 	.word	0x00000082


	//----- nvinfo : EIATTR_KPARAM_INFO
	.align		4
.L_146:
        /*0008*/ 	.byte	0x04, 0x17
        /*000a*/ 	.short	(.L_148 - .L_147)
.L_147:
        /*000c*/ 	.word	0x00000000
        /*0010*/ 	.short	0x0001
        /*0012*/ 	.short	0x0018
        /*0014*/ 	.byte	0x00, 0xf0, 0x11, 0x00


	//----- nvinfo : EIATTR_KPARAM_INFO
	.align		4
.L_148:
        /*0018*/ 	.byte	0x04, 0x17
        /*001a*/ 	.short	(.L_150 - .L_149)
.L_149:
        /*001c*/ 	.word	0x00000000
        /*0020*/ 	.short	0x0000
        /*0022*/ 	.short	0x0000
        /*0024*/ 	.byte	0x00, 0xf0, 0x61, 0x00


	//----- nvinfo : EIATTR_SPARSE_MMA_MASK
	.align		4
.L_150:
        /*0028*/ 	.byte	0x03, 0x50
        /*002a*/ 	.short	0x0000


	//----- nvinfo : EIATTR_MAXREG_COUNT
	.align		4
        /*002c*/ 	.byte	0x03, 0x1b
        /*002e*/ 	.short	0x00ff


	//----- nvinfo : EIATTR_MERCURY_ISA_VERSION
	.align		4
        /*0030*/ 	.byte	0x03, 0x5f
        /*0032*/ 	.short	0x0101


	//----- nvinfo : EIATTR_VRC_CTA_INIT_COUNT
	.align		4
        /*0034*/ 	.byte	0x02, 0x4a
	.zero		1
	.zero		1


	//----- nvinfo : EIATTR_EXIT_INSTR_OFFSETS
	.align		4
        /*0038*/ 	.byte	0x04, 0x1c
        /*003a*/ 	.short	(.L_152 - .L_151)


	//   ....[0]....
.L_151:
        /*003c*/ 	.word	0x000000e0


	//   ....[1]....
        /*0040*/ 	.word	0x00000120


	//----- nvinfo : EIATTR_CBANK_PARAM_SIZE
	.align		4
.L_152:
        /*0044*/ 	.byte	0x03, 0x19
        /*0046*/ 	.short	0x001c


	//----- nvinfo : EIATTR_PARAM_CBANK
	.align		4
        /*0048*/ 	.byte	0x04, 0x0a
        /*004a*/ 	.short	(.L_154 - .L_153)
	.align		4
.L_153:
        /*004c*/ 	.word	index@(.nv.constant0._ZN3cub18CUB_300001_SM_10006detail4scan20DeviceScanInitKernelINS0_13ScanTileStateIN4cuda3std3__45tupleIJddEEELb0EEEEEvT_i)
        /*0050*/ 	.short	0x0380
        /*0052*/ 	.short	0x001c


	//----- nvinfo : EIATTR_SW_WAR
	.align		4
.L_154:
        /*0054*/ 	.byte	0x04, 0x36
        /*0056*/ 	.short	(.L_156 - .L_155)
.L_155:
        /*0058*/ 	.word	0x00000008
.L_156:


//--------------------- .nv.info._ZN3cub18CUB_300001_SM_10006detail9transform16transform_kernelINS2_10policy_hubILb1EN4cuda3std3__45tupleIJN6thrust24THRUST_300001_SM_1000_NS6detail15normal_iteratorINSA_10device_ptrIdEEEEEEEE10policy1000ElNSB_10functional5actorINSJ_9compositeIJNSJ_16operator_adaptorINS7_10multipliesIvEEEENSK_INSJ_8argumentILj0EEEEENSK_INSJ_5valueIiEEEEEEEEESF_JPdEEEvT0_iT1_T2_DpNS2_10kernel_argIT3_EE --------------------------
	.section	.nv.info._ZN3cub18CUB_300001_SM_10006detail9transform16transform_kernelINS2_10policy_hubILb1EN4cuda3std3__45tupleIJN6thrust24THRUST_300001_SM_1000_NS6detail15normal_iteratorINSA_10device_ptrIdEEEEEEEE10policy1000ElNSB_10functional5actorINSJ_9compositeIJNSJ_16operator_adaptorINS7_10multipliesIvEEEENSK_INSJ_8argumentILj0EEEEENSK_INSJ_5valueIiEEEEEEEEESF_JPdEEEvT0_iT1_T2_DpNS2_10kernel_argIT3_EE,"",@"SHT_CUDA_INFO"
	.sectionflags	@""
	.align	4


	//----- nvinfo : EIATTR_CUDA_API_VERSION
	.align		4
        /*0000*/ 	.byte	0x04, 0x37
        /*0002*/ 	.short	(.L_158 - .L_157)
.L_157:
        /*0004*/ 	.word	0x00000082


	//----- nvinfo : EIATTR_KPARAM_INFO
	.align		4
.L_158:
        /*0008*/ 	.byte	0x04, 0x17
        /*000a*/ 	.short	(.L_160 - .L_159)
.L_159:
        /*000c*/ 	.word	0x00000000
        /*0010*/ 	.short	0x0004
        /*0012*/ 	.short	0x0020
        /*0014*/ 	.byte	0x00, 0xf0, 0x41, 0x00


	//----- nvinfo : EIATTR_KPARAM_INFO
	.align		4
.L_160:
        /*0018*/ 	.byte	0x04, 0x17
        /*001a*/ 	.short	(.L_162 - .L_161)
.L_161:
        /*001c*/ 	.word	0x00000000
        /*0020*/ 	.short	0x0003
        /*0022*/ 	.short	0x0018
        /*0024*/ 	.byte	0x00, 0xf0, 0x21, 0x00


	//----- nvinfo : EIATTR_KPARAM_INFO
	.align		4
.L_162:
        /*0028*/ 	.byte	0x04, 0x17
        /*002a*/ 	.short	(.L_164 - .L_163)
.L_163:
        /*002c*/ 	.word	0x00000000
        /*0030*/ 	.short	0x0002
        /*0032*/ 	.short	0x000c
        /*0034*/ 	.byte	0x00, 0xf0, 0x21, 0x00


	//----- nvinfo : EIATTR_KPARAM_INFO
	.align		4
.L_164:
        /*0038*/ 	.byte	0x04, 0x17
        /*003a*/ 	.short	(.L_166 - .L_165)
.L_165:
        /*003c*/ 	.word	0x00000000
        /*0040*/ 	.short	0x0001
        /*0042*/ 	.short	0x0008
        /*0044*/ 	.byte	0x00, 0xf0, 0x11, 0x00


	//----- nvinfo : EIATTR_KPARAM_INFO
	.align		4
.L_166:
        /*0048*/ 	.byte	0x04, 0x17
        /*004a*/ 	.short	(.L_168 - .L_167)
.L_167:
        /*004c*/ 	.word	0x00000000
        /*0050*/ 	.short	0x0000
        /*0052*/ 	.short	0x0000
        /*0054*/ 	.byte	0x00, 0xf0, 0x21, 0x00


	//----- nvinfo : EIATTR_SPARSE_MMA_MASK
	.align		4
.L_168:
        /*0058*/ 	.byte	0x03, 0x50
        /*005a*/ 	.short	0x0000


	//----- nvinfo : EIATTR_MAXREG_COUNT
	.align		4
        /*005c*/ 	.byte	0x03, 0x1b
        /*005e*/ 	.short	0x00ff


	//----- nvinfo : EIATTR_MERCURY_ISA_VERSION
	.align		4
        /*0060*/ 	.byte	0x03, 0x5f
        /*0062*/ 	.short	0x0101


	//----- nvinfo : EIATTR_VRC_CTA_INIT_COUNT
	.align		4
        /*0064*/ 	.byte	0x02, 0x4a
	.zero		1
	.zero		1


	//----- nvinfo : EIATTR_EXIT_INSTR_OFFSETS
	.align		4
        /*0068*/ 	.byte	0x04, 0x1c
        /*006a*/ 	.short	(.L_170 - .L_169)


	//   ....[0]....
.L_169:
        /*006c*/ 	.word	0x000002b0


	//   ....[1]....
        /*0070*/ 	.word	0x00000a60


	//   ....[2]....
        /*0074*/ 	.word	0x00000c90


	//   ....[3]....
        /*0078*/ 	.word	0x00000dd0


	//   ....[4]....
        /*007c*/ 	.word	0x00000e00


	//   ....[5]....
        /*0080*/ 	.word	0x00000e60


	//   ....[6]....
        /*0084*/ 	.word	0x00000e80


	//   ....[7]....
        /*0088*/ 	.word	0x00001360


	//   ....[8]....
        /*008c*/ 	.word	0x00001570


	//   ....[9]....
        /*0090*/ 	.word	0x000016c0


	//   ....[10]....
        /*0094*/ 	.word	0x00001760


	//----- nvinfo : EIATTR_MAX_THREADS
	.align		4
.L_170:
        /*0098*/ 	.byte	0x04, 0x05
        /*009a*/ 	.short	(.L_172 - .L_171)
.L_171:
        /*009c*/ 	.word	0x00000080
        /*00a0*/ 	.word	0x00000001
        /*00a4*/ 	.word	0x00000001


	//----- nvinfo : EIATTR_CRS_STACK_SIZE
	.align		4
.L_172:
        /*00a8*/ 	.byte	0x04, 0x1e
        /*00aa*/ 	.short	(.L_174 - .L_173)
.L_173:
        /*00ac*/ 	.word	0x00000000


	//----- nvinfo : EIATTR_CBANK_PARAM_SIZE
	.align		4
.L_174:
        /*00b0*/ 	.byte	0x03, 0x19
        /*00b2*/ 	.short	0x0030


	//----- nvinfo : EIATTR_PARAM_CBANK
	.align		4
        /*00b4*/ 	.byte	0x04, 0x0a
        /*00b6*/ 	.short	(.L_176 - .L_175)
	.align		4
.L_175:
        /*00b8*/ 	.word	index@(.nv.constant0._ZN3cub18CUB_300001_SM_10006detail9transform16transform_kernelINS2_10policy_hubILb1EN4cuda3std3__45tupleIJN6thrust24THRUST_300001_SM_1000_NS6detail15normal_iteratorINSA_10device_ptrIdEEEEEEEE10policy1000ElNSB_10functional5actorINSJ_9compositeIJNSJ_16operator_adaptorINS7_10multipliesIvEEEENSK_INSJ_8argumentILj0EEEEENSK_INSJ_5valueIiEEEEEEEEESF_JPdEEEvT0_iT1_T2_DpNS2_10kernel_argIT3_EE)
        /*00bc*/ 	.short	0x0380
        /*00be*/ 	.short	0x0030


	//----- nvinfo : EIATTR_SW_WAR
	.align		4
.L_176:
        /*00c0*/ 	.byte	0x04, 0x36
        /*00c2*/ 	.short	(.L_178 - .L_177)
.L_177:
        /*00c4*/ 	.word	0x00000008
.L_178:


//--------------------- .nv.info._ZN3cub18CUB_300001_SM_10006detail9transform16transform_kernelINS2_10policy_hubILb1EN4cuda3std3__45tupleIJN6thrust24THRUST_300001_SM_1000_NS6detail15normal_iteratorINSA_10device_ptrIdEEEEEEEE10policy1000EiNSB_10functional5actorINSJ_9compositeIJNSJ_16operator_adaptorINS7_10multipliesIvEEEENSK_INSJ_8argumentILj0EEEEENSK_INSJ_5valueIiEEEEEEEEESF_JPdEEEvT0_iT1_T2_DpNS2_10kernel_argIT3_EE --------------------------
	.section	.nv.info._ZN3cub18CUB_300001_SM_10006detail9transform16transform_kernelINS2_10policy_hubILb1EN4cuda3std3__45tupleIJN6thrust24THRUST_300001_SM_1000_NS6detail15normal_iteratorINSA_10device_ptrIdEEEEEEEE10policy1000EiNSB_10functional5actorINSJ_9compositeIJNSJ_16operator_adaptorINS7_10multipliesIvEEEENSK_INSJ_8argumentILj0EEEEENSK_INSJ_5valueIiEEEEEEEEESF_JPdEEEvT0_iT1_T2_DpNS2_10kernel_argIT3_EE,"",@"SHT_CUDA_INFO"
	.sectionflags	@""
	.align	4


	//----- nvinfo : EIATTR_CUDA_API_VERSION
	.align		4
        /*0000*/ 	.byte	0x04, 0x37
        /*0002*/ 	.short	(.L_180 - .L_179)
.L_179:
        /*0004*/ 	.word	0x00000082


	//----- nvinfo : EIATTR_KPARAM_INFO
	.align		4
.L_180:
        /*0008*/ 	.byte	0x04, 0x17
        /*000a*/ 	.short	(.L_182 - .L_181)
.L_181:
        /*000c*/ 	.word	0x00000000
        /*0010*/ 	.short	0x0004
        /*0012*/ 	.short	0x0018
        /*0014*/ 	.byte	0x00, 0xf0, 0x41, 0x00


	//----- nvinfo : EIATTR_KPARAM_INFO
	.align		4
.L_182:
        /*0018*/ 	.byte	0x04, 0x17
        /*001a*/ 	.short	(.L_184 - .L_183)
.L_183:
        /*001c*/ 	.word	0x00000000
        /*0020*/ 	.short	0x0003
        /*0022*/ 	.short	0x0010
        /*0024*/ 	.byte	0x00, 0xf0, 0x21, 0x00


	//----- nvinfo : EIATTR_KPARAM_INFO
	.align		4
.L_184:
        /*0028*/ 	.byte	0x04, 0x17
        /*002a*/ 	.short	(.L_186 - .L_185)
.L_185:
        /*002c*/ 	.word	0x00000000
        /*0030*/ 	.short	0x0002
        /*0032*/ 	.short	0x0008
        /*0034*/ 	.byte	0x00, 0xf0, 0x21, 0x00


	//----- nvinfo : EIATTR_KPARAM_INFO
	.align		4
.L_186:
        /*0038*/ 	.byte	0x04, 0x17
        /*003a*/ 	.short	(.L_188 - .L_187)
.L_187:
        /*003c*/ 	.word	0x00000000
        /*0040*/ 	.short	0x0001
        /*0042*/ 	.short	0x0004
        /*0044*/ 	.byte	0x00, 0xf0, 0x11, 0x00


	//----- nvinfo : EIATTR_KPARAM_INFO
	.align		4
.L_188:
        /*0048*/ 	.byte	0x04, 0x17
        /*004a*/ 	.short	(.L_190 - .L_189)
.L_189:
        /*004c*/ 	.word	0x00000000
        /*0050*/ 	.short	0x0000
        /*0052*/ 	.short	0x0000
        /*0054*/ 	.byte	0x00, 0xf0, 0x11, 0x00


	//----- nvinfo : EIATTR_SPARSE_MMA_MASK
	.align		4
.L_190:
        /*0058*/ 	.byte	0x03, 0x50
        /*005a*/ 	.short	0x0000


	//----- nvinfo : EIATTR_MAXREG_COUNT
	.align		4
        /*005c*/ 	.byte	0x03, 0x1b
        /*005e*/ 	.short	0x00ff


	//----- nvinfo : EIATTR_MERCURY_ISA_VERSION
	.align		4
        /*0060*/ 	.byte	0x03, 0x5f
        /*0062*/ 	.short	0x0101


	//----- nvinfo : EIATTR_VRC_CTA_INIT_COUNT
	.align		4
        /*0064*/ 	.byte	0x02, 0x4a
	.zero		1
	.zero		1


	//----- nvinfo : EIATTR_EXIT_INSTR_OFFSETS
	.align		4
        /*0068*/ 	.byte	0x04, 0x1c
        /*006a*/ 	.short	(.L_192 - .L_191)


	//   ....[0]....
.L_191:
        /*006c*/ 	.word	0x000001f0


	//   ....[1]....
        /*0070*/ 	.word	0x000006d0


	//   ....[2]....
        /*0074*/ 	.word	0x000008f0


	//   ....[3]....
        /*0078*/ 	.word	0x00000a40


	//   ....[4]....
        /*007c*/ 	.word	0x00000b00


	//   ....[5]....
        /*0080*/ 	.word	0x00000b20


	//   ....[6]....
        /*0084*/ 	.word	0x00000ee0


	//   ....[7]....
        /*0088*/ 	.word	0x00001110


	//   ....[8]....
        /*008c*/ 	.word	0x00001250


	//   ....[9]....
        /*0090*/ 	.word	0x00001280


	//   ....[10]....
        /*0094*/ 	.word	0x000012e0


	//----- nvinfo : EIATTR_MAX_THREADS
	.align		4
.L_192:
        /*0098*/ 	.byte	0x04, 0x05
        /*009a*/ 	.short	(.L_194 - .L_193)
.L_193:
        /*009c*/ 	.word	0x00000080
        /*00a0*/ 	.word	0x00000001
        /*00a4*/ 	.word	0x00000001


	//----- nvinfo : EIATTR_CRS_STACK_SIZE
	.align		4
.L_194:
        /*00a8*/ 	.byte	0x04, 0x1e
        /*00aa*/ 	.short	(.L_196 - .L_195)
.L_195:
        /*00ac*/ 	.word	0x00000000


	//----- nvinfo : EIATTR_CBANK_PARAM_SIZE
	.align		4
.L_196:
        /*00b0*/ 	.byte	0x03, 0x19
        /*00b2*/ 	.short	0x0028


	//----- nvinfo : EIATTR_PARAM_CBANK
	.align		4
        /*00b4*/ 	.byte	0x04, 0x0a
        /*00b6*/ 	.short	(.L_198 - .L_197)
	.align		4
.L_197:
        /*00b8*/ 	.word	index@(.nv.constant0._ZN3cub18CUB_300001_SM_10006detail9transform16transform_kernelINS2_10policy_hubILb1EN4cuda3std3__45tupleIJN6thrust24THRUST_300001_SM_1000_NS6detail15normal_iteratorINSA_10device_ptrIdEEEEEEEE10policy1000EiNSB_10functional5actorINSJ_9compositeIJNSJ_16operator_adaptorINS7_10multipliesIvEEEENSK_INSJ_8argumentILj0EEEEENSK_INSJ_5valueIiEEEEEEEEESF_JPdEEEvT0_iT1_T2_DpNS2_10kernel_argIT3_EE)
        /*00bc*/ 	.short	0x0380
        /*00be*/ 	.short	0x0028


	//----- nvinfo : EIATTR_SW_WAR
	.align		4
.L_198:
        /*00c0*/ 	.byte	0x04, 0x36
        /*00c2*/ 	.short	(.L_200 - .L_199)
.L_199:
        /*00c4*/ 	.word	0x00000008
.L_200:


//--------------------- .nv.info._ZN3cub18CUB_300001_SM_10006detail8for_each13static_kernelINS2_12policy_hub_t12policy_500_tEmN6thrust24THRUST_300001_SM_1000_NS8cuda_cub20__uninitialized_fill7functorINS7_10device_ptrIdEEdEEEEvT0_T1_ --------------------------
	.section	.nv.info._ZN3cub18CUB_300001_SM_10006detail8for_each13static_kernelINS2_12policy_hub_t12policy_500_tEmN6thrust24THRUST_300001_SM_1000_NS8cuda_cub20__uninitialized_fill7functorINS7_10device_ptrIdEEdEEEEvT0_T1_,"",@"SHT_CUDA_INFO"
	.sectionflags	@""
	.align	4


	//----- nvinfo : EIATTR_CUDA_API_VERSION
	.align		4
        /*0000*/ 	.byte	0x04, 0x37
        /*0002*/ 	.short	(.L_202 - .L_201)
.L_201:
        /*0004*/ 	.word	0x00000082


	//----- nvinfo : EIATTR_KPARAM_INFO
	.align		4
.L_202:
        /*0008*/ 	.byte	0x04, 0x17
        /*000a*/ 	.short	(.L_204 - .L_203)
.L_203:
        /*000c*/ 	.word	0x00000000
        /*0010*/ 	.short	0x0001
        /*0012*/ 	.short	0x0008
        /*0014*/ 	.byte	0x00, 0xf0, 0x41, 0x00


	//----- nvinfo : EIATTR_KPARAM_INFO
	.align		4
.L_204:
        /*0018*/ 	.byte	0x04, 0x17
        /*001a*/ 	.short	(.L_206 - .L_205)
.L_205:
        /*001c*/ 	.word	0x00000000
        /*0020*/ 	.short	0x0000
        /*0022*/ 	.short	0x0000
        /*0024*/ 	.byte	0x00, 0xf0, 0x21, 0x00


	//----- nvinfo : EIATTR_SPARSE_MMA_MASK
	.align		4
.L_206:
        /*0028*/ 	.byte	0x03, 0x50
        /*002a*/ 	.short	0x0000


	//----- nvinfo : EIATTR_MAXREG_COUNT
	.align		4
        /*002c*/ 	.byte	0x03, 0x1b
        /*002e*/ 	.short	0x00ff


	//----- nvinfo : EIATTR_MERCURY_ISA_VERSION
	.align		4
        /*0030*/ 	.byte	0x03, 0x5f
        /*0032*/ 	.short	0x0101


	//----- nvinfo : EIATTR_VRC_CTA_INIT_COUNT
	.align		4
        /*0034*/ 	.byte	0x02, 0x4a
	.zero		1
	.zero		1


	//----- nvinfo : EIATTR_EXIT_INSTR_OFFSETS
	.align		4
        /*0038*/ 	.byte	0x04, 0x1c
        /*003a*/ 	.short	(.L_208 - .L_207)


	//   ....[0]....
.L_207:
        /*003c*/ 	.word	0x00000130


	//   ....[1]....
        /*0040*/ 	.word	0x00000230


	//   ....[2]....
        /*0044*/ 	.word	0x00000260


	//----- nvinfo : EIATTR_MAX_THREADS
	.align		4
.L_208:
        /*0048*/ 	.byte	0x04, 0x05
        /*004a*/ 	.short	(.L_210 - .L_209)
.L_209:
        /*004c*/ 	.word	0x00000100
        /*0050*/ 	.word	0x00000001
        /*0054*/ 	.word	0x00000001


	//----- nvinfo : EIATTR_CBANK_PARAM_SIZE
	.align		4
.L_210:
        /*0058*/ 	.byte	0x03, 0x19
        /*005a*/ 	.short	0x0018


	//----- nvinfo : EIATTR_PARAM_CBANK
	.align		4
        /*005c*/ 	.byte	0x04, 0x0a
        /*005e*/ 	.short	(.L_212 - .L_211)
	.align		4
.L_211:
        /*0060*/ 	.word	index@(.nv.constant0._ZN3cub18CUB_300001_SM_10006detail8for_each13static_kernelINS2_12policy_hub_t12policy_500_tEmN6thrust24THRUST_300001_SM_1000_NS8cuda_cub20__uninitialized_fill7functorINS7_10device_ptrIdEEdEEEEvT0_T1_)
        /*0064*/ 	.short	0x0380
        /*0066*/ 	.short	0x0018


	//----- nvinfo : EIATTR_SW_WAR
	.align		4
.L_212:
        /*0068*/ 	.byte	0x04, 0x36
        /*006a*/ 	.short	(.L_214 - .L_213)
.L_213:
        /*006c*/ 	.word	0x00000008
.L_214:


//--------------------- .nv.info._ZN3cub18CUB_300001_SM_10006detail11EmptyKernelIvEEvv --------------------------
	.section	.nv.info._ZN3cub18CUB_300001_SM_10006detail11EmptyKernelIvEEvv,"",@"SHT_CUDA_INFO"
	.sectionflags	@""
	.align	4


	//----- nvinfo : EIATTR_CUDA_API_VERSION
	.align		4
        /*0000*/ 	.byte	0x04, 0x37
        /*0002*/ 	.short	(.L_216 - .L_215)
.L_215:
        /*0004*/ 	.word	0x00000082


	//----- nvinfo : EIATTR_SPARSE_MMA_MASK
	.align		4
.L_216:
        /*0008*/ 	.byte	0x03, 0x50
        /*000a*/ 	.short	0x0000


	//----- nvinfo : EIATTR_MAXREG_COUNT
	.align		4
        /*000c*/ 	.byte	0x03, 0x1b
        /*000e*/ 	.short	0x00ff


	//----- nvinfo : EIATTR_MERCURY_ISA_VERSION
	.align		4
        /*0010*/ 	.byte	0x03, 0x5f
        /*0012*/ 	.short	0x0101


	//----- nvinfo : EIATTR_VRC_CTA_INIT_COUNT
	.align		4
        /*0014*/ 	.byte	0x02, 0x4a
	.zero		1
	.zero		1


	//----- nvinfo : EIATTR_EXIT_INSTR_OFFSETS
	.align		4
        /*0018*/ 	.byte	0x04, 0x1c
        /*001a*/ 	.short	(.L_218 - .L_217)


	//   ....[0]....
.L_217:
        /*001c*/ 	.word	0x00000010


	//----- nvinfo : EIATTR_SW_WAR
	.align		4
.L_218:
        /*0020*/ 	.byte	0x04, 0x36
        /*0022*/ 	.short	(.L_220 - .L_219)
.L_219:
        /*0024*/ 	.word	0x00000008
.L_220:


//--------------------- .nv.callgraph             --------------------------
	.section	.nv.callgraph,"",@"SHT_CUDA_CALLGRAPH"
	.align	4
	.sectionentsize	8
	.align		4
        /*0000*/ 	.word	0x00000000
	.align		4
        /*0004*/ 	.word	0xffffffff
	.align		4
        /*0008*/ 	.word	0x00000000
	.align		4
        /*000c*/ 	.word	0xfffffffe
	.align		4
        /*0010*/ 	.word	0x00000000
	.align		4
        /*0014*/ 	.word	0xfffffffd
	.align		4
        /*0018*/ 	.word	0x00000000
	.align		4
        /*001c*/ 	.word	0xfffffffc


//--------------------- .nv.constant4             --------------------------
	.section	.nv.constant4,"a",@progbits
	.align	8
	.align		8
.nv.constant4:
        /*0000*/ 	.dword	_ZN30_INTERNAL_3fd14278_4_k_cu_main4cuda3std3__45__cpo5beginE
	.align		8
        /*0008*/ 	.dword	_ZN30_INTERNAL_3fd14278_4_k_cu_main4cuda3std3__45__cpo3endE
	.align		8
        /*0010*/ 	.dword	_ZN30_INTERNAL_3fd14278_4_k_cu_main4cuda3std3__45__cpo6cbeginE
	.align		8
        /*0018*/ 	.dword	_ZN30_INTERNAL_3fd14278_4_k_cu_main4cuda3std3__45__cpo4cendE
	.align		8
        /*0020*/ 	.dword	_ZN30_INTERNAL_3fd14278_4_k_cu_main4cuda3std3__45__cpo6rbeginE
	.align		8
        /*0028*/ 	.dword	_ZN30_INTERNAL_3fd14278_4_k_cu_main4cuda3std3__45__cpo4rendE
	.align		8
        /*0030*/ 	.dword	_ZN30_INTERNAL_3fd14278_4_k_cu_main4cuda3std3__45__cpo7crbeginE
	.align		8
        /*0038*/ 	.dword	_ZN30_INTERNAL_3fd14278_4_k_cu_main4cuda3std3__45__cpo5crendE
	.align		8
        /*0040*/ 	.dword	_ZN30_INTERNAL_3fd14278_4_k_cu_main4cuda3std3__432_GLOBAL__N__3fd14278_4_k_cu_main6ignoreE
	.align		8
        /*0048*/ 	.dword	_ZN30_INTERNAL_3fd14278_4_k_cu_main4cuda3std3__419piecewise_constructE
	.align		8
        /*0050*/ 	.dword	_ZN30_INTERNAL_3fd14278_4_k_cu_main4cuda3std3__48in_placeE
	.align		8
        /*0058*/ 	.dword	_ZN30_INTERNAL_3fd14278_4_k_cu_main4cuda3std3__420unreachable_sentinelE
	.align		8
        /*0060*/ 	.dword	_ZN30_INTERNAL_3fd14278_4_k_cu_main4cuda3std3__47nulloptE
	.align		8
        /*0068*/ 	.dword	_ZN30_INTERNAL_3fd14278_4_k_cu_main4cuda3std3__48unexpectE
	.align		8
        /*0070*/ 	.dword	_ZN30_INTERNAL_3fd14278_4_k_cu_main4cuda3std6ranges3__45__cpo4swapE
	.align		8
        /*0078*/ 	.dword	_ZN30_INTERNAL_3fd14278_4_k_cu_main4cuda3std6ranges3__45__cpo9iter_moveE
	.align		8
        /*0080*/ 	.dword	_ZN30_INTERNAL_3fd14278_4_k_cu_main4cuda3std6ranges3__45__cpo5beginE
	.align		8
        /*0088*/ 	.dword	_ZN30_INTERNAL_3fd14278_4_k_cu_main4cuda3std6ranges3__45__cpo3endE
	.align		8
        /*0090*/ 	.dword	_ZN30_INTERNAL_3fd14278_4_k_cu_main4cuda3std6ranges3__45__cpo6cbeginE
	.align		8
        /*0098*/ 	.dword	_ZN30_INTERNAL_3fd14278_4_k_cu_main4cuda3std6ranges3__45__cpo4cendE
	.align		8
        /*00a0*/ 	.dword	_ZN30_INTERNAL_3fd14278_4_k_cu_main4cuda3std6ranges3__45__cpo7advanceE
	.align		8
        /*00a8*/ 	.dword	_ZN30_INTERNAL_3fd14278_4_k_cu_main4cuda3std6ranges3__45__cpo9iter_swapE
	.align		8
        /*00b0*/ 	.dword	_ZN30_INTERNAL_3fd14278_4_k_cu_main4cuda3std6ranges3__45__cpo4nextE
	.align		8
        /*00b8*/ 	.dword	_ZN30_INTERNAL_3fd14278_4_k_cu_main4cuda3std6ranges3__45__cpo4prevE
	.align		8
        /*00c0*/ 	.dword	_ZN30_INTERNAL_3fd14278_4_k_cu_main4cuda3std6ranges3__45__cpo4dataE
	.align		8
        /*00c8*/ 	.dword	_ZN30_INTERNAL_3fd14278_4_k_cu_main4cuda3std6ranges3__45__cpo5cdataE
	.align		8
        /*00d0*/ 	.dword	_ZN30_INTERNAL_3fd14278_4_k_cu_main4cuda3std6ranges3__45__cpo4sizeE
	.align		8
        /*00d8*/ 	.dword	_ZN30_INTERNAL_3fd14278_4_k_cu_main4cuda3std6ranges3__45__cpo5ssizeE
	.align		8
        /*00e0*/ 	.dword	_ZN30_INTERNAL_3fd14278_4_k_cu_main4cuda3std6ranges3__45__cpo8distanceE
	.align		8
        /*00e8*/ 	.dword	_ZN30_INTERNAL_3fd14278_4_k_cu_main6thrust24THRUST_300001_SM_1000_NS8cuda_cub3parE
	.align		8
        /*00f0*/ 	.dword	_ZN30_INTERNAL_3fd14278_4_k_cu_main6thrust24THRUST_300001_SM_1000_NS8cuda_cub10par_nosyncE
	.align		8
        /*00f8*/ 	.dword	_ZN30_INTERNAL_3fd14278_4_k_cu_main6thrust24THRUST_300001_SM_1000_NS6system6detail10sequential3seqE
	.align		8
        /*0100*/ 	.dword	_ZN30_INTERNAL_3fd14278_4_k_cu_main6thrust24THRUST_300001_SM_1000_NS12placeholders2_1E
	.align		8
        /*0108*/ 	.dword	_ZN30_INTERNAL_3fd14278_4_k_cu_main6thrust24THRUST_300001_SM_1000_NS12placeholders2_2E
	.align		8
        /*0110*/ 	.dword	_ZN30_INTERNAL_3fd14278_4_k_cu_main6thrust24THRUST_300001_SM_1000_NS12placeholders2_3E
	.align		8
        /*0118*/ 	.dword	_ZN30_INTERNAL_3fd14278_4_k_cu_main6thrust24THRUST_300001_SM_1000_NS12placeholders2_4E
	.align		8
        /*0120*/ 	.dword	_ZN30_INTERNAL_3fd14278_4_k_cu_main6thrust24THRUST_300001_SM_1000_NS12placeholders2_5E
	.align		8
        /*0128*/ 	.dword	_ZN30_INTERNAL_3fd14278_4_k_cu_main6thrust24THRUST_300001_SM_1000_NS12placeholders2_6E
	.align		8
        /*0130*/ 	.dword	_ZN30_INTERNAL_3fd14278_4_k_cu_main6thrust24THRUST_300001_SM_1000_NS12placeholders2_7E
	.align		8
        /*0138*/ 	.dword	_ZN30_INTERNAL_3fd14278_4_k_cu_main6thrust24THRUST_300001_SM_1000_NS12placeholders2_8E
	.align		8
        /*0140*/ 	.dword	_ZN30_INTERNAL_3fd14278_4_k_cu_main6thrust24THRUST_300001_SM_1000_NS12placeholders2_9E
	.align		8
        /*0148*/ 	.dword	_ZN30_INTERNAL_3fd14278_4_k_cu_main6thrust24THRUST_300001_SM_1000_NS12placeholders3_10E
	.align		8
        /*0150*/ 	.dword	_ZN30_INTERNAL_3fd14278_4_k_cu_main6thrust24THRUST_300001_SM_1000_NS3seqE


//--------------------- .text._ZN3cub18CUB_300001_SM_10006detail4scan16DeviceScanKernelINS2_10policy_hubIN4cuda3std3__45tupleIJddEEES9_S9_m7scan_opE10Policy1000EN6thrust24THRUST_300001_SM_1000_NS12zip_iteratorINS8_IJNSE_6detail15normal_iteratorINSE_10device_ptrIdEEEESK_EEEEESM_NS0_13ScanTileStateIS9_Lb0EEESA_NS0_8NullTypeEmS9_Lb0ESP_EEvT0_T1_T2_iT3_T4_T5_ --------------------------
	.section	.text._ZN3cub18CUB_300001_SM_10006detail4scan16DeviceScanKernelINS2_10policy_hubIN4cuda3std3__45tupleIJddEEES9_S9_m7scan_opE10Policy1000EN6thrust24THRUST_300001_SM_1000_NS12zip_iteratorINS8_IJNSE_6detail15normal_iteratorINSE_10device_ptrIdEEEESK_EEEEESM_NS0_13ScanTileStateIS9_Lb0EEESA_NS0_8NullTypeEmS9_Lb0ESP_EEvT0_T1_T2_iT3_T4_T5_,"ax",@progbits
	.align	128
        .global         _ZN3cub18CUB_300001_SM_10006detail4scan16DeviceScanKernelINS2_10policy_hubIN4cuda3std3__45tupleIJddEEES9_S9_m7scan_opE10Policy1000EN6thrust24THRUST_300001_SM_1000_NS12zip_iteratorINS8_IJNSE_6detail15normal_iteratorINSE_10device_ptrIdEEEESK_EEEEESM_NS0_13ScanTileStateIS9_Lb0EEESA_NS0_8NullTypeEmS9_Lb0ESP_EEvT0_T1_T2_iT3_T4_T5_
        .type           _ZN3cub18CUB_300001_SM_10006detail4scan16DeviceScanKernelINS2_10policy_hubIN4cuda3std3__45tupleIJddEEES9_S9_m7scan_opE10Policy1000EN6thrust24THRUST_300001_SM_1000_NS12zip_iteratorINS8_IJNSE_6detail15normal_iteratorINSE_10device_ptrIdEEEESK_EEEEESM_NS0_13ScanTileStateIS9_Lb0EEESA_NS0_8NullTypeEmS9_Lb0ESP_EEvT0_T1_T2_iT3_T4_T5_,@function
        .size           _ZN3cub18CUB_300001_SM_10006detail4scan16DeviceScanKernelINS2_10policy_hubIN4cuda3std3__45tupleIJddEEES9_S9_m7scan_opE10Policy1000EN6thrust24THRUST_300001_SM_1000_NS12zip_iteratorINS8_IJNSE_6detail15normal_iteratorINSE_10device_ptrIdEEEESK_EEEEESM_NS0_13ScanTileStateIS9_Lb0EEESA_NS0_8NullTypeEmS9_Lb0ESP_EEvT0_T1_T2_iT3_T4_T5_,(.L_x_370 - _ZN3cub18CUB_300001_SM_10006detail4scan16DeviceScanKernelINS2_10policy_hubIN4cuda3std3__45tupleIJddEEES9_S9_m7scan_opE10Policy1000EN6thrust24THRUST_300001_SM_1000_NS12zip_iteratorINS8_IJNSE_6detail15normal_iteratorINSE_10device_ptrIdEEEESK_EEEEESM_NS0_13ScanTileStateIS9_Lb0EEESA_NS0_8NullTypeEmS9_Lb0ESP_EEvT0_T1_T2_iT3_T4_T5_)
        .other          _ZN3cub18CUB_300001_SM_10006detail4scan16DeviceScanKernelINS2_10policy_hubIN4cuda3std3__45tupleIJddEEES9_S9_m7scan_opE10Policy1000EN6thrust24THRUST_300001_SM_1000_NS12zip_iteratorINS8_IJNSE_6detail15normal_iteratorINSE_10device_ptrIdEEEESK_EEEEESM_NS0_13ScanTileStateIS9_Lb0EEESA_NS0_8NullTypeEmS9_Lb0ESP_EEvT0_T1_T2_iT3_T4_T5_,@"STO_CUDA_ENTRY STV_DEFAULT"
_ZN3cub18CUB_300001_SM_10006detail4scan16DeviceScanKernelINS2_10policy_hubIN4cuda3std3__45tupleIJddEEES9_S9_m7scan_opE10Policy1000EN6thrust24THRUST_300001_SM_1000_NS12zip_iteratorINS8_IJNSE_6detail15normal_iteratorINSE_10device_ptrIdEEEESK_EEEEESM_NS0_13ScanTileStateIS9_Lb0EEESA_NS0_8NullTypeEmS9_Lb0ESP_EEvT0_T1_T2_iT3_T4_T5_:
.text._ZN3cub18CUB_300001_SM_10006detail4scan16DeviceScanKernelINS2_10policy_hubIN4cuda3std3__45tupleIJddEEES9_S9_m7scan_opE10Policy1000EN6thrust24THRUST_300001_SM_1000_NS12zip_iteratorINS8_IJNSE_6detail15normal_iteratorINSE_10device_ptrIdEEEESK_EEEEESM_NS0_13ScanTileStateIS9_Lb0EEESA_NS0_8NullTypeEmS9_Lb0ESP_EEvT0_T1_T2_iT3_T4_T5_:
[----:B------:R-:W-:Y:S08]  /*0000*/  LDC R1, c[0x0][0x37c] ;  /* 0x0000df00ff017b82 */ /* 0x000ff00000000800 */
[----:B------:R-:W0:Y:S01]  /*0010*/  S2UR UR14, SR_CTAID.X ;  /* 0x00000000000e79c3 */ /* 0x000e220000002500 */
[----:B------:R-:W0:Y:S01]  /*0020*/  LDCU UR8, c[0x0][0x3b8] ;  /* 0x00007700ff0877ac */ /* 0x000e220008000800 */
[----:B------:R-:W1:Y:S01]  /*0030*/  LDCU.64 UR4, c[0x0][0x3c0] ;  /* 0x00007800ff0477ac */ /* 0x000e620008000a00 */
[----:B------:R-:W2:Y:S01]  /*0040*/  LDCU.64 UR10, c[0x0][0x358] ;  /* 0x00006b00ff0a77ac */ /* 0x000ea20008000a00 */
[----:B0-----:R-:W-:-:S04]  /*0050*/  UIADD3 UR8, UPT, UPT, UR14, UR8, URZ ;  /* 0x000000080e087290 */ /* 0x001fc8000fffe0ff */
[----:B------:R-:W-:-:S04]  /*0060*/  UIMAD.WIDE UR12, UR8, 0x180, URZ ;  /* 0x00000180080c78a5 */ /* 0x000fc8000f8e02ff */
[----:B-1----:R-:W-:-:S04]  /*0070*/  UIADD3 UR4, UP0, UPT, -UR12, UR4, URZ ;  /* 0x000000040c047290 */ /* 0x002fc8000ff1e1ff */
[----:B------:R-:W-:Y:S02]  /*0080*/  UIADD3.X UR5, UPT, UPT, ~UR13, UR5, URZ, UP0, !UPT ;  /* 0x000000050d057290 */ /* 0x000fe400087fe5ff */
[----:B------:R-:W-:-:S04]  /*0090*/  UISETP.GE.U32.AND UP0, UPT, UR4, 0x181, UPT ;  /* 0x000001810400788c */ /* 0x000fc8000bf06070 */
[----:B------:R-:W-:-:S09]  /*00a0*/  UISETP.GE.U32.AND.EX UP0, UPT, UR5, URZ, UPT, UP0 ;  /* 0x000000ff0500728c */ /* 0x000fd2000bf06100 */
[----:B--2---:R-:W-:Y:S05]  /*00b0*/  BRA.U !UP0, `(.L_x_0) ;  /* 0x0000002508607547 */ /* 0x004fea000b800000 */
[----:B------:R-:W0:Y:S01]  /*00c0*/  S2R R0, SR_TID.X ;  /* 0x0000000000007919 */ /* 0x000e220000002100 */
[----:B------:R-:W1:Y:S01]  /*00d0*/  LDCU.128 UR4, c[0x0][0x380] ;  /* 0x00007000ff0477ac */ /* 0x000e620008000c00 */
[C---:B0-----:R-:W-:Y:S02]  /*00e0*/  LOP3.LUT R2, R0.reuse, 0x1f, RZ, 0xc0, !PT ;  /* 0x0000001f00027812 */ /* 0x041fe400078ec0ff */
[----:B------:R-:W-:-:S05]  /*00f0*/  LOP3.LUT R3, R0, 0x3e0, RZ, 0xc0, !PT ;  /* 0x000003e000037812 */ /* 0x000fca00078ec0ff */
[----:B------:R-:W-:-:S05]  /*0100*/  IMAD R2, R3, 0x3, R2 ;  /* 0x0000000303027824 */ /* 0x000fca00078e0202 */
[----:B------:R-:W-:-:S05]  /*0110*/  IADD3 R3, P0, PT, R2, UR12, RZ ;  /* 0x0000000c02037c10 */ /* 0x000fca000ff1e0ff */
[----:B------:R-:W-:Y:S02]  /*0120*/  IMAD.X R4, RZ, RZ, UR13, P0 ;  /* 0x0000000dff047e24 */ /* 0x000fe400080e06ff */
[----:B------:R-:W-:-:S03]  /*0130*/  IMAD.SHL.U32 R2, R3, 0x8, RZ ;  /* 0x0000000803027824 */ /* 0x000fc600078e00ff */
[----:B------:R-:W-:Y:S02]  /*0140*/  SHF.L.U64.HI R3, R3, 0x3, R4 ;  /* 0x0000000303037819 */ /* 0x000fe40000010204 */
[C---:B-1----:R-:W-:Y:S02]  /*0150*/  IADD3 R6, P0, PT, R2.reuse, UR4, RZ ;  /* 0x0000000402067c10 */ /* 0x042fe4000ff1e0ff */
[----:B------:R-:W-:Y:S02]  /*0160*/  IADD3 R8, P1, PT, R2, UR6, RZ ;  /* 0x0000000602087c10 */ /* 0x000fe4000ff3e0ff */
[C---:B------:R-:W-:Y:S02]  /*0170*/  IADD3.X R7, PT, PT, R3.reuse, UR5, RZ, P0, !PT ;  /* 0x0000000503077c10 */ /* 0x040fe400087fe4ff */
[----:B------:R-:W-:-:S03]  /*0180*/  IADD3.X R9, PT, PT, R3, UR7, RZ, P1, !PT ;  /* 0x0000000703097c10 */ /* 0x000fc60008ffe4ff */
[----:B------:R-:W2:Y:S04]  /*0190*/  LDG.E.64 R20, desc[UR10][R6.64] ;  /* 0x0000000a06147981 */ /* 0x000ea8000c1e1b00 */
[----:B------:R-:W3:Y:S04]  /*01a0*/  LDG.E.64 R24, desc[UR10][R6.64+0x100] ;  /* 0x0001000a06187981 */ /* 0x000ee8000c1e1b00 */
[----:B------:R0:W4:Y:S04]  /*01b0*/  LDG.E.64 R28, desc[UR10][R6.64+0x200] ;  /* 0x0002000a061c7981 */ /* 0x000128000c1e1b00 */
[----:B------:R-:W2:Y:S04]  /*01c0*/  LDG.E.64 R22, desc[UR10][R8.64] ;  /* 0x0000000a08167981 */ /* 0x000ea8000c1e1b00 */
[----:B------:R-:W3:Y:S04]  /*01d0*/  LDG.E.64 R26, desc[UR10][R8.64+0x100] ;  /* 0x0001000a081a7981 */ /* 0x000ee8000c1e1b00 */
[----:B------:R-:W4:Y:S01]  /*01e0*/  LDG.E.64 R30, desc[UR10][R8.64+0x200] ;  /* 0x0002000a081e7981 */ /* 0x000f22000c1e1b00 */
[----:B------:R-:W1:Y:S01]  /*01f0*/  S2UR UR6, SR_CgaCtaId ;  /* 0x00000000000679c3 */ /* 0x000e620000008800 */
[----:B------:R-:W-:Y:S01]  /*0200*/  SHF.R.U32.HI R5, RZ, 0x5, R0 ;  /* 0x00000005ff057819 */ /* 0x000fe20000011600 */
[----:B------:R-:W-:Y:S01]  /*0210*/  UMOV UR4, 0x400 ;  /* 0x0000040000047882 */ /* 0x000fe20000000000 */
[----:B------:R-:W5:Y:S01]  /*0220*/  S2R R4, SR_LANEID ;  /* 0x0000000000047919 */ /* 0x000f620000000000 */
[----:B------:R-:W-:Y:S01]  /*0230*/  UISETP.NE.AND UP0, UPT, UR8, URZ, UPT ;  /* 0x000000ff0800728c */ /* 0x000fe2000bf05270 */
[----:B------:R-:W-:Y:S01]  /*0240*/  BSSY.RECONVERGENT B0, `(.L_x_1) ;  /* 0x000021e000007945 */ /* 0x000fe20003800200 */
[----:B-1----:R-:W-:Y:S01]  /*0250*/  ULEA UR6, UR6, UR4, 0x18 ;  /* 0x0000000406067291 */ /* 0x002fe2000f8ec0ff */
[----:B-----5:R-:W-:-:S05]  /*0260*/  IMAD R10, R5, 0x60, R4 ;  /* 0x00000060050a7824 */ /* 0x020fca00078e0204 */
[----:B------:R-:W-:-:S05]  /*0270*/  LEA R33, R10, UR6, 0x4 ;  /* 0x000000060a217c11 */ /* 0x000fca000f8e20ff */
[----:B0-----:R-:W-:Y:S01]  /*0280*/  IMAD R6, R4, 0x20, R33 ;  /* 0x0000002004067824 */ /* 0x001fe200078e0221 */
[----:B--2---:R0:W-:Y:S04]  /*0290*/  STS.128 [R33], R20 ;  /* 0x0000001421007388 */ /* 0x0041e80000000c00 */
[----:B---3--:R0:W-:Y:S04]  /*02a0*/  STS.128 [R33+0x200], R24 ;  /* 0x0002001821007388 */ /* 0x0081e80000000c00 */
[----:B----4-:R0:W-:Y:S01]  /*02b0*/  STS.128 [R33+0x400], R28 ;  /* 0x0004001c21007388 */ /* 0x0101e20000000c00 */
[----:B------:R-:W-:-:S03]  /*02c0*/  NOP ;  /* 0x0000000000007918 */ /* 0x000fc60000000000 */
[----:B------:R0:W1:Y:S04]  /*02d0*/  LDS.128 R8, [R6] ;  /* 0x0000000006087984 */ /* 0x0000680000000c00 */
[----:B------:R0:W2:Y:S04]  /*02e0*/  LDS.128 R12, [R6+0x10] ;  /* 0x00001000060c7984 */ /* 0x0000a80000000c00 */
[----:B------:R0:W3:Y:S01]  /*02f0*/  LDS.128 R16, [R6+0x20] ;  /* 0x0000200006107984 */ /* 0x0000e20000000c00 */
[----:B------:R-:W-:Y:S06]  /*0300*/  BAR.SYNC.DEFER_BLOCKING 0x0 ;  /* 0x0000000000007b1d */ /* 0x000fec0000010000 */
[----:B------:R-:W-:Y:S05]  /*0310*/  BRA.U UP0, `(.L_x_2) ;  /* 0x0000000500e47547 */ /* 0x000fea000b800000 */
[-C--:B012---:R-:W-:Y:S01]  /*0320*/  DFMA R20, R10, R12.reuse, R14 ;  /* 0x0000000c0a14722b */ /* 0x087fe2000000000e */
[----:B------:R-:W-:Y:S01]  /*0330*/  ISETP.GE.AND P0, PT, R4, 0x1, PT ;  /* 0x000000010400780c */ /* 0x000fe20003f06270 */
[----:B------:R-:W-:Y:S01]  /*0340*/  DMUL R6, R8, R12 ;  /* 0x0000000c08067228 */ /* 0x000fe20000000000 */
[----:B------:R-:W-:Y:S01]  /*0350*/  ISETP.GE.U32.AND P4, PT, R0, 0x20, PT ;  /* 0x000000200000780c */ /* 0x000fe20003f86070 */
[----:B------:R-:W-:Y:S01]  /*0360*/  BSSY.RECONVERGENT B1, `(.L_x_3) ;  /* 0x0000063000017945 */ /* 0x000fe20003800200 */
[C---:B------:R-:W-:Y:S02]  /*0370*/  ISETP.NE.AND P1, PT, R5.reuse, 0x1, PT ;  /* 0x000000010500780c */ /* 0x040fe40003f25270 */
[C---:B------:R-:W-:Y:S01]  /*0380*/  ISETP.NE.AND P2, PT, R5.reuse, 0x2, PT ;  /* 0x000000020500780c */ /* 0x040fe20003f45270 */
[C---:B---3--:R-:W-:Y:S01]  /*0390*/  DFMA R20, R16.reuse, R20, R18 ;  /* 0x000000141014722b */ /* 0x048fe20000000012 */
[----:B------:R-:W-:Y:S01]  /*03a0*/  ISETP.NE.AND P3, PT, R5, 0x3, PT ;  /* 0x000000030500780c */ /* 0x000fe20003f65270 */
[----:B------:R-:W-:-:S05]  /*03b0*/  DMUL R6, R16, R6 ;  /* 0x0000000610067228 */ /* 0x000fca0000000000 */
[----:B------:R-:W-:Y:S04]  /*03c0*/  SHFL.UP PT, R24, R20, 0x1, RZ ;  /* 0x0420000014187989 */ /* 0x000fe800000e00ff */
[----:B------:R-:W0:Y:S04]  /*03d0*/  SHFL.UP PT, R25, R21, 0x1, RZ ;  /* 0x0420000015197989 */ /* 0x000e2800000e00ff */
[----:B------:R-:W-:Y:S04]  /*03e0*/  SHFL.UP PT, R22, R6, 0x1, RZ ;  /* 0x0420000006167989 */ /* 0x000fe800000e00ff */
[----:B------:R-:W1:Y:S01]  /*03f0*/  SHFL.UP PT, R23, R7, 0x1, RZ ;  /* 0x0420000007177989 */ /* 0x000e6200000e00ff */
[----:B0-----:R-:W-:-:S02]  /*0400*/  DFMA R24, R6, R24, R20 ;  /* 0x000000180618722b */ /* 0x001fc40000000014 */
[----:B-1----:R-:W-:-:S08]  /*0410*/  DMUL R22, R6, R22 ;  /* 0x0000001606167228 */ /* 0x002fd00000000000 */
[----:B------:R-:W-:Y:S02]  /*0420*/  FSEL R26, R20, R24, !P0 ;  /* 0x00000018141a7208 */ /* 0x000fe40004000000 */
[----:B------:R-:W-:Y:S02]  /*0430*/  FSEL R27, R21, R25, !P0 ;  /* 0x00000019151b7208 */ /* 0x000fe40004000000 */
[----:B------:R-:W-:Y:S02]  /*0440*/  FSEL R24, R6, R22, !P0 ;  /* 0x0000001606187208 */ /* 0x000fe40004000000 */
[----:B------:R-:W-:Y:S01]  /*0450*/  FSEL R25, R7, R23, !P0 ;  /* 0x0000001707197208 */ /* 0x000fe20004000000 */
[----:B------:R-:W-:Y:S01]  /*0460*/  SHFL.UP PT, R22, R26, 0x2, RZ ;  /* 0x044000001a167989 */ /* 0x000fe200000e00ff */
[----:B------:R-:W-:-:S03]  /*0470*/  ISETP.GE.AND P0, PT, R4, 0x2, PT ;  /* 0x000000020400780c */ /* 0x000fc60003f06270 */
[----:B------:R-:W0:Y:S04]  /*0480*/  SHFL.UP PT, R23, R27, 0x2, RZ ;  /* 0x044000001b177989 */ /* 0x000e2800000e00ff */
[----:B------:R-:W-:Y:S04]  /*0490*/  SHFL.UP PT, R20, R24, 0x2, RZ ;  /* 0x0440000018147989 */ /* 0x000fe800000e00ff */
[----:B------:R-:W1:Y:S01]  /*04a0*/  SHFL.UP PT, R21, R25, 0x2, RZ ;  /* 0x0440000019157989 */ /* 0x000e6200000e00ff */
[-C--:B0-----:R-:W-:Y:S02]  /*04b0*/  DFMA R22, R22, R24.reuse, R26 ;  /* 0x000000181616722b */ /* 0x081fe4000000001a */
        /* <DEDUP_REMOVED lines=13> */
[----:B------:R-:W-:-:S03]  /*0590*/  FSEL R27, R29, R21, !P0 ;  /* 0x000000151d1b7208 */ /* 0x000fc60004000000 */
[----:B------:R-:W-:Y:S01]  /*05a0*/  SHFL.UP PT, R20, R26, 0x8, RZ ;  /* 0x050000001a147989 */ /* 0x000fe200000e00ff */
[----:B------:R-:W-:-:S03]  /*05b0*/  FSEL R24, R22, R6, !P0 ;  /* 0x0000000616187208 */ /* 0x000fc60004000000 */
[----:B------:R-:W0:Y:S01]  /*05c0*/  SHFL.UP PT, R21, R27, 0x8, RZ ;  /* 0x050000001b157989 */ /* 0x000e2200000e00ff */
[----:B------:R-:W-:Y:S02]  /*05d0*/  FSEL R25, R23, R7, !P0 ;  /* 0x0000000717197208 */ /* 0x000fe40004000000 */
[----:B------:R-:W-:Y:S01]  /*05e0*/  ISETP.GE.AND P0, PT, R4, 0x8, PT ;  /* 0x000000080400780c */ /* 0x000fe20003f06270 */
        /* <DEDUP_REMOVED lines=10> */
[----:B------:R-:W-:Y:S01]  /*0690*/  ISETP.NE.AND P0, PT, R4, 0x1f, PT ;  /* 0x0000001f0400780c */ /* 0x000fe20003f05270 */
[----:B------:R-:W-:Y:S04]  /*06a0*/  SHFL.UP PT, R20, R40, 0x10, RZ ;  /* 0x0600000028147989 */ /* 0x000fe800000e00ff */
[----:B------:R-:W1:Y:S08]  /*06b0*/  SHFL.UP PT, R21, R41, 0x10, RZ ;  /* 0x0600000029157989 */ /* 0x000e7000000e00ff */
[----:B------:R-:W-:Y:S01]  /*06c0*/  @!P0 LEA R43, R5, UR6, 0x4 ;  /* 0x00000006052b8c11 */ /* 0x000fe2000f8e20ff */
[----:B0-----:R-:W-:-:S02]  /*06d0*/  DFMA R22, R22, R40, R6 ;  /* 0x000000281616722b */ /* 0x001fc40000000006 */
[----:B-1----:R-:W-:-:S07]  /*06e0*/  DMUL R20, R20, R40 ;  /* 0x0000002814147228 */ /* 0x002fce0000000000 */
[----:B------:R-:W-:Y:S01]  /*06f0*/  @!P0 STS.128 [R43+0x40], R20 ;  /* 0x000040142b008388 */ /* 0x000fe20000000c00 */
[----:B------:R-:W-:Y:S01]  /*0700*/  BAR.SYNC.DEFER_BLOCKING 0x0 ;  /* 0x0000000000007b1d */ /* 0x000fe20000010000 */
[----:B------:R-:W-:-:S04]  /*0710*/  ISETP.GE.AND P0, PT, R4, 0x10, PT ;  /* 0x000000100400780c */ /* 0x000fc80003f06270 */
[----:B------:R-:W-:Y:S02]  /*0720*/  FSEL R42, R41, R21, !P0 ;  /* 0x00000015292a7208 */ /* 0x000fe40004000000 */
[----:B------:R-:W-:Y:S02]  /*0730*/  FSEL R7, R7, R23, !P0 ;  /* 0x0000001707077208 */ /* 0x000fe40004000000 */
[----:B------:R-:W-:Y:S01]  /*0740*/  FSEL R40, R40, R20, !P0 ;  /* 0x0000001428287208 */ /* 0x000fe20004000000 */
[----:B------:R-:W-:Y:S01]  /*0750*/  SHFL.UP PT, R21, R42, 0x1, RZ ;  /* 0x042000002a157989 */ /* 0x000fe200000e00ff */
[----:B------:R-:W-:Y:S02]  /*0760*/  FSEL R44, R6, R22, !P0 ;  /* 0x00000016062c7208 */ /* 0x000fe40004000000 */
[----:B------:R-:W-:Y:S01]  /*0770*/  ISETP.NE.AND P0, PT, R0, RZ, PT ;  /* 0x000000ff0000720c */ /* 0x000fe20003f05270 */
[----:B------:R-:W-:Y:S04]  /*0780*/  SHFL.UP PT, R20, R40, 0x1, RZ ;  /* 0x0420000028147989 */ /* 0x000fe800000e00ff */
[----:B------:R-:W-:Y:S04]  /*0790*/  SHFL.UP PT, R6, R44, 0x1, RZ ;  /* 0x042000002c067989 */ /* 0x000fe800000e00ff */
[----:B------:R-:W-:Y:S04]  /*07a0*/  SHFL.UP PT, R7, R7, 0x1, RZ ;  /* 0x0420000007077989 */ /* 0x000fe800000e00ff */
[----:B------:R-:W0:Y:S04]  /*07b0*/  LDS.128 R24, [UR6+0x40] ;  /* 0x00004006ff187984 */ /* 0x000e280008000c00 */
[----:B------:R-:W1:Y:S04]  /*07c0*/  LDS.128 R28, [UR6+0x50] ;  /* 0x00005006ff1c7984 */ /* 0x000e680008000c00 */
[----:B------:R-:W2:Y:S04]  /*07d0*/  LDS.128 R32, [UR6+0x60] ;  /* 0x00006006ff207984 */ /* 0x000ea80008000c00 */
[----:B------:R-:W3:Y:S01]  /*07e0*/  LDS.128 R36, [UR6+0x70] ;  /* 0x00007006ff247984 */ /* 0x000ee20008000c00 */
[----:B0-----:R-:W-:-:S02]  /*07f0*/  FSEL R41, R26, RZ, !P1 ;  /* 0x000000ff1a297208 */ /* 0x001fc40004800000 */
[----:B------:R-:W-:Y:S01]  /*0800*/  FSEL R23, R24, RZ, !P1 ;  /* 0x000000ff18177208 */ /* 0x000fe20004800000 */
[-C--:B-1----:R-:W-:Y:S01]  /*0810*/  DFMA R30, R26, R28.reuse, R30 ;  /* 0x0000001c1a1e722b */ /* 0x082fe2000000001e */
[----:B------:R-:W-:Y:S01]  /*0820*/  FSEL R5, R25, RZ, !P1 ;  /* 0x000000ff19057208 */ /* 0x000fe20004800000 */
[----:B------:R-:W-:Y:S01]  /*0830*/  DMUL R28, R24, R28 ;  /* 0x0000001c181c7228 */ /* 0x000fe20000000000 */
[----:B------:R-:W-:-:S05]  /*0840*/  FSEL R27, R27, RZ, !P1 ;  /* 0x000000ff1b1b7208 */ /* 0x000fca0004800000 */
[-C--:B--2---:R-:W-:Y:S02]  /*0850*/  DFMA R34, R30, R32.reuse, R34 ;  /* 0x000000201e22722b */ /* 0x084fe40000000022 */
[----:B------:R-:W-:Y:S01]  /*0860*/  DMUL R32, R28, R32 ;  /* 0x000000201c207228 */ /* 0x000fe20000000000 */
[----:B------:R-:W-:Y:S02]  /*0870*/  FSEL R25, R30, R41, !P2 ;  /* 0x000000291e197208 */ /* 0x000fe40005000000 */
[----:B------:R-:W-:Y:S02]  /*0880*/  FSEL R23, R28, R23, !P2 ;  /* 0x000000171c177208 */ /* 0x000fe40005000000 */
[----:B------:R-:W-:Y:S01]  /*0890*/  FSEL R31, R31, R27, !P2 ;  /* 0x0000001b1f1f7208 */ /* 0x000fe20005000000 */
[-C--:B---3--:R-:W-:Y:S01]  /*08a0*/  DFMA R38, R34, R36.reuse, R38 ;  /* 0x000000242226722b */ /* 0x088fe20000000026 */
[----:B------:R-:W-:Y:S01]  /*08b0*/  FSEL R29, R29, R5, !P2 ;  /* 0x000000051d1d7208 */ /* 0x000fe20005000000 */
[----:B------:R-:W-:Y:S01]  /*08c0*/  DMUL R36, R32, R36 ;  /* 0x0000002420247228 */ /* 0x000fe20000000000 */
[----:B------:R-:W-:-:S02]  /*08d0*/  FSEL R24, R34, R25, !P3 ;  /* 0x0000001922187208 */ /* 0x000fc40005800000 */
[----:B------:R-:W-:Y:S02]  /*08e0*/  FSEL R22, R32, R23, !P3 ;  /* 0x0000001720167208 */ /* 0x000fe40005800000 */
[----:B------:R-:W-:Y:S02]  /*08f0*/  FSEL R25, R35, R31, !P3 ;  /* 0x0000001f23197208 */ /* 0x000fe40005800000 */
[----:B------:R-:W-:Y:S01]  /*0900*/  FSEL R23, R33, R29, !P3 ;  /* 0x0000001d21177208 */ /* 0x000fe20005800000 */
[----:B------:R-:W-:Y:S06]  /*0910*/  @!P4 BRA `(.L_x_4) ;  /* 0x00000000001cc947 */ /* 0x000fec0003800000 */
[C---:B------:R-:W-:Y:S01]  /*0920*/  DFMA R6, R20.reuse, R24, R6 ;  /* 0x000000181406722b */ /* 0x040fe20000000006 */
[----:B------:R-:W-:Y:S01]  /*0930*/  ISETP.NE.AND P1, PT, R4, RZ, PT ;  /* 0x000000ff0400720c */ /* 0x000fe20003f25270 */
[----:B------:R-:W-:-:S08]  /*0940*/  DMUL R20, R20, R22 ;  /* 0x0000001614147228 */ /* 0x000fd00000000000 */
[----:B------:R-:W-:Y:S02]  /*0950*/  FSEL R6, R24, R6, !P1 ;  /* 0x0000000618067208 */ /* 0x000fe40004800000 */
[----:B------:R-:W-:Y:S02]  /*0960*/  FSEL R7, R25, R7, !P1 ;  /* 0x0000000719077208 */ /* 0x000fe40004800000 */
[----:B------:R-:W-:Y:S02]  /*0970*/  FSEL R20, R22, R20, !P1 ;  /* 0x0000001416147208 */ /* 0x000fe40004800000 */
[----:B------:R-:W-:-:S07]  /*0980*/  FSEL R21, R23, R21, !P1 ;  /* 0x0000001517157208 */ /* 0x000fce0004800000 */
.L_x_4:
[----:B------:R-:W-:Y:S05]  /*0990*/  BSYNC.RECONVERGENT B1 ;  /* 0x0000000000017941 */ /* 0x000fea0003800200 */
.L_x_3:
[C---:B------:R-:W-:Y:S02]  /*09a0*/  DMUL R4, R8.reuse, R20 ;  /* 0x0000001408047228 */ /* 0x040fe40000000000 */
[----:B------:R-:W-:Y:S01]  /*09b0*/  DFMA R6, R8, R6, R10 ;  /* 0x000000060806722b */ /* 0x000fe2000000000a */
[----:B------:R-:W-:Y:S10]  /*09c0*/  @P0 BRA `(.L_x_5) ;  /* 0x0000001800940947 */ /* 0x000ff40003800000 */
[----:B------:R-:W0:Y:S01]  /*09d0*/  LDC.64 R20, c[0x0][0x3b0] ;  /* 0x0000ec00ff147b82 */ /* 0x000e220000000a00 */
[----:B------:R-:W-:Y:S02]  /*09e0*/  IMAD.MOV.U32 R25, RZ, RZ, 0x65 ;  /* 0x00000065ff197424 */ /* 0x000fe400078e00ff */
[----:B------:R-:W-:Y:S02]  /*09f0*/  IMAD.MOV.U32 R6, RZ, RZ, R10 ;  /* 0x000000ffff067224 */ /* 0x000fe400078e000a */
[----:B------:R-:W-:Y:S02]  /*0a00*/  IMAD.MOV.U32 R7, RZ, RZ, R11 ;  /* 0x000000ffff077224 */ /* 0x000fe400078e000b */
[----:B------:R-:W-:Y:S01]  /*0a10*/  IMAD.MOV.U32 R4, RZ, RZ, R8 ;  /* 0x000000ffff047224 */ /* 0x000fe200078e0008 */
[----:B------:R-:W1:Y:S01]  /*0a20*/  LDC.64 R22, c[0x0][0x3a0] ;  /* 0x0000e800ff167b82 */ /* 0x000e620000000a00 */
[----:B------:R-:W-:Y:S01]  /*0a30*/  IMAD.MOV.U32 R5, RZ, RZ, R9 ;  /* 0x000000ffff057224 */ /* 0x000fe200078e0009 */
[----:B0-----:R0:W-:Y:S04]  /*0a40*/  ST.E.64.STRONG.GPU desc[UR10][R20.64+0x200], R36 ;  /* 0x0002002414007985 */ /* 0x0011e8000c10fb0a */
[----:B------:R0:W-:Y:S01]  /*0a50*/  ST.E.64.STRONG.GPU desc[UR10][R20.64+0x208], R38 ;  /* 0x0002082614007985 */ /* 0x0001e2000c10fb0a */
[----:B------:R-:W-:Y:S06]  /*0a60*/  MEMBAR.ALL.GPU ;  /* 0x0000000000007992 */ /* 0x000fec000000a000 */
[----:B------:R-:W-:-:S00]  /*0a70*/  ERRBAR ;  /* 0x00000000000079ab */ /* 0x000fc00000000000 */
[----:B------:R-:W-:Y:S06]  /*0a80*/  CGAERRBAR ;  /* 0x00000000000075ab */ /* 0x000fec0000000000 */
[----:B-1----:R0:W-:Y:S01]  /*0a90*/  ST.E.STRONG.GPU desc[UR10][R22.64+0x80], R25 ;  /* 0x0000801916007985 */ /* 0x0021e2000c10f90a */
[----:B------:R-:W-:Y:S05]  /*0aa0*/  BRA `(.L_x_5) ;  /* 0x00000018005c7947 */ /* 0x000fea0003800000 */
.L_x_2:
[-C--:B012---:R-:W-:Y:S01]  /*0ab0*/  DFMA R20, R10, R12.reuse, R14 ;  /* 0x0000000c0a14722b */ /* 0x087fe2000000000e */
[----:B------:R-:W-:Y:S01]  /*0ac0*/  ISETP.GE.AND P0, PT, R4, 0x1, PT ;  /* 0x000000010400780c */ /* 0x000fe20003f06270 */
[----:B------:R-:W-:Y:S01]  /*0ad0*/  DMUL R6, R8, R12 ;  /* 0x0000000c08067228 */ /* 0x000fe20000000000 */
[C---:B------:R-:W-:Y:S02]  /*0ae0*/  ISETP.NE.AND P1, PT, R5.reuse, 0x2, PT ;  /* 0x000000020500780c */ /* 0x040fe40003f25270 */
[----:B------:R-:W-:-:S03]  /*0af0*/  ISETP.NE.AND P2, PT, R5, 0x3, PT ;  /* 0x000000030500780c */ /* 0x000fc60003f45270 */
[C---:B---3--:R-:W-:Y:S02]  /*0b00*/  DFMA R28, R16.reuse, R20, R18 ;  /* 0x00000014101c722b */ /* 0x048fe40000000012 */
        /* <DEDUP_REMOVED lines=60> */
[----:B------:R-:W-:Y:S01]  /*0ed0*/  ISETP.NE.AND P0, PT, R5, 0x1, PT ;  /* 0x000000010500780c */ /* 0x000fe20003f05270 */
        /* <DEDUP_REMOVED lines=12> */
[----:B------:R-:W-:Y:S02]  /*0fa0*/  FSEL R23, R27, RZ, !P0 ;  /* 0x000000ff1b177208 */ /* 0x000fe40004000000 */
[----:B------:R-:W-:-:S03]  /*0fb0*/  ISETP.GE.U32.AND P0, PT, R0, 0x20, PT ;  /* 0x000000200000780c */ /* 0x000fc60003f06070 */
        /* <DEDUP_REMOVED lines=13> */
[C---:B------:R-:W-:Y:S01]  /*1090*/  DMUL R22, R20.reuse, R24 ;  /* 0x0000001814167228 */ /* 0x040fe20000000000 */
[----:B------:R-:W-:Y:S01]  /*10a0*/  ISETP.NE.AND P0, PT, R4, RZ, PT ;  /* 0x000000ff0400720c */ /* 0x000fe20003f05270 */
[----:B------:R-:W-:-:S08]  /*10b0*/  DFMA R6, R20, R26, R6 ;  /* 0x0000001a1406722b */ /* 0x000fd00000000006 */
[----:B------:R-:W-:Y:S02]  /*10c0*/  FSEL R20, R24, R22, !P0 ;  /* 0x0000001618147208 */ /* 0x000fe40004000000 */
[----:B------:R-:W-:Y:S02]  /*10d0*/  FSEL R21, R25, R23, !P0 ;  /* 0x0000001719157208 */ /* 0x000fe40004000000 */
[----:B------:R-:W-:Y:S02]  /*10e0*/  FSEL R6, R26, R6, !P0 ;  /* 0x000000061a067208 */ /* 0x000fe40004000000 */
[----:B------:R-:W-:Y:S01]  /*10f0*/  FSEL R7, R27, R7, !P0 ;  /* 0x000000071b077208 */ /* 0x000fe20004000000 */
[----:B------:R-:W-:Y:S06]  /*1100*/  BRA `(.L_x_7) ;  /* 0x0000001000887947 */ /* 0x000fec0003800000 */
.L_x_6:
[----:B------:R-:W-:Y:S01]  /*1110*/  ISETP.NE.AND P0, PT, R0, RZ, PT ;  /* 0x000000ff0000720c */ /* 0x000fe20003f05270 */
[----:B------:R-:W0:Y:S01]  /*1120*/  LDC.64 R28, c[0x0][0x3a0] ;  /* 0x0000e800ff1c7b82 */ /* 0x000e220000000a00 */
[----:B------:R-:W-:Y:S01]  /*1130*/  IMAD.U32 R5, RZ, RZ, UR8 ;  /* 0x00000008ff057e24 */ /* 0x000fe2000f8e00ff */
[----:B------:R-:W1:Y:S01]  /*1140*/  LDCU UR4, c[0x0][0x370] ;  /* 0x00006e00ff0477ac */ /* 0x000e620008000800 */
[----:B------:R-:W-:Y:S01]  /*1150*/  IMAD.U32 R23, RZ, RZ, UR8 ;  /* 0x00000008ff177e24 */ /* 0x000fe2000f8e00ff */
[----:B------:R-:W-:-:S05]  /*1160*/  LOP3.LUT R0, RZ, R0, RZ, 0x33, !PT ;  /* 0x00000000ff007212 */ /* 0x000fca00078e33ff */
[----:B------:R-:W-:-:S03]  /*1170*/  VIADD R27, R0, UR8 ;  /* 0x00000008001b7c36 */ /* 0x000fc60008000000 */
[----:B------:R-:W2:Y:S01]  /*1180*/  @!P0 LDC.64 R24, c[0x0][0x3a8] ;  /* 0x0000ea00ff188b82 */ /* 0x000ea20000000a00 */
[----:B------:R3:W-:Y:S04]  /*1190*/  @!P0 STS.64 [UR6+0x28], R36 ;  /* 0x00002824ff008988 */ /* 0x0007e80008000a06 */
[----:B------:R3:W-:Y:S01]  /*11a0*/  @!P0 STS.64 [UR6+0x30], R38 ;  /* 0x00003026ff008988 */ /* 0x0007e20008000a06 */
[----:B-1----:R-:W-:Y:S01]  /*11b0*/  UISETP.GT.U32.AND UP0, UPT, UR4, 0x1f3, UPT ;  /* 0x000001f30400788c */ /* 0x002fe2000bf04070 */
[----:B0-----:R-:W-:-:S04]  /*11c0*/  IMAD.WIDE R22, R23, 0x4, R28 ;  /* 0x0000000417167825 */ /* 0x001fc800078e021c */
[----:B--2---:R-:W-:-:S04]  /*11d0*/  @!P0 IMAD.WIDE R24, R5, 0x10, R24 ;  /* 0x0000001005188825 */ /* 0x004fc800078e0218 */
[----:B------:R-:W-:Y:S01]  /*11e0*/  @!P0 IMAD.MOV.U32 R5, RZ, RZ, 0x64 ;  /* 0x00000064ff058424 */ /* 0x000fe200078e00ff */
[----:B------:R3:W-:Y:S04]  /*11f0*/  @!P0 ST.E.64.STRONG.GPU desc[UR10][R24.64+0x200], R36 ;  /* 0x0002002418008985 */ /* 0x0007e8000c10fb0a */
[----:B------:R3:W-:Y:S01]  /*1200*/  @!P0 ST.E.64.STRONG.GPU desc[UR10][R24.64+0x208], R38 ;  /* 0x0002082618008985 */ /* 0x0007e2000c10fb0a */
[----:B------:R-:W-:Y:S06]  /*1210*/  @!P0 MEMBAR.ALL.GPU ;  /* 0x0000000000008992 */ /* 0x000fec000000a000 */
[----:B------:R-:W-:-:S00]  /*1220*/  @!P0 ERRBAR ;  /* 0x00000000000089ab */ /* 0x000fc00000000000 */
[----:B------:R-:W-:Y:S06]  /*1230*/  @!P0 CGAERRBAR ;  /* 0x00000000000085ab */ /* 0x000fec0000000000 */
[----:B------:R3:W-:Y:S01]  /*1240*/  @!P0 ST.E.STRONG.GPU desc[UR10][R22.64+0x80], R5 ;  /* 0x0000800516008985 */ /* 0x0007e2000c10f90a */
[----:B------:R-:W-:Y:S05]  /*1250*/  BRA.U UP0, `(.L_x_8) ;  /* 0x0000000100087547 */ /* 0x000fea000b800000 */
[----:B------:R0:W-:Y:S06]  /*1260*/  MEMBAR.SC.CTA ;  /* 0x0000000000007992 */ /* 0x0001ec0000000000 */
[----:B0-----:R-:W-:Y:S05]  /*1270*/  BRA `(.L_x_9) ;  /* 0x0000000000087947 */ /* 0x001fea0003800000 */
.L_x_8:
[----:B------:R-:W-:Y:S05]  /*1280*/  NANOSLEEP 0x1c2 ;  /* 0x000001c20000795d */ /* 0x000fea0003800000 */
[----:B------:R-:W-:Y:S01]  /*1290*/  NOP ;  /* 0x0000000000007918 */ /* 0x000fe20000000000 */
.L_x_9:
[----:B---3--:R-:W-:-:S07]  /*12a0*/  IMAD.WIDE R22, R27, 0x4, R28 ;  /* 0x000000041b167825 */ /* 0x008fce00078e021c */
.L_x_11:
[----:B------:R-:W2:Y:S01]  /*12b0*/  LD.E.STRONG.GPU R0, desc[UR10][R22.64+0x80] ;  /* 0x0000800a16007980 */ /* 0x000ea2000c10f900 */
[----:B------:R-:W-:Y:S05]  /*12c0*/  YIELD ;  /* 0x0000000000007946 */ /* 0x000fea0003800000 */
[----:B--2---:R-:W-:Y:S01]  /*12d0*/  ISETP.NE.AND P0, PT, R0, 0x63, PT ;  /* 0x000000630000780c */ /* 0x004fe20003f05270 */
[----:B------:R-:W-:Y:S06]  /*12e0*/  MEMBAR.SC.GPU ;  /* 0x0000000000007992 */ /* 0x000fec0000002000 */
[----:B------:R-:W-:-:S00]  /*12f0*/  ERRBAR ;  /* 0x00000000000079ab */ /* 0x000fc00000000000 */
[----:B------:R-:W-:Y:S06]  /*1300*/  CGAERRBAR ;  /* 0x00000000000075ab */ /* 0x000fec0000000000 */
[----:B------:R-:W-:Y:S01]  /*1310*/  CCTL.IVALL ;  /* 0x00000000ff00798f */ /* 0x000fe20002000000 */
[----:B------:R-:W-:-:S03]  /*1320*/  UMOV UR4, 0xffffffff ;  /* 0xffffffff00047882 */ /* 0x000fc60000000000 */
[----:B------:R-:W-:Y:S05]  /*1330*/  BRA.DIV UR4, `(.L_x_10) ;  /* 0x0000003a04687947 */ /* 0x000fea000b800000 */
[----:B------:R-:W-:-:S13]  /*1340*/  VOTE.ANY P0, !P0 ;  /* 0x0000000000ff7806 */ /* 0x000fda0004000100 */
.L_x_52:
[----:B------:R-:W-:Y:S05]  /*1350*/  @P0 BRA `(.L_x_11) ;  /* 0xfffffffc00d40947 */ /* 0x000fea000383ffff */
[----:B------:R-:W-:Y:S01]  /*1360*/  ISETP.NE.AND P0, PT, R0, 0x65, PT ;  /* 0x000000650000780c */ /* 0x000fe20003f05270 */
[----:B------:R-:W-:-:S12]  /*1370*/  BSSY.RECONVERGENT B1, `(.L_x_12) ;  /* 0x000000f000017945 */ /* 0x000fd80003800200 */
[----:B------:R-:W-:Y:S05]  /*1380*/  @!P0 BRA `(.L_x_13) ;  /* 0x0000000000248947 */ /* 0x000fea0003800000 */
[----:B------:R-:W-:Y:S02]  /*1390*/  ISETP.NE.AND P1, PT, R0, 0x64, PT ;  /* 0x000000640000780c */ /* 0x000fe40003f25270 */
[----:B------:R-:W-:Y:S02]  /*13a0*/  CS2R R24, SRZ ;  /* 0x0000000000187805 */ /* 0x000fe4000001ff00 */
[----:B------:R-:W-:-:S09]  /*13b0*/  CS2R R22, SRZ ;  /* 0x0000000000167805 */ /* 0x000fd2000001ff00 */
[----:B------:R-:W-:Y:S05]  /*13c0*/  @P1 BRA `(.L_x_14) ;  /* 0x0000000000241947 */ /* 0x000fea0003800000 */
[----:B------:R-:W0:Y:S02]  /*13d0*/  LDC.64 R28, c[0x0][0x3a8] ;  /* 0x0000ea00ff1c7b82 */ /* 0x000e240000000a00 */
[----:B0-----:R-:W-:-:S05]  /*13e0*/  IMAD.WIDE R28, R27, 0x10, R28 ;  /* 0x000000101b1c7825 */ /* 0x001fca00078e021c */
[----:B------:R1:W5:Y:S04]  /*13f0*/  LD.E.64.STRONG.GPU R24, desc[UR10][R28.64+0x200] ;  /* 0x0002000a1c187980 */ /* 0x000368000c10fb00 */
[----:B------:R1:W5:Y:S01]  /*1400*/  LD.E.64.STRONG.GPU R22, desc[UR10][R28.64+0x208] ;  /* 0x0002080a1c167980 */ /* 0x000362000c10fb00 */
[----:B------:R-:W-:Y:S05]  /*1410*/  BRA `(.L_x_14) ;  /* 0x0000000000107947 */ /* 0x000fea0003800000 */
.L_x_13:
[----:B------:R-:W0:Y:S02]  /*1420*/  LDC.64 R28, c[0x0][0x3b0] ;  /* 0x0000ec00ff1c7b82 */ /* 0x000e240000000a00 */
[----:B0-----:R-:W-:-:S05]  /*1430*/  IMAD.WIDE R28, R27, 0x10, R28 ;  /* 0x000000101b1c7825 */ /* 0x001fca00078e021c */
[----:B------:R0:W5:Y:S04]  /*1440*/  LD.E.64.STRONG.GPU R24, desc[UR10][R28.64+0x200] ;  /* 0x0002000a1c187980 */ /* 0x000168000c10fb00 */
[----:B------:R0:W5:Y:S02]  /*1450*/  LD.E.64.STRONG.GPU R22, desc[UR10][R28.64+0x208] ;  /* 0x0002080a1c167980 */ /* 0x000164000c10fb00 */
.L_x_14:
[----:B------:R-:W-:Y:S05]  /*1460*/  BSYNC.RECONVERGENT B1 ;  /* 0x0000000000017941 */ /* 0x000fea0003800200 */
.L_x_12:
[----:B------:R-:W-:-:S03]  /*1470*/  UMOV UR4, 0xffffffff ;  /* 0xffffffff00047882 */ /* 0x000fc60000000000 */
[----:B------:R-:W-:Y:S05]  /*1480*/  BRA.DIV UR4, `(.L_x_15) ;  /* 0x0000003a04347947 */ /* 0x000fea000b800000 */
[----:B------:R-:W2:Y:S01]  /*1490*/  S2R R26, SR_GEMASK ;  /* 0x00000000001a7919 */ /* 0x000ea20000003c00 */
[----:B01----:R-:W-:Y:S01]  /*14a0*/  VOTE.ANY R29, PT, !P0 ;  /* 0x00000000001d7806 */ /* 0x003fe200040e0100 */
[----:B------:R-:W0:Y:S02]  /*14b0*/  LDC.64 R46, c[0x0][0x3a0] ;  /* 0x0000e800ff2e7b82 */ /* 0x000e240000000a00 */
[----:B0-----:R-:W-:-:S05]  /*14c0*/  IADD3 R42, P4, PT, R46, 0x80, RZ ;  /* 0x000000802e2a7810 */ /* 0x001fca0007f9e0ff */
[----:B------:R-:W-:Y:S01]  /*14d0*/  IMAD.X R47, RZ, RZ, R47, P4 ;  /* 0x000000ffff2f7224 */ /* 0x000fe200020e062f */
[----:B--2---:R-:W-:-:S05]  /*14e0*/  LOP3.LUT R29, R29, 0x80000000, R26, 0xec, !PT ;  /* 0x800000001d1d7812 */ /* 0x004fca00078eec1a */
[----:B------:R-:W-:-:S05]  /*14f0*/  VIADD R28, R29, 0xffffffff ;  /* 0xffffffff1d1c7836 */ /* 0x000fca0000000000 */
[----:B------:R-:W-:-:S06]  /*1500*/  LOP3.LUT R51, R29, R28, RZ, 0xc, !PT ;  /* 0x0000001c1d337212 */ /* 0x000fcc00078e0cff */
[----:B------:R-:W0:Y:S02]  /*1510*/  POPC R51, R51 ;  /* 0x0000003300337309 */ /* 0x000e240000000000 */
[----:B0----5:R-:W0:Y:S01]  /*1520*/  SHFL.DOWN PT, R33, R22, 0x1, R51 ;  /* 0x0820000016217989 */ /* 0x021e2200000e0033 */
[----:B------:R-:W-:-:S03]  /*1530*/  ISETP.GE.AND P0, PT, R4, R51, PT ;  /* 0x000000330400720c */ /* 0x000fc60003f06270 */
[----:B------:R-:W1:Y:S04]  /*1540*/  SHFL.DOWN PT, R50, R23, 0x1, R51 ;  /* 0x0820000017327989 */ /* 0x000e6800000e0033 */
[----:B------:R-:W2:Y:S04]  /*1550*/  SHFL.DOWN PT, R5, R24, 0x1, R51 ;  /* 0x0820000018057989 */ /* 0x000ea800000e0033 */
[----:B------:R-:W3:Y:S01]  /*1560*/  SHFL.DOWN PT, R32, R25, 0x1, R51 ;  /* 0x0820000019207989 */ /* 0x000ee200000e0033 */
[----:B0-----:R-:W-:Y:S02]  /*1570*/  IMAD.MOV.U32 R28, RZ, RZ, R33 ;  /* 0x000000ffff1c7224 */ /* 0x001fe400078e0021 */
[----:B-1----:R-:W-:-:S06]  /*1580*/  IMAD.MOV.U32 R29, RZ, RZ, R50 ;  /* 0x000000ffff1d7224 */ /* 0x002fcc00078e0032 */
[----:B------:R-:W-:Y:S01]  /*1590*/  DFMA R30, R28, R24, R22 ;  /* 0x000000181c1e722b */ /* 0x000fe20000000016 */
[----:B--2---:R-:W-:Y:S02]  /*15a0*/  IMAD.MOV.U32 R28, RZ, RZ, R5 ;  /* 0x000000ffff1c7224 */ /* 0x004fe400078e0005 */
[----:B---3--:R-:W-:Y:S02]  /*15b0*/  IMAD.MOV.U32 R29, RZ, RZ, R32 ;  /* 0x000000ffff1d7224 */ /* 0x008fe400078e0020 */
[----:B------:R-:W-:-:S04]  /*15c0*/  VIADD R5, R4, 0x8 ;  /* 0x0000000804057836 */ /* 0x000fc80000000000 */
[----:B------:R-:W-:Y:S01]  /*15d0*/  DMUL R28, R28, R24 ;  /* 0x000000181c1c7228 */ /* 0x000fe20000000000 */
[----:B------:R-:W-:Y:S01]  /*15e0*/  FSEL R34, R30, R22, !P0 ;  /* 0x000000161e227208 */ /* 0x000fe20004000000 */
[C---:B------:R-:W-:Y:S01]  /*15f0*/  VIADD R22, R4.reuse, 0x4 ;  /* 0x0000000404167836 */ /* 0x040fe20000000000 */
[----:B------:R-:W-:Y:S01]  /*1600*/  FSEL R35, R31, R23, !P0 ;  /* 0x000000171f237208 */ /* 0x000fe20004000000 */
[----:B------:R-:W-:-:S06]  /*1610*/  VIADD R23, R4, 0x2 ;  /* 0x0000000204177836 */ /* 0x000fcc0000000000 */
[----:B------:R-:W-:Y:S02]  /*1620*/  FSEL R40, R28, R24, !P0 ;  /* 0x000000181c287208 */ /* 0x000fe40004000000 */
[----:B------:R-:W-:Y:S01]  /*1630*/  FSEL R41, R29, R25, !P0 ;  /* 0x000000191d297208 */ /* 0x000fe20004000000 */
[----:B------:R-:W0:Y:S01]  /*1640*/  SHFL.DOWN PT, R24, R34, 0x2, R51 ;  /* 0x0840000022187989 */ /* 0x000e2200000e0033 */
[----:B------:R-:W-:-:S03]  /*1650*/  ISETP.GT.AND P0, PT, R23, R51, PT ;  /* 0x000000331700720c */ /* 0x000fc60003f04270 */
[----:B------:R-:W1:Y:S04]  /*1660*/  SHFL.DOWN PT, R25, R35, 0x2, R51 ;  /* 0x0840000023197989 */ /* 0x000e6800000e0033 */
[----:B------:R-:W-:Y:S04]  /*1670*/  SHFL.DOWN PT, R30, R40, 0x2, R51 ;  /* 0x08400000281e7989 */ /* 0x000fe800000e0033 */
[----:B------:R-:W2:Y:S01]  /*1680*/  SHFL.DOWN PT, R31, R41, 0x2, R51 ;  /* 0x08400000291f7989 */ /* 0x000ea200000e0033 */
[----:B0-----:R-:W-:Y:S02]  /*1690*/  IMAD.MOV.U32 R28, RZ, RZ, R24 ;  /* 0x000000ffff1c7224 */ /* 0x001fe400078e0018 */
[----:B-1----:R-:W-:-:S06]  /*16a0*/  IMAD.MOV.U32 R29, RZ, RZ, R25 ;  /* 0x000000ffff1d7224 */ /* 0x002fcc00078e0019 */
[-C--:B------:R-:W-:Y:S02]  /*16b0*/  DFMA R28, R28, R40.reuse, R34 ;  /* 0x000000281c1c722b */ /* 0x080fe40000000022 */
[----:B--2---:R-:W-:-:S08]  /*16c0*/  DMUL R24, R30, R40 ;  /* 0x000000281e187228 */ /* 0x004fd00000000000 */
[----:B------:R-:W-:Y:S02]  /*16d0*/  FSEL R34, R34, R28, P0 ;  /* 0x0000001c22227208 */ /* 0x000fe40000000000 */
[----:B------:R-:W-:Y:S02]  /*16e0*/  FSEL R35, R35, R29, P0 ;  /* 0x0000001d23237208 */ /* 0x000fe40000000000 */
[----:B------:R-:W-:Y:S02]  /*16f0*/  FSEL R40, R40, R24, P0 ;  /* 0x0000001828287208 */ /* 0x000fe40000000000 */
[----:B------:R-:W-:Y:S01]  /*1700*/  FSEL R41, R41, R25, P0 ;  /* 0x0000001929297208 */ /* 0x000fe20000000000 */
        /* <DEDUP_REMOVED lines=21> */
[----:B--2---:R-:W-:Y:S01]  /*1860*/  DMUL R24, R30, R40 ;  /* 0x000000281e187228 */ /* 0x004fe20000000000 */
[----:B------:R-:W0:Y:S07]  /*1870*/  LDC.64 R30, c[0x0][0x3a8] ;  /* 0x0000ea00ff1e7b82 */ /* 0x000e2e0000000a00 */
[----:B------:R-:W-:-:S02]  /*1880*/  FSEL R34, R34, R28, P0 ;  /* 0x0000001c22227208 */ /* 0x000fc40000000000 */
[----:B------:R-:W-:Y:S02]  /*1890*/  FSEL R35, R35, R29, P0 ;  /* 0x0000001d23237208 */ /* 0x000fe40000000000 */
[----:B------:R-:W-:Y:S01]  /*18a0*/  FSEL R40, R40, R24, P0 ;  /* 0x0000001828287208 */ /* 0x000fe20000000000 */
[----:B------:R-:W1:Y:S01]  /*18b0*/  LDC.64 R28, c[0x0][0x3b0] ;  /* 0x0000ec00ff1c7b82 */ /* 0x000e620000000a00 */
[----:B------:R-:W-:Y:S01]  /*18c0*/  FSEL R41, R41, R25, P0 ;  /* 0x0000001929297208 */ /* 0x000fe20000000000 */
[----:B------:R-:W-:Y:S01]  /*18d0*/  SHFL.DOWN PT, R24, R34, 0x10, R51 ;  /* 0x0a00000022187989 */ /* 0x000fe200000e0033 */
[----:B------:R-:W-:Y:S01]  /*18e0*/  ISETP.NE.AND P0, PT, R0, 0x65, PT ;  /* 0x000000650000780c */ /* 0x000fe20003f05270 */
[----:B------:R-:W-:Y:S02]  /*18f0*/  VIADD R0, R4, 0x10 ;  /* 0x0000001004007836 */ /* 0x000fe40000000000 */
[----:B------:R-:W2:Y:S03]  /*1900*/  SHFL.DOWN PT, R25, R35, 0x10, R51 ;  /* 0x0a00000023197989 */ /* 0x000ea600000e0033 */
[----:B------:R-:W-:Y:S01]  /*1910*/  ISETP.GT.AND P1, PT, R0, R51, PT ;  /* 0x000000330000720c */ /* 0x000fe20003f24270 */
[----:B------:R-:W-:Y:S01]  /*1920*/  SHFL.DOWN PT, R32, R40, 0x10, R51 ;  /* 0x0a00000028207989 */ /* 0x000fe200000e0033 */
[----:B0-----:R-:W-:-:S03]  /*1930*/  IADD3 R30, P3, PT, R30, 0x200, RZ ;  /* 0x000002001e1e7810 */ /* 0x001fc60007f7e0ff */
[----:B------:R-:W0:Y:S02]  /*1940*/  SHFL.DOWN PT, R33, R41, 0x10, R51 ;  /* 0x0a00000029217989 */ /* 0x000e2400000e0033 */
[----:B------:R-:W-:Y:S01]  /*1950*/  VOTE.ALL P0, P0 ;  /* 0x0000000000ff7806 */ /* 0x000fe20000000000 */
[----:B------:R-:W-:Y:S01]  /*1960*/  IMAD.X R31, RZ, RZ, R31, P3 ;  /* 0x000000ffff1f7224 */ /* 0x000fe200018e061f */
[----:B-1----:R-:W-:-:S05]  /*1970*/  IADD3 R28, P2, PT, R28, 0x200, RZ ;  /* 0x000002001c1c7810 */ /* 0x002fca0007f5e0ff */
[----:B------:R-:W-:Y:S01]  /*1980*/  IMAD.X R43, RZ, RZ, R29, P2 ;  /* 0x000000ffff2b7224 */ /* 0x000fe200010e061d */
[-C--:B--2---:R-:W-:Y:S02]  /*1990*/  DFMA R24, R24, R40.reuse, R34 ;  /* 0x000000281818722b */ /* 0x084fe40000000022 */
[----:B0-----:R-:W-:-:S08]  /*19a0*/  DMUL R32, R32, R40 ;  /* 0x0000002820207228 */ /* 0x001fd00000000000 */
[----:B------:R-:W-:Y:S02]  /*19b0*/  FSEL R24, R34, R24, P1 ;  /* 0x0000001822187208 */ /* 0x000fe40000800000 */
[----:B------:R-:W-:Y:S02]  /*19c0*/  FSEL R25, R35, R25, P1 ;  /* 0x0000001923197208 */ /* 0x000fe40000800000 */
[----:B------:R-:W-:Y:S02]  /*19d0*/  FSEL R32, R40, R32, P1 ;  /* 0x0000002028207208 */ /* 0x000fe40000800000 */
[----:B------:R-:W-:-:S07]  /*19e0*/  FSEL R33, R41, R33, P1 ;  /* 0x0000002129217208 */ /* 0x000fce0000800000 */
.L_x_76:
[----:B------:R-:W-:Y:S05]  /*19f0*/  @!P0 BRA `(.L_x_16) ;  /* 0x0000000400b48947 */ /* 0x000fea0003800000 */
.L_x_23:
[----:B------:R-:W-:Y:S01]  /*1a00*/  IMAD.MOV.U32 R46, RZ, RZ, R42 ;  /* 0x000000ffff2e7224 */ /* 0x000fe200078e002a */
[----:B------:R-:W-:Y:S05]  /*1a10*/  YIELD ;  /* 0x0000000000007946 */ /* 0x000fea0003800000 */
[----:B------:R-:W-:-:S07]  /*1a20*/  IMAD.WIDE R34, R27, 0x4, R46 ;  /* 0x000000041b227825 */ /* 0x000fce00078e022e */
.L_x_18:
        /* <DEDUP_REMOVED lines=10> */
.L_x_79:
        /* <DEDUP_REMOVED lines=8> */
[----:B------:R-:W-:-:S05]  /*1b50*/  IMAD.WIDE R44, R27, 0x10, R30 ;  /* 0x000000101b2c7825 */ /* 0x000fca00078e021e */
[----:B------:R1:W5:Y:S04]  /*1b60*/  LD.E.64.STRONG.GPU R34, desc[UR10][R44.64+-0x200] ;  /* 0xfffe000a2c227980 */ /* 0x000368000c10fb00 */
[----:B------:R1:W5:Y:S01]  /*1b70*/  LD.E.64.STRONG.GPU R40, desc[UR10][R44.64+-0x1f8] ;  /* 0xfffe080a2c287980 */ /* 0x000362000c10fb00 */
[----:B------:R-:W-:Y:S05]  /*1b80*/  BRA `(.L_x_21) ;  /* 0x0000000000107947 */ /* 0x000fea0003800000 */
.L_x_20:
[----:B------:R-:W-:Y:S02]  /*1b90*/  IMAD.MOV.U32 R29, RZ, RZ, R43 ;  /* 0x000000ffff1d7224 */ /* 0x000fe400078e002b */
[----:B------:R-:W-:-:S05]  /*1ba0*/  IMAD.WIDE R44, R27, 0x10, R28 ;  /* 0x000000101b2c7825 */ /* 0x000fca00078e021c */
[----:B------:R0:W5:Y:S04]  /*1bb0*/  LD.E.64.STRONG.GPU R34, desc[UR10][R44.64+-0x200] ;  /* 0xfffe000a2c227980 */ /* 0x000168000c10fb00 */
[----:B------:R0:W5:Y:S02]  /*1bc0*/  LD.E.64.STRONG.GPU R40, desc[UR10][R44.64+-0x1f8] ;  /* 0xfffe080a2c287980 */ /* 0x000164000c10fb00 */
.L_x_21:
[----:B------:R-:W-:Y:S05]  /*1bd0*/  BSYNC.RECONVERGENT B1 ;  /* 0x0000000000017941 */ /* 0x000fea0003800200 */
.L_x_19:
[----:B------:R-:W-:-:S03]  /*1be0*/  UMOV UR4, 0xffffffff ;  /* 0xffffffff00047882 */ /* 0x000fc60000000000 */
[----:B------:R-:W-:Y:S05]  /*1bf0*/  BRA.DIV UR4, `(.L_x_22) ;  /* 0x0000003e043c7947 */ /* 0x000fea000b800000 */
[----:B------:R-:W-:Y:S01]  /*1c00*/  VOTE.ANY R29, PT, !P0 ;  /* 0x00000000001d7806 */ /* 0x000fe200040e0100 */
[----:B------:R-:W-:-:S03]  /*1c10*/  VIADD R27, R27, 0xffffffe0 ;  /* 0xffffffe01b1b7836 */ /* 0x000fc60000000000 */
[----:B------:R-:W-:-:S05]  /*1c20*/  LOP3.LUT R29, R29, 0x80000000, R26, 0xec, !PT ;  /* 0x800000001d1d7812 */ /* 0x000fca00078eec1a */
[----:B01----:R-:W-:-:S05]  /*1c30*/  VIADD R44, R29, 0xffffffff ;  /* 0xffffffff1d2c7836 */ /* 0x003fca0000000000 */
[----:B------:R-:W-:-:S04]  /*1c40*/  LOP3.LUT R29, R29, R44, RZ, 0xc, !PT ;  /* 0x0000002c1d1d7212 */ /* 0x000fc800078e0cff */
[----:B------:R-:W0:Y:S02]  /*1c50*/  POPC R51, R29 ;  /* 0x0000001d00337309 */ /* 0x000e240000000000 */
[----:B0----5:R-:W-:Y:S01]  /*1c60*/  SHFL.DOWN PT, R44, R34, 0x1, R51 ;  /* 0x08200000222c7989 */ /* 0x021fe200000e0033 */
[-C--:B------:R-:W-:Y:S02]  /*1c70*/  ISETP.GE.AND P0, PT, R4, R51.reuse, PT ;  /* 0x000000330400720c */ /* 0x080fe40003f06270 */
[----:B------:R-:W-:Y:S01]  /*1c80*/  ISETP.GT.AND P1, PT, R0, R51, PT ;  /* 0x000000330000720c */ /* 0x000fe20003f24270 */
[----:B------:R-:W0:Y:S04]  /*1c90*/  SHFL.DOWN PT, R45, R35, 0x1, R51 ;  /* 0x08200000232d7989 */ /* 0x000e2800000e0033 */
[----:B------:R-:W-:Y:S04]  /*1ca0*/  SHFL.DOWN PT, R52, R40, 0x1, R51 ;  /* 0x0820000028347989 */ /* 0x000fe800000e0033 */
[----:B------:R-:W1:Y:S01]  /*1cb0*/  SHFL.DOWN PT, R53, R41, 0x1, R51 ;  /* 0x0820000029357989 */ /* 0x000e6200000e0033 */
[----:B0-----:R-:W-:-:S02]  /*1cc0*/  DMUL R44, R44, R34 ;  /* 0x000000222c2c7228 */ /* 0x001fc40000000000 */
[----:B-1----:R-:W-:-:S08]  /*1cd0*/  DFMA R48, R52, R34, R40 ;  /* 0x000000223430722b */ /* 0x002fd00000000028 */
[----:B------:R-:W-:Y:S02]  /*1ce0*/  FSEL R44, R44, R34, !P0 ;  /* 0x000000222c2c7208 */ /* 0x000fe40004000000 */
[----:B------:R-:W-:-:S03]  /*1cf0*/  FSEL R45, R45, R35, !P0 ;  /* 0x000000232d2d7208 */ /* 0x000fc60004000000 */
[----:B------:R-:W0:Y:S01]  /*1d00*/  SHFL.DOWN PT, R34, R44, 0x2, R51 ;  /* 0x084000002c227989 */ /* 0x000e2200000e0033 */
[----:B------:R-:W-:-:S03]  /*1d10*/  FSEL R40, R48, R40, !P0 ;  /* 0x0000002830287208 */ /* 0x000fc60004000000 */
[----:B------:R-:W1:Y:S01]  /*1d20*/  SHFL.DOWN PT, R35, R45, 0x2, R51 ;  /* 0x084000002d237989 */ /* 0x000e6200000e0033 */
[----:B------:R-:W-:Y:S02]  /*1d30*/  FSEL R41, R49, R41, !P0 ;  /* 0x0000002931297208 */ /* 0x000fe40004000000 */
[----:B------:R-:W-:Y:S01]  /*1d40*/  ISETP.GT.AND P0, PT, R23, R51, PT ;  /* 0x000000331700720c */ /* 0x000fe20003f04270 */
[----:B0-----:R-:W-:Y:S02]  /*1d50*/  IMAD.MOV.U32 R48, RZ, RZ, R34 ;  /* 0x000000ffff307224 */ /* 0x001fe400078e0022 */
[----:B------:R-:W-:Y:S02]  /*1d60*/  IMAD.MOV.U32 R34, RZ, RZ, R44 ;  /* 0x000000ffff227224 */ /* 0x000fe400078e002c */
[----:B-1----:R-:W-:Y:S02]  /*1d70*/  IMAD.MOV.U32 R49, RZ, RZ, R35 ;  /* 0x000000ffff317224 */ /* 0x002fe400078e0023 */
[----:B------:R-:W-:-:S06]  /*1d80*/  IMAD.MOV.U32 R35, RZ, RZ, R45 ;  /* 0x000000ffff237224 */ /* 0x000fcc00078e002d */
[----:B------:R-:W-:-:S10]  /*1d90*/  DMUL R48, R48, R34 ;  /* 0x0000002230307228 */ /* 0x000fd40000000000 */
[----:B------:R-:W-:Y:S02]  /*1da0*/  FSEL R52, R44, R48, P0 ;  /* 0x000000302c347208 */ /* 0x000fe40000000000 */
[----:B------:R-:W-:Y:S01]  /*1db0*/  FSEL R53, R45, R49, P0 ;  /* 0x000000312d357208 */ /* 0x000fe20000000000 */
[----:B------:R-:W-:Y:S04]  /*1dc0*/  SHFL.DOWN PT, R44, R40, 0x2, R51 ;  /* 0x08400000282c7989 */ /* 0x000fe800000e0033 */
[----:B------:R-:W0:Y:S02]  /*1dd0*/  SHFL.DOWN PT, R45, R41, 0x2, R51 ;  /* 0x08400000292d7989 */ /* 0x000e2400000e0033 */
[----:B0-----:R-:W-:Y:S02]  /*1de0*/  DFMA R34, R44, R34, R40 ;  /* 0x000000222c22722b */ /* 0x001fe40000000028 */
[----:B------:R-:W0:Y:S04]  /*1df0*/  SHFL.DOWN PT, R44, R52, 0x4, R51 ;  /* 0x08800000342c7989 */ /* 0x000e2800000e0033 */
[----:B------:R-:W1:Y:S04]  /*1e00*/  SHFL.DOWN PT, R45, R53, 0x4, R51 ;  /* 0x08800000352d7989 */ /* 0x000e6800000e0033 */
[----:B------:R-:W-:-:S02]  /*1e10*/  FSEL R34, R40, R34, P0 ;  /* 0x0000002228227208 */ /* 0x000fc40000000000 */
[----:B------:R-:W-:Y:S02]  /*1e20*/  FSEL R35, R41, R35, P0 ;  /* 0x0000002329237208 */ /* 0x000fe40000000000 */
[----:B------:R-:W-:Y:S01]  /*1e30*/  ISETP.GT.AND P0, PT, R22, R51, PT ;  /* 0x000000331600720c */ /* 0x000fe20003f04270 */
[----:B0-----:R-:W-:Y:S02]  /*1e40*/  IMAD.MOV.U32 R40, RZ, RZ, R44 ;  /* 0x000000ffff287224 */ /* 0x001fe400078e002c */
[----:B-1----:R-:W-:-:S06]  /*1e50*/  IMAD.MOV.U32 R41, RZ, RZ, R45 ;  /* 0x000000ffff297224 */ /* 0x002fcc00078e002d */
        /* <DEDUP_REMOVED lines=12> */
[----:B------:R-:W-:Y:S01]  /*1f20*/  SHFL.DOWN PT, R52, R44, 0x8, R51 ;  /* 0x090000002c347989 */ /* 0x000fe200000e0033 */
[----:B-1----:R-:W-:-:S03]  /*1f30*/  IMAD.MOV.U32 R35, RZ, RZ, R53 ;  /* 0x000000ffff237224 */ /* 0x002fc600078e0035 */
[----:B------:R-:W0:Y:S03]  /*1f40*/  SHFL.DOWN PT, R53, R45, 0x8, R51 ;  /* 0x090000002d357989 */ /* 0x000e2600000e0033 */
[----:B------:R-:W-:-:S10]  /*1f50*/  DMUL R48, R34, R40 ;  /* 0x0000002822307228 */ /* 0x000fd40000000000 */
[----:B------:R-:W-:Y:S02]  /*1f60*/  FSEL R34, R40, R48, P0 ;  /* 0x0000003028227208 */ /* 0x000fe40000000000 */
[----:B------:R-:W-:Y:S01]  /*1f70*/  FSEL R35, R41, R49, P0 ;  /* 0x0000003129237208 */ /* 0x000fe20000000000 */
[----:B0-----:R-:W-:Y:S02]  /*1f80*/  DFMA R48, R52, R40, R44 ;  /* 0x000000283430722b */ /* 0x001fe4000000002c */
[----:B------:R-:W-:Y:S04]  /*1f90*/  SHFL.DOWN PT, R40, R34, 0x10, R51 ;  /* 0x0a00000022287989 */ /* 0x000fe800000e0033 */
[----:B------:R-:W0:Y:S04]  /*1fa0*/  SHFL.DOWN PT, R41, R35, 0x10, R51 ;  /* 0x0a00000023297989 */ /* 0x000e2800000e0033 */
[----:B------:R-:W-:-:S02]  /*1fb0*/  FSEL R53, R45, R49, P0 ;  /* 0x000000312d357208 */ /* 0x000fc40000000000 */
[----:B------:R-:W-:Y:S02]  /*1fc0*/  FSEL R52, R44, R48, P0 ;  /* 0x000000302c347208 */ /* 0x000fe40000000000 */
[----:B------:R-:W-:Y:S01]  /*1fd0*/  ISETP.NE.AND P0, PT, R46, 0x65, PT ;  /* 0x000000652e00780c */ /* 0x000fe20003f05270 */
[----:B------:R-:W1:Y:S04]  /*1fe0*/  SHFL.DOWN PT, R50, R53, 0x10, R51 ;  /* 0x0a00000035327989 */ /* 0x000e6800000e0033 */
[----:B------:R-:W2:Y:S08]  /*1ff0*/  SHFL.DOWN PT, R44, R52, 0x10, R51 ;  /* 0x0a000000342c7989 */ /* 0x000eb000000e0033 */
[----:B------:R-:W-:Y:S01]  /*2000*/  VOTE.ALL P0, P0 ;  /* 0x0000000000ff7806 */ /* 0x000fe20000000000 */
[----:B0-----:R-:W-:Y:S01]  /*2010*/  DMUL R40, R40, R34 ;  /* 0x0000002228287228 */ /* 0x001fe20000000000 */
[----:B-1----:R-:W-:-:S09]  /*2020*/  IMAD.MOV.U32 R45, RZ, RZ, R50 ;  /* 0x000000ffff2d7224 */ /* 0x002fd200078e0032 */
[----:B------:R-:W-:Y:S02]  /*2030*/  FSEL R40, R34, R40, P1 ;  /* 0x0000002822287208 */ /* 0x000fe40000800000 */
[----:B------:R-:W-:Y:S01]  /*2040*/  FSEL R41, R35, R41, P1 ;  /* 0x0000002923297208 */ /* 0x000fe20000800000 */
[----:B--2---:R-:W-:-:S05]  /*2050*/  DFMA R44, R44, R34, R52 ;  /* 0x000000222c2c722b */ /* 0x004fca0000000034 */
[----:B------:R-:W-:-:S05]  /*2060*/  DMUL R40, R32, R40 ;  /* 0x0000002820287228 */ /* 0x000fca0000000000 */
[----:B------:R-:W-:Y:S02]  /*2070*/  FSEL R52, R52, R44, P1 ;  /* 0x0000002c34347208 */ /* 0x000fe40000800000 */
[----:B------:R-:W-:-:S06]  /*2080*/  FSEL R53, R53, R45, P1 ;  /* 0x0000002d35357208 */ /* 0x000fcc0000800000 */
[----:B------:R-:W-:Y:S01]  /*2090*/  DFMA R24, R32, R52, R24 ;  /* 0x000000342018722b */ /* 0x000fe20000000018 */
[----:B------:R-:W-:Y:S02]  /*20a0*/  IMAD.MOV.U32 R32, RZ, RZ, R40 ;  /* 0x000000ffff207224 */ /* 0x000fe400078e0028 */
[----:B------:R-:W-:-:S08]  /*20b0*/  IMAD.MOV.U32 R33, RZ, RZ, R41 ;  /* 0x000000ffff217224 */ /* 0x000fd000078e0029 */
.L_x_103:
[----:B------:R-:W-:Y:S05]  /*20c0*/  @P0 BRA `(.L_x_23) ;  /* 0xfffffff8004c0947 */ /* 0x000fea000383ffff */
.L_x_16:
[----:B------:R-:W0:Y:S01]  /*20d0*/  S2R R0, SR_TID.X ;  /* 0x0000000000007919 */ /* 0x000e220000002100 */
[----:B------:R-:W-:Y:S01]  /*20e0*/  ISETP.NE.AND P0, PT, R4, RZ, PT ;  /* 0x000000ff0400720c */ /* 0x000fe20003f05270 */
[----:B------:R-:W-:-:S12]  /*20f0*/  BSSY.RECONVERGENT B1, `(.L_x_24) ;  /* 0x000001d000017945 */ /* 0x000fd80003800200 */
[----:B------:R-:W1:Y:S01]  /*2100*/  @!P0 S2R R5, SR_CgaCtaId ;  /* 0x0000000000058919 */ /* 0x000e620000008800 */
[----:B0-----:R-:W-:Y:S02]  /*2110*/  ISETP.NE.AND P1, PT, R0, RZ, PT ;  /* 0x000000ff0000720c */ /* 0x001fe40003f25270 */
[----:B------:R-:W-:-:S04]  /*2120*/  @!P0 MOV R0, 0x400 ;  /* 0x0000040000008802 */ /* 0x000fc80000000f00 */
[----:B-1----:R-:W-:-:S07]  /*2130*/  @!P0 LEA R31, R5, R0, 0x18 ;  /* 0x00000000051f8211 */ /* 0x002fce00078ec0ff */
[----:B------:R-:W-:Y:S05]  /*2140*/  @P1 BRA `(.L_x_25) ;  /* 0x00000000005c1947 */ /* 0x000fea0003800000 */
[----:B------:R-:W0:Y:S01]  /*2150*/  LDC R0, c[0x0][0x3b8] ;  /* 0x0000ee00ff007b82 */ /* 0x000e220000000800 */
[----:B------:R-:W1:Y:S01]  /*2160*/  LDCU.64 UR4, c[0x0][0x3b0] ;  /* 0x00007600ff0477ac */ /* 0x000e620008000a00 */
[C---:B------:R-:W-:Y:S02]  /*2170*/  DFMA R38, R36.reuse, R24, R38 ;  /* 0x000000182426722b */ /* 0x040fe40000000026 */
[----:B------:R-:W-:Y:S01]  /*2180*/  DMUL R26, R36, R32 ;  /* 0x00000020241a7228 */ /* 0x000fe20000000000 */
[----:B------:R-:W-:-:S03]  /*2190*/  UMOV UR7, 0x400 ;  /* 0x0000040000077882 */ /* 0x000fc60000000000 */
[----:B------:R-:W2:Y:S08]  /*21a0*/  S2UR UR9, SR_CgaCtaId ;  /* 0x00000000000979c3 */ /* 0x000eb00000008800 */
[----:B------:R-:W3:Y:S01]  /*21b0*/  LDC.64 R4, c[0x0][0x3a0] ;  /* 0x0000e800ff047b82 */ /* 0x000ee20000000a00 */
[----:B-1----:R-:W-:Y:S01]  /*21c0*/  UIMAD.WIDE UR4, UR8, 0x10, UR4 ;  /* 0x00000010080478a5 */ /* 0x002fe2000f8e0204 */
[----:B0-----:R-:W-:-:S05]  /*21d0*/  VIADD R29, R0, UR14 ;  /* 0x0000000e001d7c36 */ /* 0x001fca0008000000 */
[----:B------:R-:W-:Y:S02]  /*21e0*/  IMAD.U32 R22, RZ, RZ, UR4 ;  /* 0x00000004ff167e24 */ /* 0x000fe4000f8e00ff */
[----:B------:R-:W-:Y:S01]  /*21f0*/  IMAD.U32 R23, RZ, RZ, UR5 ;  /* 0x00000005ff177e24 */ /* 0x000fe2000f8e00ff */
[----:B--2---:R-:W-:-:S04]  /*2200*/  ULEA UR7, UR9, UR7, 0x18 ;  /* 0x0000000709077291 */ /* 0x004fc8000f8ec0ff */
[----:B------:R0:W-:Y:S04]  /*2210*/  ST.E.64.STRONG.GPU desc[UR10][R22.64+0x200], R26 ;  /* 0x0002001a16007985 */ /* 0x0001e8000c10fb0a */
[----:B------:R0:W-:Y:S01]  /*2220*/  ST.E.64.STRONG.GPU desc[UR10][R22.64+0x208], R38 ;  /* 0x0002082616007985 */ /* 0x0001e2000c10fb0a */
[----:B---3--:R-:W-:-:S04]  /*2230*/  IMAD.WIDE R4, R29, 0x4, R4 ;  /* 0x000000041d047825 */ /* 0x008fc800078e0204 */
[----:B------:R-:W-:Y:S01]  /*2240*/  IMAD.MOV.U32 R29, RZ, RZ, 0x65 ;  /* 0x00000065ff1d7424 */ /* 0x000fe200078e00ff */
[----:B------:R-:W-:Y:S06]  /*2250*/  MEMBAR.ALL.GPU ;  /* 0x0000000000007992 */ /* 0x000fec000000a000 */
[----:B------:R-:W-:-:S00]  /*2260*/  ERRBAR ;  /* 0x00000000000079ab */ /* 0x000fc00000000000 */
[----:B------:R-:W-:Y:S06]  /*2270*/  CGAERRBAR ;  /* 0x00000000000075ab */ /* 0x000fec0000000000 */
[----:B------:R0:W-:Y:S04]  /*2280*/  ST.E.STRONG.GPU desc[UR10][R4.64+0x80], R29 ;  /* 0x0000801d04007985 */ /* 0x0001e8000c10f90a */
[----:B------:R0:W-:Y:S04]  /*2290*/  STS.128 [UR7+0x10], R24 ;  /* 0x00001018ff007988 */ /* 0x0001e80008000c07 */
[----:B------:R0:W-:Y:S04]  /*22a0*/  STS.64 [UR7+0x20], R38 ;  /* 0x00002026ff007988 */ /* 0x0001e80008000a07 */
[----:B------:R0:W-:Y:S02]  /*22b0*/  STS.64 [UR7+0x8], R32 ;  /* 0x00000820ff007988 */ /* 0x0001e40008000a07 */
.L_x_25:
[----:B------:R-:W-:Y:S05]  /*22c0*/  BSYNC.RECONVERGENT B1 ;  /* 0x0000000000017941 */ /* 0x000fea0003800200 */
.L_x_24:
[----:B------:R1:W-:Y:S01]  /*22d0*/  @!P0 STS.64 [R31+0x88], R32 ;  /* 0x000088201f008388 */ /* 0x0003e20000000a00 */
[----:B------:R-:W-:Y:S02]  /*22e0*/  @!P0 IMAD.MOV.U32 R20, RZ, RZ, R32 ;  /* 0x000000ffff148224 */ /* 0x000fe400078e0020 */
[----:B------:R-:W-:Y:S01]  /*22f0*/  @!P0 IMAD.MOV.U32 R21, RZ, RZ, R33 ;  /* 0x000000ffff158224 */ /* 0x000fe200078e0021 */
[----:B------:R1:W-:Y:S01]  /*2300*/  @!P0 STS.64 [R31+0x90], R24 ;  /* 0x000090181f008388 */ /* 0x0003e20000000a00 */
[----:B------:R-:W-:Y:S02]  /*2310*/  @!P0 IMAD.MOV.U32 R6, RZ, RZ, R24 ;  /* 0x000000ffff068224 */ /* 0x000fe400078e0018 */
[----:B------:R-:W-:-:S07]  /*2320*/  @!P0 IMAD.MOV.U32 R7, RZ, RZ, R25 ;  /* 0x000000ffff078224 */ /* 0x000fce00078e0019 */
.L_x_7:
[----:B------:R-:W2:Y:S01]  /*2330*/  S2R R0, SR_TID.X ;  /* 0x0000000000007919 */ /* 0x000ea20000002100 */
[----:B------:R-:W-:Y:S05]  /*2340*/  WARPSYNC.ALL ;  /* 0x0000000000007948 */ /* 0x000fea0003800000 */
[----:B------:R-:W-:Y:S01]  /*2350*/  BAR.SYNC.DEFER_BLOCKING 0x0 ;  /* 0x0000000000007b1d */ /* 0x000fe20000010000 */
[----:B--2---:R-:W-:-:S13]  /*2360*/  ISETP.NE.AND P0, PT, R0, RZ, PT ;  /* 0x000000ff0000720c */ /* 0x004fda0003f05270 */
[----:B0-----:R-:W0:Y:S01]  /*2370*/  @P0 S2R R5, SR_CgaCtaId ;  /* 0x0000000000050919 */ /* 0x001e220000008800 */
[----:B------:R-:W-:-:S04]  /*2380*/  @P0 MOV R0, 0x400 ;  /* 0x0000040000000802 */ /* 0x000fc80000000f00 */
[----:B0-----:R-:W-:-:S05]  /*2390*/  @P0 LEA R0, R5, R0, 0x18 ;  /* 0x0000000005000211 */ /* 0x001fca00078ec0ff */
[----:B------:R-:W0:Y:S04]  /*23a0*/  @P0 LDS.64 R22, [R0+0x88] ;  /* 0x0000880000160984 */ /* 0x000e280000000a00 */
[----:B------:R-:W2:Y:S01]  /*23b0*/  @P0 LDS.64 R4, [R0+0x90] ;  /* 0x0000900000040984 */ /* 0x000ea20000000a00 */
[C---:B0-----:R-:W-:Y:S02]  /*23c0*/  @P0 DMUL R22, R20.reuse, R22 ;  /* 0x0000001614160228 */ /* 0x041fe40000000000 */
[----:B--2---:R-:W-:-:S08]  /*23d0*/  @P0 DFMA R6, R20, R4, R6 ;  /* 0x000000041406022b */ /* 0x004fd00000000006 */
[----:B------:R-:W-:Y:S02]  /*23e0*/  @P0 IMAD.MOV.U32 R20, RZ, RZ, R22 ;  /* 0x000000ffff140224 */ /* 0x000fe400078e0016 */
[----:B------:R-:W-:Y:S01]  /*23f0*/  @P0 IMAD.MOV.U32 R21, RZ, RZ, R23 ;  /* 0x000000ffff150224 */ /* 0x000fe200078e0017 */
[----:B------:R-:W-:-:S05]  /*2400*/  DFMA R6, R8, R6, R10 ;  /* 0x000000060806722b */ /* 0x000fca000000000a */
[----:B------:R-:W-:-:S11]  /*2410*/  DMUL R4, R8, R20 ;  /* 0x0000001408047228 */ /* 0x000fd60000000000 */
.L_x_5:
[----:B------:R-:W-:Y:S05]  /*2420*/  BSYNC.RECONVERGENT B0 ;  /* 0x0000000000007941 */ /* 0x000fea0003800200 */
.L_x_1:
[----:B------:R-:W2:Y:S01]  /*2430*/  S2R R0, SR_TID.X ;  /* 0x0000000000007919 */ /* 0x000ea20000002100 */
[----:B------:R-:W3:Y:S01]  /*2440*/  S2UR UR5, SR_CgaCtaId ;  /* 0x00000000000579c3 */ /* 0x000ee20000008800 */
[----:B------:R-:W-:Y:S01]  /*2450*/  UMOV UR4, 0x400 ;  /* 0x0000040000047882 */ /* 0x000fe20000000000 */
[C---:B------:R-:W-:Y:S01]  /*2460*/  DFMA R14, R12.reuse, R6, R14 ;  /* 0x000000060c0e722b */ /* 0x040fe2000000000e */
[----:B------:R-:W4:Y:S01]  /*2470*/  S2R R8, SR_LANEID ;  /* 0x0000000000087919 */ /* 0x000f220000000000 */
[----:B------:R-:W-:Y:S01]  /*2480*/  DMUL R12, R12, R4 ;  /* 0x000000040c0c7228 */ /* 0x000fe20000000000 */
[----:B------:R-:W5:Y:S05]  /*2490*/  LDCU.128 UR16, c[0x0][0x390] ;  /* 0x00007200ff1077ac */ /* 0x000f6a0008000c00 */
[----:B------:R-:W-:-:S02]  /*24a0*/  DFMA R18, R16, R14, R18 ;  /* 0x0000000e1012722b */ /* 0x000fc40000000012 */
[----:B------:R-:W-:Y:S01]  /*24b0*/  DMUL R16, R16, R12 ;  /* 0x0000000c10107228 */ /* 0x000fe20000000000 */
[----:B------:R-:W-:Y:S01]  /*24c0*/  BAR.SYNC.DEFER_BLOCKING 0x0 ;  /* 0x0000000000007b1d */ /* 0x000fe20000010000 */
[C---:B-----5:R-:W-:Y:S01]  /*24d0*/  IADD3 R28, P0, PT, R2.reuse, UR16, RZ ;  /* 0x00000010021c7c10 */ /* 0x060fe2000ff1e0ff */
[----:B---3--:R-:W-:Y:S01]  /*24e0*/  ULEA UR4, UR5, UR4, 0x18 ;  /* 0x0000000405047291 */ /* 0x008fe2000f8ec0ff */
[----:B------:R-:W-:Y:S02]  /*24f0*/  IADD3 R2, P1, PT, R2, UR18, RZ ;  /* 0x0000001202027c10 */ /* 0x000fe4000ff3e0ff */
[C---:B------:R-:W-:Y:S02]  /*2500*/  IADD3.X R29, PT, PT, R3.reuse, UR17, RZ, P0, !PT ;  /* 0x00000011031d7c10 */ /* 0x040fe400087fe4ff */
[----:B------:R-:W-:Y:S02]  /*2510*/  IADD3.X R3, PT, PT, R3, UR19, RZ, P1, !PT ;  /* 0x0000001303037c10 */ /* 0x000fe40008ffe4ff */
[----:B--2---:R-:W-:-:S05]  /*2520*/  SHF.R.U32.HI R9, RZ, 0x5, R0 ;  /* 0x00000005ff097819 */ /* 0x004fca0000011600 */
[----:B----4-:R-:W-:-:S05]  /*2530*/  IMAD R9, R9, 0x60, R8 ;  /* 0x0000006009097824 */ /* 0x010fca00078e0208 */
[----:B-1----:R-:W-:-:S05]  /*2540*/  LEA R31, R9, UR4, 0x4 ;  /* 0x00000004091f7c11 */ /* 0x002fca000f8e20ff */
[----:B------:R-:W-:-:S05]  /*2550*/  IMAD R33, R8, 0x20, R31 ;  /* 0x0000002008217824 */ /* 0x000fca00078e021f */
[----:B------:R-:W-:Y:S04]  /*2560*/  STS.128 [R33], R4 ;  /* 0x0000000421007388 */ /* 0x000fe80000000c00 */
[----:B------:R-:W-:Y:S04]  /*2570*/  STS.128 [R33+0x10], R12 ;  /* 0x0000100c21007388 */ /* 0x000fe80000000c00 */
[----:B------:R-:W-:Y:S01]  /*2580*/  STS.128 [R33+0x20], R16 ;  /* 0x0000201021007388 */ /* 0x000fe20000000c00 */
[----:B------:R-:W-:-:S03]  /*2590*/  NOP ;  /* 0x0000000000007918 */ /* 0x000fc60000000000 */
[----:B------:R-:W1:Y:S04]  /*25a0*/  LDS.128 R8, [R31] ;  /* 0x000000001f087984 */ /* 0x000e680000000c00 */
[----:B0-----:R-:W0:Y:S04]  /*25b0*/  LDS.128 R20, [R31+0x200] ;  /* 0x000200001f147984 */ /* 0x001e280000000c00 */
[----:B------:R-:W2:Y:S04]  /*25c0*/  LDS.128 R24, [R31+0x400] ;  /* 0x000400001f187984 */ /* 0x000ea80000000c00 */
[----:B-1----:R-:W-:Y:S04]  /*25d0*/  STG.E.64 desc[UR10][R28.64], R8 ;  /* 0x000000081c007986 */ /* 0x002fe8000c101b0a */
[----:B------:R-:W-:Y:S04]  /*25e0*/  STG.E.64 desc[UR10][R2.64], R10 ;  /* 0x0000000a02007986 */ /* 0x000fe8000c101b0a */
[----:B0-----:R-:W-:Y:S04]  /*25f0*/  STG.E.64 desc[UR10][R28.64+0x100], R20 ;  /* 0x000100141c007986 */ /* 0x001fe8000c101b0a */
[----:B------:R-:W-:Y:S04]  /*2600*/  STG.E.64 desc[UR10][R2.64+0x100], R22 ;  /* 0x0001001602007986 */ /* 0x000fe8000c101b0a */
[----:B--2---:R-:W-:Y:S04]  /*2610*/  STG.E.64 desc[UR10][R28.64+0x200], R24 ;  /* 0x000200181c007986 */ /* 0x004fe8000c101b0a */
[----:B------:R-:W-:Y:S01]  /*2620*/  STG.E.64 desc[UR10][R2.64+0x200], R26 ;  /* 0x0002001a02007986 */ /* 0x000fe2000c101b0a */
[----:B------:R-:W-:Y:S05]  /*2630*/  EXIT ;  /* 0x000000000000794d */ /* 0x000fea0003800000 */
.L_x_0:
[----:B------:R-:W0:Y:S02]  /*2640*/  LDCU UR15, c[0x0][0x3c0] ;  /* 0x00007800ff0f77ac */ /* 0x000e240008000800 */
[----:B0-----:R-:W-:-:S06]  /*2650*/  UIADD3 UR9, UPT, UPT, -UR12, UR15, URZ ;  /* 0x0000000f0c097290 */ /* 0x001fcc000fffe1ff */
[----:B------:R-:W-:-:S04]  /*2660*/  ISETP.NE.U32.AND P0, PT, RZ, UR9, PT ;  /* 0x00000009ff007c0c */ /* 0x000fc8000bf05070 */
[----:B------:R-:W-:-:S13]  /*2670*/  ISETP.NE.AND.EX P0, PT, RZ, UR5, PT, P0 ;  /* 0x00000005ff007c0c */ /* 0x000fda000bf05300 */
[----:B------:R-:W-:Y:S05]  /*2680*/  @!P0 EXIT ;  /* 0x000000000000894d */ /* 0x000fea0003800000 */
[----:B------:R-:W0:Y:S02]  /*2690*/  LDCU.128 UR4, c[0x0][0x380] ;  /* 0x00007000ff0477ac */ /* 0x000e240008000c00 */
[----:B0-----:R-:W-:Y:S02]  /*26a0*/  UIMAD.WIDE UR4, UR8, 0xc00, UR4 ;  /* 0x00000c00080478a5 */ /* 0x001fe4000f8e0204 */
[----:B------:R-:W-:-:S04]  /*26b0*/  UIMAD.WIDE UR6, UR8, 0xc00, UR6 ;  /* 0x00000c00080678a5 */ /* 0x000fc8000f8e0206 */
[----:B------:R-:W-:Y:S02]  /*26c0*/  IMAD.U32 R10, RZ, RZ, UR4 ;  /* 0x00000004ff0a7e24 */ /* 0x000fe4000f8e00ff */
[----:B------:R-:W-:Y:S02]  /*26d0*/  IMAD.U32 R11, RZ, RZ, UR5 ;  /* 0x00000005ff0b7e24 */ /* 0x000fe4000f8e00ff */
[----:B------:R-:W-:Y:S02]  /*26e0*/  IMAD.U32 R4, RZ, RZ, UR6 ;  /* 0x00000006ff047e24 */ /* 0x000fe4000f8e00ff */
[----:B------:R-:W-:Y:S01]  /*26f0*/  IMAD.U32 R5, RZ, RZ, UR7 ;  /* 0x00000007ff057e24 */ /* 0x000fe2000f8e00ff */
[----:B------:R-:W2:Y:S04]  /*2700*/  LDG.E.64 R16, desc[UR10][R10.64] ;  /* 0x0000000a0a107981 */ /* 0x000ea8000c1e1b00 */
[----:B------:R0:W3:Y:S01]  /*2710*/  LDG.E.64 R18, desc[UR10][R4.64] ;  /* 0x0000000a04127981 */ /* 0x0000e2000c1e1b00 */
[----:B------:R-:W1:Y:S02]  /*2720*/  S2R R0, SR_TID.X ;  /* 0x0000000000007919 */ /* 0x000e640000002100 */
[----:B-1----:R-:W-:-:S02]  /*2730*/  LOP3.LUT R2, R0, 0x1f, RZ, 0xc0, !PT ;  /* 0x0000001f00027812 */ /* 0x002fc400078ec0ff */
[----:B------:R-:W-:-:S05]  /*2740*/  LOP3.LUT R3, R0, 0x3e0, RZ, 0xc0, !PT ;  /* 0x000003e000037812 */ /* 0x000fca00078ec0ff */
[----:B------:R-:W-:-:S04]  /*2750*/  IMAD R13, R3, 0x3, R2 ;  /* 0x00000003030d7824 */ /* 0x000fc800078e0202 */
[C---:B------:R-:W-:Y:S01]  /*2760*/  VIADD R2, R13.reuse, 0x20 ;  /* 0x000000200d027836 */ /* 0x040fe20000000000 */
[----:B------:R-:W-:-:S04]  /*2770*/  ISETP.GE.U32.AND P0, PT, R13, UR9, PT ;  /* 0x000000090d007c0c */ /* 0x000fc8000bf06070 */
[----:B------:R-:W-:Y:S01]  /*2780*/  ISETP.GE.U32.AND P1, PT, R2, UR9, PT ;  /* 0x0000000902007c0c */ /* 0x000fe2000bf26070 */
[----:B------:R-:W-:-:S05]  /*2790*/  VIADD R2, R13, 0x40 ;  /* 0x000000400d027836 */ /* 0x000fca0000000000 */
[----:B------:R-:W-:-:S03]  /*27a0*/  ISETP.GE.U32.AND P2, PT, R2, UR9, PT ;  /* 0x0000000902007c0c */ /* 0x000fc6000bf46070 */
[----:B------:R-:W-:-:S04]  /*27b0*/  @!P0 IMAD.WIDE.U32 R2, R13, 0x8, R10 ;  /* 0x000000080d028825 */ /* 0x000fc800078e000a */
[C---:B------:R-:W-:Y:S01]  /*27c0*/  @!P1 LEA R6, P3, R13.reuse, UR6, 0x3 ;  /* 0x000000060d069c11 */ /* 0x040fe2000f8618ff */
[----:B------:R-:W-:-:S05]  /*27d0*/  @!P1 IMAD.WIDE.U32 R8, R13, 0x8, R10 ;  /* 0x000000080d089825 */ /* 0x000fca00078e000a */
[C---:B------:R-:W-:Y:S01]  /*27e0*/  @!P2 LEA R12, P4, R13.reuse, UR6, 0x3 ;  /* 0x000000060d0cac11 */ /* 0x040fe2000f8818ff */
[----:B0-----:R-:W-:-:S04]  /*27f0*/  @!P0 IMAD.WIDE.U32 R4, R13, 0x8, R4 ;  /* 0x000000080d048825 */ /* 0x001fc800078e0004 */
[----:B------:R-:W-:-:S04]  /*2800*/  @!P2 IMAD.WIDE.U32 R10, R13, 0x8, R10 ;  /* 0x000000080d0aa825 */ /* 0x000fc800078e000a */
[----:B------:R-:W-:Y:S02]  /*2810*/  @!P1 IMAD.X R7, RZ, RZ, UR7, P3 ;  /* 0x00000007ff079e24 */ /* 0x000fe400098e06ff */
[----:B------:R-:W-:Y:S02]  /*2820*/  @!P2 IMAD.X R13, RZ, RZ, UR7, P4 ;  /* 0x00000007ff0dae24 */ /* 0x000fe4000a0e06ff */
[----:B--2---:R-:W-:Y:S02]  /*2830*/  IMAD.MOV.U32 R20, RZ, RZ, R16 ;  /* 0x000000ffff147224 */ /* 0x004fe400078e0010 */
[----:B------:R-:W-:Y:S02]  /*2840*/  IMAD.MOV.U32 R21, RZ, RZ, R17 ;  /* 0x000000ffff157224 */ /* 0x000fe400078e0011 */
[----:B---3--:R-:W-:Y:S01]  /*2850*/  IMAD.MOV.U32 R22, RZ, RZ, R18 ;  /* 0x000000ffff167224 */ /* 0x008fe200078e0012 */
[----:B------:R0:W2:Y:S01]  /*2860*/  @!P0 LDG.E.64 R16, desc[UR10][R2.64] ;  /* 0x0000000a02108981 */ /* 0x0000a2000c1e1b00 */
[----:B------:R-:W-:-:S02]  /*2870*/  IMAD.MOV.U32 R23, RZ, RZ, R19 ;  /* 0x000000ffff177224 */ /* 0x000fc400078e0013 */
[----:B------:R-:W-:Y:S01]  /*2880*/  IMAD.MOV.U32 R24, RZ, RZ, R20 ;  /* 0x000000ffff187224 */ /* 0x000fe200078e0014 */
[----:B------:R-:W2:Y:S01]  /*2890*/  @!P0 LDG.E.64 R18, desc[UR10][R4.64] ;  /* 0x0000000a04128981 */ /* 0x000ea2000c1e1b00 */
[----:B------:R-:W-:Y:S02]  /*28a0*/  IMAD.MOV.U32 R25, RZ, RZ, R21 ;  /* 0x000000ffff197224 */ /* 0x000fe400078e0015 */
[----:B------:R-:W-:Y:S01]  /*28b0*/  IMAD.MOV.U32 R26, RZ, RZ, R22 ;  /* 0x000000ffff1a7224 */ /* 0x000fe200078e0016 */
[----:B------:R-:W3:Y:S01]  /*28c0*/  @!P2 LDG.E.64 R20, desc[UR10][R10.64+0x200] ;  /* 0x0002000a0a14a981 */ /* 0x000ee2000c1e1b00 */
[----:B------:R-:W-:-:S03]  /*28d0*/  IMAD.MOV.U32 R27, RZ, RZ, R23 ;  /* 0x000000ffff1b7224 */ /* 0x000fc600078e0017 */
[----:B------:R-:W4:Y:S04]  /*28e0*/  @!P1 LDG.E.64 R24, desc[UR10][R8.64+0x100] ;  /* 0x0001000a08189981 */ /* 0x000f28000c1e1b00 */
[----:B------:R-:W4:Y:S04]  /*28f0*/  @!P1 LDG.E.64 R26, desc[UR10][R6.64+0x100] ;  /* 0x0001000a061a9981 */ /* 0x000f28000c1e1b00 */
[----:B------:R-:W3:Y:S01]  /*2900*/  @!P2 LDG.E.64 R22, desc[UR10][R12.64+0x200] ;  /* 0x0002000a0c16a981 */ /* 0x000ee2000c1e1b00 */
[----:B------:R-:W1:Y:S01]  /*2910*/  S2R R42, SR_LANEID ;  /* 0x00000000002a7919 */ /* 0x000e620000000000 */
[----:B------:R-:W5:Y:S01]  /*2920*/  S2UR UR5, SR_CgaCtaId ;  /* 0x00000000000579c3 */ /* 0x000f620000008800 */
[----:B0-----:R-:W-:Y:S01]  /*2930*/  SHF.R.U32.HI R3, RZ, 0x5, R0 ;  /* 0x00000005ff037819 */ /* 0x001fe20000011600 */
[----:B------:R-:W-:-:S02]  /*2940*/  UMOV UR4, 0x400 ;  /* 0x0000040000047882 */ /* 0x000fc40000000000 */
[----:B-----5:R-:W-:Y:S02]  /*2950*/  ULEA UR6, UR5, UR4, 0x18 ;  /* 0x0000000405067291 */ /* 0x020fe4000f8ec0ff */
[----:B-1----:R-:W-:-:S05]  /*2960*/  IMAD R2, R3, 0x60, R42 ;  /* 0x0000006003027824 */ /* 0x002fca00078e022a */
[----:B------:R-:W-:-:S05]  /*2970*/  LEA R29, R2, UR6, 0x4 ;  /* 0x00000006021d7c11 */ /* 0x000fca000f8e20ff */
[----:B------:R-:W-:Y:S01]  /*2980*/  IMAD R2, R42, 0x20, R29 ;  /* 0x000000202a027824 */ /* 0x000fe200078e021d */
[----:B------:R-:W-:Y:S01]  /*2990*/  UISETP.NE.AND UP0, UPT, UR8, URZ, UPT ;  /* 0x000000ff0800728c */ /* 0x000fe2000bf05270 */
[----:B--2---:R0:W-:Y:S04]  /*29a0*/  STS.128 [R29], R16 ;  /* 0x000000101d007388 */ /* 0x0041e80000000c00 */
[----:B----4-:R0:W-:Y:S04]  /*29b0*/  STS.128 [R29+0x200], R24 ;  /* 0x000200181d007388 */ /* 0x0101e80000000c00 */
[----:B---3--:R0:W-:Y:S01]  /*29c0*/  STS.128 [R29+0x400], R20 ;  /* 0x000400141d007388 */ /* 0x0081e20000000c00 */
        /* <DEDUP_REMOVED lines=9> */
[C---:B------:R-:W-:Y:S01]  /*2a60*/  ISETP.NE.AND P1, PT, R3.reuse, 0x2, PT ;  /* 0x000000020300780c */ /* 0x040fe20003f25270 */
[----:B------:R-:W-:Y:S01]  /*2a70*/  BSSY.RECONVERGENT B0, `(.L_x_27) ;  /* 0x000005f000007945 */ /* 0x000fe20003800200 */
        /* <DEDUP_REMOVED lines=68> */
[----:B------:R-:W2:Y:S01]  /*2ec0*/  LDS.128 R24, [UR6+0x60] ;  /* 0x00006006ff187984 */ /* 0x000ea20008000c00 */
[----:B0-----:R-:W-:-:S02]  /*2ed0*/  FSEL R35, R16, RZ, !P0 ;  /* 0x000000ff10237208 */ /* 0x001fc40004000000 */
[----:B------:R-:W-:Y:S01]  /*2ee0*/  FSEL R37, R17, RZ, !P0 ;  /* 0x000000ff11257208 */ /* 0x000fe20004000000 */
[-C--:B-1----:R-:W-:Y:S02]  /*2ef0*/  DMUL R30, R16, R20.reuse ;  /* 0x00000014101e7228 */ /* 0x082fe40000000000 */
[----:B------:R-:W-:Y:S01]  /*2f00*/  DFMA R22, R18, R20, R22 ;  /* 0x000000141216722b */ /* 0x000fe20000000016 */
[----:B------:R-:W-:-:S05]  /*2f10*/  FSEL R21, R18, RZ, !P0 ;  /* 0x000000ff12157208 */ /* 0x000fca0004000000 */
[-C--:B--2---:R-:W-:Y:S02]  /*2f20*/  DMUL R2, R30, R24.reuse ;  /* 0x000000181e027228 */ /* 0x084fe40000000000 */
[----:B------:R-:W-:Y:S01]  /*2f30*/  DFMA R26, R22, R24, R26 ;  /* 0x00000018161a722b */ /* 0x000fe2000000001a */
[----:B------:R-:W-:Y:S02]  /*2f40*/  FSEL R17, R30, R35, !P1 ;  /* 0x000000231e117208 */ /* 0x000fe40004800000 */
[----:B------:R-:W-:Y:S02]  /*2f50*/  FSEL R25, R19, RZ, !P0 ;  /* 0x000000ff13197208 */ /* 0x000fe40004000000 */
[----:B------:R-:W-:Y:S02]  /*2f60*/  ISETP.GE.U32.AND P0, PT, R0, 0x20, PT ;  /* 0x000000200000780c */ /* 0x000fe40003f06070 */
[----:B------:R-:W-:Y:S02]  /*2f70*/  FSEL R19, R22, R21, !P1 ;  /* 0x0000001516137208 */ /* 0x000fe40004800000 */
[----:B------:R-:W-:-:S02]  /*2f80*/  FSEL R31, R31, R37, !P1 ;  /* 0x000000251f1f7208 */ /* 0x000fc40004800000 */
[----:B------:R-:W-:Y:S02]  /*2f90*/  FSEL R23, R23, R25, !P1 ;  /* 0x0000001917177208 */ /* 0x000fe40004800000 */
[----:B------:R-:W-:Y:S02]  /*2fa0*/  FSEL R16, R2, R17, !P2 ;  /* 0x0000001102107208 */ /* 0x000fe40005000000 */
        /* <DEDUP_REMOVED lines=10> */
[----:B------:R-:W-:-:S07]  /*3050*/  FSEL R29, R19, R29, !P0 ;  /* 0x0000001d131d7208 */ /* 0x000fce0004000000 */
.L_x_28:
[----:B------:R-:W-:Y:S05]  /*3060*/  BSYNC.RECONVERGENT B0 ;  /* 0x0000000000007941 */ /* 0x000fea0003800200 */
.L_x_27:
        /* <DEDUP_REMOVED lines=8> */
.L_x_26:
        /* <DEDUP_REMOVED lines=63> */
[----:B------:R-:W-:Y:S02]  /*34e0*/  FSEL R36, R36, R26, !P0 ;  /* 0x0000001a24247208 */ /* 0x000fe40004000000 */
[----:B------:R-:W-:Y:S01]  /*34f0*/  FSEL R38, R37, R27, !P0 ;  /* 0x0000001b25267208 */ /* 0x000fe20004000000 */
[----:B------:R-:W-:Y:S01]  /*3500*/  SHFL.UP PT, R26, R2, 0x1, RZ ;  /* 0x04200000021a7989 */ /* 0x000fe200000e00ff */
[----:B------:R-:W-:-:S03]  /*3510*/  ISETP.NE.AND P0, PT, R3, 0x1, PT ;  /* 0x000000010300780c */ /* 0x000fc60003f05270 */
[----:B------:R-:W-:Y:S04]  /*3520*/  SHFL.UP PT, R27, R40, 0x1, RZ ;  /* 0x04200000281b7989 */ /* 0x000fe800000e00ff */
[----:B------:R-:W-:Y:S04]  /*3530*/  SHFL.UP PT, R24, R36, 0x1, RZ ;  /* 0x0420000024187989 */ /* 0x000fe800000e00ff */
[----:B------:R-:W0:Y:S04]  /*3540*/  LDS.128 R20, [UR6+0x40] ;  /* 0x00004006ff147984 */ /* 0x000e280008000c00 */
[----:B------:R-:W1:Y:S04]  /*3550*/  LDS.128 R28, [UR6+0x50] ;  /* 0x00005006ff1c7984 */ /* 0x000e680008000c00 */
[----:B------:R-:W2:Y:S04]  /*3560*/  LDS.128 R32, [UR6+0x60] ;  /* 0x00006006ff207984 */ /* 0x000ea80008000c00 */
[----:B------:R-:W3:Y:S04]  /*3570*/  LDS.128 R16, [UR6+0x70] ;  /* 0x00007006ff107984 */ /* 0x000ee80008000c00 */
[----:B------:R4:W0:Y:S02]  /*3580*/  SHFL.UP PT, R25, R38, 0x1, RZ ;  /* 0x0420000026197989 */ /* 0x00082400000e00ff */
        /* <DEDUP_REMOVED lines=19> */
[----:B----4-:R-:W-:Y:S06]  /*36c0*/  @!P0 BRA `(.L_x_30) ;  /* 0x0000000000208947 */ /* 0x010fec0003800000 */
        /* <DEDUP_REMOVED lines=8> */
.L_x_30:
        /* <DEDUP_REMOVED lines=23> */
.L_x_32:
[----:B------:R-:W-:Y:S05]  /*38c0*/  NANOSLEEP 0x1c2 ;  /* 0x000001c20000795d */ /* 0x000fea0003800000 */
[----:B------:R-:W-:Y:S01]  /*38d0*/  NOP ;  /* 0x0000000000007918 */ /* 0x000fe20000000000 */
.L_x_33:
[----:B------:R-:W-:-:S07]  /*38e0*/  IMAD.WIDE R2, R41, 0x4, R2 ;  /* 0x0000000429027825 */ /* 0x000fce00078e0202 */
.L_x_35:
        /* <DEDUP_REMOVED lines=10> */
.L_x_106:
[----:B------:R-:W-:Y:S05]  /*3990*/  @P0 BRA `(.L_x_35) ;  /* 0xfffffffc00d40947 */ /* 0x000fea000383ffff */
[----:B------:R-:W-:Y:S01]  /*39a0*/  ISETP.NE.AND P0, PT, R18, 0x65, PT ;  /* 0x000000651200780c */ /* 0x000fe20003f05270 */
[----:B------:R-:W-:-:S12]  /*39b0*/  BSSY.RECONVERGENT B0, `(.L_x_36) ;  /* 0x000000f000007945 */ /* 0x000fd80003800200 */
[----:B------:R-:W-:Y:S05]  /*39c0*/  @!P0 BRA `(.L_x_37) ;  /* 0x0000000000248947 */ /* 0x000fea0003800000 */
[----:B------:R-:W-:Y:S02]  /*39d0*/  ISETP.NE.AND P1, PT, R18, 0x64, PT ;  /* 0x000000641200780c */ /* 0x000fe40003f25270 */
[----:B---3--:R-:W-:Y:S02]  /*39e0*/  CS2R R16, SRZ ;  /* 0x0000000000107805 */ /* 0x008fe4000001ff00 */
[----:B------:R-:W-:-:S09]  /*39f0*/  CS2R R2, SRZ ;  /* 0x0000000000027805 */ /* 0x000fd2000001ff00 */
[----:B------:R-:W-:Y:S05]  /*3a00*/  @P1 BRA `(.L_x_38) ;  /* 0x0000000000241947 */ /* 0x000fea0003800000 */
[----:B------:R-:W0:Y:S02]  /*3a10*/  LDC.64 R20, c[0x0][0x3a8] ;  /* 0x0000ea00ff147b82 */ /* 0x000e240000000a00 */
[----:B0-----:R-:W-:-:S05]  /*3a20*/  IMAD.WIDE R20, R41, 0x10, R20 ;  /* 0x0000001029147825 */ /* 0x001fca00078e0214 */
[----:B------:R0:W5:Y:S04]  /*3a30*/  LD.E.64.STRONG.GPU R16, desc[UR10][R20.64+0x200] ;  /* 0x0002000a14107980 */ /* 0x000168000c10fb00 */
[----:B------:R0:W5:Y:S01]  /*3a40*/  LD.E.64.STRONG.GPU R2, desc[UR10][R20.64+0x208] ;  /* 0x0002080a14027980 */ /* 0x000162000c10fb00 */
[----:B------:R-:W-:Y:S05]  /*3a50*/  BRA `(.L_x_38) ;  /* 0x0000000000107947 */ /* 0x000fea0003800000 */
.L_x_37:
[----:B------:R-:W0:Y:S02]  /*3a60*/  LDC.64 R20, c[0x0][0x3b0] ;  /* 0x0000ec00ff147b82 */ /* 0x000e240000000a00 */
[----:B0-----:R-:W-:-:S05]  /*3a70*/  IMAD.WIDE R20, R41, 0x10, R20 ;  /* 0x0000001029147825 */ /* 0x001fca00078e0214 */
[----:B---3--:R1:W5:Y:S04]  /*3a80*/  LD.E.64.STRONG.GPU R16, desc[UR10][R20.64+0x200] ;  /* 0x0002000a14107980 */ /* 0x008368000c10fb00 */
[----:B------:R1:W5:Y:S02]  /*3a90*/  LD.E.64.STRONG.GPU R2, desc[UR10][R20.64+0x208] ;  /* 0x0002080a14027980 */ /* 0x000364000c10fb00 */
.L_x_38:
[----:B------:R-:W-:Y:S05]  /*3aa0*/  BSYNC.RECONVERGENT B0 ;  /* 0x0000000000007941 */ /* 0x000fea0003800200 */
.L_x_36:
[----:B------:R-:W-:-:S03]  /*3ab0*/  UMOV UR4, 0xffffffff ;  /* 0xffffffff00047882 */ /* 0x000fc60000000000 */
[----:B------:R-:W-:Y:S05]  /*3ac0*/  BRA.DIV UR4, `(.L_x_39) ;  /* 0x0000002a04547947 */ /* 0x000fea000b800000 */
[----:B------:R-:W2:Y:S01]  /*3ad0*/  S2R R40, SR_GEMASK ;  /* 0x0000000000287919 */ /* 0x000ea20000003c00 */
[----:B------:R-:W-:Y:S01]  /*3ae0*/  VOTE.ANY R29, PT, !P0 ;  /* 0x00000000001d7806 */ /* 0x000fe200040e0100 */
[C---:B------:R-:W-:Y:S02]  /*3af0*/  VIADD R39, R42.reuse, 0x2 ;  /* 0x000000022a277836 */ /* 0x040fe40000000000 */
[----:B------:R-:W-:Y:S01]  /*3b00*/  VIADD R38, R42, 0x4 ;  /* 0x000000042a267836 */ /* 0x000fe20000000000 */
[----:B--2---:R-:W-:-:S05]  /*3b10*/  LOP3.LUT R29, R29, 0x80000000, R40, 0xec, !PT ;  /* 0x800000001d1d7812 */ /* 0x004fca00078eec28 */
[----:B01----:R-:W-:-:S05]  /*3b20*/  VIADD R20, R29, 0xffffffff ;  /* 0xffffffff1d147836 */ /* 0x003fca0000000000 */
[----:B------:R-:W-:-:S06]  /*3b30*/  LOP3.LUT R51, R29, R20, RZ, 0xc, !PT ;  /* 0x000000141d337212 */ /* 0x000fcc00078e0cff */
[----:B------:R-:W0:Y:S02]  /*3b40*/  POPC R51, R51 ;  /* 0x0000003300337309 */ /* 0x000e240000000000 */
[----:B0----5:R-:W-:Y:S01]  /*3b50*/  SHFL.DOWN PT, R20, R16, 0x1, R51 ;  /* 0x0820000010147989 */ /* 0x021fe200000e0033 */
[----:B------:R-:W-:-:S03]  /*3b60*/  ISETP.GE.AND P0, PT, R42, R51, PT ;  /* 0x000000332a00720c */ /* 0x000fc60003f06270 */
[----:B------:R-:W0:Y:S04]  /*3b70*/  SHFL.DOWN PT, R21, R17, 0x1, R51 ;  /* 0x0820000011157989 */ /* 0x000e2800000e0033 */
[----:B------:R-:W1:Y:S04]  /*3b80*/  SHFL.DOWN PT, R19, R2, 0x1, R51 ;  /* 0x0820000002137989 */ /* 0x000e6800000e0033 */
[----:B------:R-:W2:Y:S01]  /*3b90*/  SHFL.DOWN PT, R50, R3, 0x1, R51 ;  /* 0x0820000003327989 */ /* 0x000ea200000e0033 */
[----:B0-----:R-:W-:Y:S01]  /*3ba0*/  DMUL R28, R20, R16 ;  /* 0x00000010141c7228 */ /* 0x001fe20000000000 */
[----:B-1----:R-:W-:-:S02]  /*3bb0*/  IMAD.MOV.U32 R20, RZ, RZ, R19 ;  /* 0x000000ffff147224 */ /* 0x002fc400078e0013 */
[----:B--2---:R-:W-:-:S07]  /*3bc0*/  IMAD.MOV.U32 R21, RZ, RZ, R50 ;  /* 0x000000ffff157224 */ /* 0x004fce00078e0032 */
[----:B------:R-:W-:Y:S02]  /*3bd0*/  FSEL R36, R28, R16, !P0 ;  /* 0x000000101c247208 */ /* 0x000fe40004000000 */
[----:B------:R-:W-:Y:S01]  /*3be0*/  FSEL R37, R29, R17, !P0 ;  /* 0x000000111d257208 */ /* 0x000fe20004000000 */
[----:B------:R-:W-:Y:S02]  /*3bf0*/  DFMA R20, R20, R16, R2 ;  /* 0x000000101414722b */ /* 0x000fe40000000002 */
[----:B------:R-:W-:Y:S04]  /*3c00*/  SHFL.DOWN PT, R16, R36, 0x2, R51 ;  /* 0x0840000024107989 */ /* 0x000fe800000e0033 */
[----:B------:R-:W0:Y:S04]  /*3c10*/  SHFL.DOWN PT, R17, R37, 0x2, R51 ;  /* 0x0840000025117989 */ /* 0x000e2800000e0033 */
[----:B------:R-:W-:-:S02]  /*3c20*/  FSEL R20, R20, R2, !P0 ;  /* 0x0000000214147208 */ /* 0x000fc40004000000 */
[----:B------:R-:W-:Y:S02]  /*3c30*/  FSEL R21, R21, R3, !P0 ;  /* 0x0000000315157208 */ /* 0x000fe40004000000 */
[----:B------:R-:W-:Y:S01]  /*3c40*/  ISETP.GT.AND P0, PT, R39, R51, PT ;  /* 0x000000332700720c */ /* 0x000fe20003f04270 */
[----:B------:R-:W-:Y:S04]  /*3c50*/  SHFL.DOWN PT, R2, R20, 0x2, R51 ;  /* 0x0840000014027989 */ /* 0x000fe800000e0033 */
[----:B------:R-:W1:Y:S01]  /*3c60*/  SHFL.DOWN PT, R3, R21, 0x2, R51 ;  /* 0x0840000015037989 */ /* 0x000e6200000e0033 */
[----:B0-----:R-:W-:-:S10]  /*3c70*/  DMUL R16, R16, R36 ;  /* 0x0000002410107228 */ /* 0x001fd40000000000 */
[----:B------:R-:W-:Y:S01]  /*3c80*/  FSEL R19, R37, R17, P0 ;  /* 0x0000001125137208 */ /* 0x000fe20000000000 */
[----:B-1----:R-:W-:Y:S01]  /*3c90*/  DFMA R2, R2, R36, R20 ;  /* 0x000000240202722b */ /* 0x002fe20000000014 */
[----:B------:R-:W-:-:S03]  /*3ca0*/  FSEL R36, R36, R16, P0 ;  /* 0x0000001024247208 */ /* 0x000fc60000000000 */
[----:B------:R-:W-:Y:S02]  /*3cb0*/  IMAD.MOV.U32 R17, RZ, RZ, R19 ;  /* 0x000000ffff117224 */ /* 0x000fe400078e0013 */
[----:B------:R-:W-:-:S04]  /*3cc0*/  IMAD.MOV.U32 R16, RZ, RZ, R36 ;  /* 0x000000ffff107224 */ /* 0x000fc800078e0024 */
[----:B------:R-:W-:Y:S02]  /*3cd0*/  FSEL R21, R21, R3, P0 ;  /* 0x0000000315157208 */ /* 0x000fe40000000000 */
[----:B------:R-:W-:Y:S01]  /*3ce0*/  FSEL R20, R20, R2, P0 ;  /* 0x0000000214147208 */ /* 0x000fe20000000000 */
[----:B------:R-:W-:Y:S01]  /*3cf0*/  SHFL.DOWN PT, R3, R19, 0x4, R51 ;  /* 0x0880000013037989 */ /* 0x000fe200000e0033 */
[----:B------:R-:W-:-:S03]  /*3d00*/  ISETP.GT.AND P0, PT, R38, R51, PT ;  /* 0x000000332600720c */ /* 0x000fc60003f04270 */
[----:B------:R-:W0:Y:S04]  /*3d10*/  SHFL.DOWN PT, R50, R21, 0x4, R51 ;  /* 0x0880000015327989 */ /* 0x000e2800000e0033 */
[----:B------:R-:W1:Y:S04]  /*3d20*/  SHFL.DOWN PT, R2, R36, 0x4, R51 ;  /* 0x0880000024027989 */ /* 0x000e6800000e0033 */
[----:B------:R-:W2:Y:S01]  /*3d30*/  SHFL.DOWN PT, R28, R20, 0x4, R51 ;  /* 0x08800000141c7989 */ /* 0x000ea200000e0033 */
[----:B0-----:R-:W-:Y:S01]  /*3d40*/  IMAD.MOV.U32 R29, RZ, RZ, R50 ;  /* 0x000000ffff1d7224 */ /* 0x001fe200078e0032 */
[----:B-1----:R-:W-:-:S05]  /*3d50*/  DMUL R2, R2, R16 ;  /* 0x0000001002027228 */ /* 0x002fca0000000000 */
[----:B--2---:R-:W-:Y:S01]  /*3d60*/  DFMA R16, R28, R16, R20 ;  /* 0x000000101c10722b */ /* 0x004fe20000000014 */
[----:B------:R-:W-:-:S04]  /*3d70*/  VIADD R28, R42, 0x8 ;  /* 0x000000082a1c7836 */ /* 0x000fc80000000000 */
[----:B------:R-:W-:Y:S02]  /*3d80*/  FSEL R36, R36, R2, P0 ;  /* 0x0000000224247208 */ /* 0x000fe40000000000 */
[----:B------:R-:W-:-:S03]  /*3d90*/  FSEL R19, R19, R3, P0 ;  /* 0x0000000313137208 */ /* 0x000fc60000000000 */
[----:B------:R-:W-:Y:S01]  /*3da0*/  FSEL R2, R20, R16, P0 ;  /* 0x0000001014027208 */ /* 0x000fe20000000000 */
[----:B------:R-:W-:Y:S01]  /*3db0*/  IMAD.MOV.U32 R20, RZ, RZ, R36 ;  /* 0x000000ffff147224 */ /* 0x000fe200078e0024 */
[----:B------:R-:W-:Y:S01]  /*3dc0*/  FSEL R3, R21, R17, P0 ;  /* 0x0000001115037208 */ /* 0x000fe20000000000 */
[----:B------:R-:W-:Y:S01]  /*3dd0*/  SHFL.DOWN PT, R16, R36, 0x8, R51 ;  /* 0x0900000024107989 */ /* 0x000fe200000e0033 */
[----:B------:R-:W-:Y:S01]  /*3de0*/  IMAD.MOV.U32 R21, RZ, RZ, R19 ;  /* 0x000000ffff157224 */ /* 0x000fe200078e0013 */
[----:B------:R-:W-:Y:S02]  /*3df0*/  ISETP.GT.AND P0, PT, R28, R51, PT ;  /* 0x000000331c00720c */ /* 0x000fe40003f04270 */
[----:B------:R-:W0:Y:S04]  /*3e00*/  SHFL.DOWN PT, R17, R19, 0x8, R51 ;  /* 0x0900000013117989 */ /* 0x000e2800000e0033 */
[----:B------:R-:W-:Y:S04]  /*3e10*/  SHFL.DOWN PT, R34, R2, 0x8, R51 ;  /* 0x0900000002227989 */ /* 0x000fe800000e0033 */
[----:B------:R-:W1:Y:S01]  /*3e20*/  SHFL.DOWN PT, R35, R3, 0x8, R51 ;  /* 0x0900000003237989 */ /* 0x000e6200000e0033 */
[----:B0-----:R-:W-:-:S02]  /*3e30*/  DMUL R16, R16, R20 ;  /* 0x0000001410107228 */ /* 0x001fc40000000000 */
[----:B-1----:R-:W-:-:S08]  /*3e40*/  DFMA R20, R34, R20, R2 ;  /* 0x000000142214722b */ /* 0x002fd00000000002 */
[----:B------:R-:W-:Y:S01]  /*3e50*/  FSEL R16, R36, R16, P0 ;  /* 0x0000001024107208 */ /* 0x000fe20000000000 */
[----:B------:R-:W0:Y:S01]  /*3e60*/  LDC.64 R34, c[0x0][0x3b0] ;  /* 0x0000ec00ff227b82 */ /* 0x000e220000000a00 */
[----:B------:R-:W-:Y:S01]  /*3e70*/  FSEL R17, R19, R17, P0 ;  /* 0x0000001113117208 */ /* 0x000fe20000000000 */
[----:B------:R-:W-:Y:S01]  /*3e80*/  VIADD R19, R42, 0x10 ;  /* 0x000000102a137836 */ /* 0x000fe20000000000 */
[----:B------:R-:W-:Y:S02]  /*3e90*/  FSEL R2, R2, R20, P0 ;  /* 0x0000001402027208 */ /* 0x000fe40000000000 */
[----:B------:R-:W-:Y:S01]  /*3ea0*/  FSEL R3, R3, R21, P0 ;  /* 0x0000001503037208 */ /* 0x000fe20000000000 */
[----:B------:R-:W-:Y:S01]  /*3eb0*/  SHFL.DOWN PT, R20, R16, 0x10, R51 ;  /* 0x0a00000010147989 */ /* 0x000fe200000e0033 */
[----:B------:R-:W-:Y:S02]  /*3ec0*/  ISETP.NE.AND P0, PT, R18, 0x65, PT ;  /* 0x000000651200780c */ /* 0x000fe40003f05270 */
[----:B------:R-:W-:Y:S01]  /*3ed0*/  ISETP.GT.AND P1, PT, R19, R51, PT ;  /* 0x000000331300720c */ /* 0x000fe20003f24270 */
[----:B------:R-:W1:Y:S04]  /*3ee0*/  SHFL.DOWN PT, R21, R17, 0x10, R51 ;  /* 0x0a00000011157989 */ /* 0x000e6800000e0033 */
[----:B------:R-:W-:Y:S04]  /*3ef0*/  SHFL.DOWN PT, R36, R2, 0x10, R51 ;  /* 0x0a00000002247989 */ /* 0x000fe800000e0033 */
[----:B------:R-:W2:Y:S01]  /*3f00*/  SHFL.DOWN PT, R37, R3, 0x10, R51 ;  /* 0x0a00000003257989 */ /* 0x000ea200000e0033 */
[----:B0-----:R-:W-:-:S02]  /*3f10*/  IADD3 R18, P2, PT, R34, 0x200, RZ ;  /* 0x0000020022127810 */ /* 0x001fc40007f5e0ff */
[----:B------:R-:W-:Y:S01]  /*3f20*/  VOTE.ALL P0, P0 ;  /* 0x0000000000ff7806 */ /* 0x000fe20000000000 */
[-C--:B-1----:R-:W-:Y:S02]  /*3f30*/  DMUL R20, R20, R16.reuse ;  /* 0x0000001014147228 */ /* 0x082fe40000000000 */
[----:B--2---:R-:W-:-:S08]  /*3f40*/  DFMA R36, R36, R16, R2 ;  /* 0x000000102424722b */ /* 0x004fd00000000002 */
[----:B------:R-:W-:Y:S02]  /*3f50*/  FSEL R21, R17, R21, P1 ;  /* 0x0000001511157208 */ /* 0x000fe40000800000 */
[----:B------:R-:W-:Y:S02]  /*3f60*/  FSEL R20, R16, R20, P1 ;  /* 0x0000001410147208 */ /* 0x000fe40000800000 */
[----:B------:R-:W-:Y:S01]  /*3f70*/  FSEL R17, R3, R37, P1 ;  /* 0x0000002503117208 */ /* 0x000fe20000800000 */
[----:B------:R-:W-:Y:S01]  /*3f80*/  IMAD.X R3, RZ, RZ, R35, P2 ;  /* 0x000000ffff037224 */ /* 0x000fe200010e0623 */
[----:B------:R-:W-:-:S07]  /*3f90*/  FSEL R16, R2, R36, P1 ;  /* 0x0000002402107208 */ /* 0x000fce0000800000 */
.L_x_130:
[----:B------:R-:W-:Y:S05]  /*3fa0*/  @!P0 BRA `(.L_x_40) ;  /* 0x0000000400b48947 */ /* 0x000fea0003800000 */
.L_x_47:
[----:B------:R-:W0:Y:S01]  /*3fb0*/  LDC.64 R34, c[0x0][0x3a0] ;  /* 0x0000e800ff227b82 */ /* 0x000e220000000a00 */
[----:B------:R-:W-:Y:S05]  /*3fc0*/  YIELD ;  /* 0x0000000000007946 */ /* 0x000fea0003800000 */
[----:B0-----:R-:W-:-:S07]  /*3fd0*/  IMAD.WIDE R34, R41, 0x4, R34 ;  /* 0x0000000429227825 */ /* 0x001fce00078e0222 */
.L_x_42:
        /* <DEDUP_REMOVED lines=10> */
.L_x_133:
        /* <DEDUP_REMOVED lines=13> */
.L_x_44:
[----:B------:R-:W-:Y:S02]  /*4150*/  IMAD.MOV.U32 R34, RZ, RZ, R18 ;  /* 0x000000ffff227224 */ /* 0x000fe400078e0012 */
[----:B------:R-:W-:Y:S02]  /*4160*/  IMAD.MOV.U32 R35, RZ, RZ, R3 ;  /* 0x000000ffff237224 */ /* 0x000fe400078e0003 */
[----:B------:R-:W-:-:S05]  /*4170*/  IMAD.WIDE R44, R41, 0x10, R34 ;  /* 0x00000010292c7825 */ /* 0x000fca00078e0222 */
[----:B------:R0:W5:Y:S04]  /*4180*/  LD.E.64.STRONG.GPU R34, desc[UR10][R44.64+-0x200] ;  /* 0xfffe000a2c227980 */ /* 0x000168000c10fb00 */
[----:B------:R0:W5:Y:S02]  /*4190*/  LD.E.64.STRONG.GPU R36, desc[UR10][R44.64+-0x1f8] ;  /* 0xfffe080a2c247980 */ /* 0x000164000c10fb00 */
.L_x_45:
[----:B------:R-:W-:Y:S05]  /*41a0*/  BSYNC.RECONVERGENT B0 ;  /* 0x0000000000007941 */ /* 0x000fea0003800200 */
.L_x_43:
        /* <DEDUP_REMOVED lines=8> */
[----:B0----5:R-:W0:Y:S01]  /*4230*/  SHFL.DOWN PT, R43, R35, 0x1, R51 ;  /* 0x08200000232b7989 */ /* 0x021e2200000e0033 */
[-C--:B------:R-:W-:Y:S02]  /*4240*/  ISETP.GE.AND P0, PT, R42, R51.reuse, PT ;  /* 0x000000332a00720c */ /* 0x080fe40003f06270 */
[----:B------:R-:W-:Y:S01]  /*4250*/  ISETP.GT.AND P1, PT, R19, R51, PT ;  /* 0x000000331300720c */ /* 0x000fe20003f24270 */
[----:B------:R-:W1:Y:S04]  /*4260*/  SHFL.DOWN PT, R46, R34, 0x1, R51 ;  /* 0x08200000222e7989 */ /* 0x000e6800000e0033 */
[----:B------:R-:W-:Y:S04]  /*4270*/  SHFL.DOWN PT, R44, R36, 0x1, R51 ;  /* 0x08200000242c7989 */ /* 0x000fe800000e0033 */
[----:B------:R-:W2:Y:S01]  /*4280*/  SHFL.DOWN PT, R45, R37, 0x1, R51 ;  /* 0x08200000252d7989 */ /* 0x000ea200000e0033 */
[----:B0-----:R-:W-:-:S06]  /*4290*/  IMAD.MOV.U32 R47, RZ, RZ, R43 ;  /* 0x000000ffff2f7224 */ /* 0x001fcc00078e002b */
[-C--:B-1----:R-:W-:Y:S02]  /*42a0*/  DMUL R46, R46, R34.reuse ;  /* 0x000000222e2e7228 */ /* 0x082fe40000000000 */
[----:B--2---:R-:W-:-:S08]  /*42b0*/  DFMA R44, R44, R34, R36 ;  /* 0x000000222c2c722b */ /* 0x004fd00000000024 */
[----:B------:R-:W-:Y:S02]  /*42c0*/  FSEL R46, R46, R34, !P0 ;  /* 0x000000222e2e7208 */ /* 0x000fe40004000000 */
[----:B------:R-:W-:-:S03]  /*42d0*/  FSEL R47, R47, R35, !P0 ;  /* 0x000000232f2f7208 */ /* 0x000fc60004000000 */
[----:B------:R-:W0:Y:S01]  /*42e0*/  SHFL.DOWN PT, R34, R46, 0x2, R51 ;  /* 0x084000002e227989 */ /* 0x000e2200000e0033 */
[----:B------:R-:W-:Y:S02]  /*42f0*/  FSEL R44, R44, R36, !P0 ;  /* 0x000000242c2c7208 */ /* 0x000fe40004000000 */
[----:B------:R-:W-:Y:S01]  /*4300*/  FSEL R45, R45, R37, !P0 ;  /* 0x000000252d2d7208 */ /* 0x000fe20004000000 */
[----:B------:R-:W1:Y:S01]  /*4310*/  SHFL.DOWN PT, R35, R47, 0x2, R51 ;  /* 0x084000002f237989 */ /* 0x000e6200000e0033 */
[----:B------:R-:W-:-:S03]  /*4320*/  ISETP.GT.AND P0, PT, R39, R51, PT ;  /* 0x000000332700720c */ /* 0x000fc60003f04270 */
[----:B------:R-:W-:Y:S04]  /*4330*/  SHFL.DOWN PT, R36, R44, 0x2, R51 ;  /* 0x084000002c247989 */ /* 0x000fe800000e0033 */
[----:B------:R-:W2:Y:S01]  /*4340*/  SHFL.DOWN PT, R37, R45, 0x2, R51 ;  /* 0x084000002d257989 */ /* 0x000ea200000e0033 */
[----:B0-----:R-:W-:Y:S02]  /*4350*/  IMAD.MOV.U32 R48, RZ, RZ, R34 ;  /* 0x000000ffff307224 */ /* 0x001fe400078e0022 */
[----:B-1----:R-:W-:-:S06]  /*4360*/  IMAD.MOV.U32 R49, RZ, RZ, R35 ;  /* 0x000000ffff317224 */ /* 0x002fcc00078e0023 */
[-C--:B------:R-:W-:Y:S02]  /*4370*/  DMUL R34, R48, R46.reuse ;  /* 0x0000002e30227228 */ /* 0x080fe40000000000 */
[----:B--2---:R-:W-:-:S08]  /*4380*/  DFMA R36, R36, R46, R44 ;  /* 0x0000002e2424722b */ /* 0x004fd0000000002c */
[----:B------:R-:W-:Y:S02]  /*4390*/  FSEL R46, R46, R34, P0 ;  /* 0x000000222e2e7208 */ /* 0x000fe40000000000 */
[----:B------:R-:W-:Y:S02]  /*43a0*/  FSEL R47, R47, R35, P0 ;  /* 0x000000232f2f7208 */ /* 0x000fe40000000000 */
[----:B------:R-:W-:Y:S01]  /*43b0*/  FSEL R44, R44, R36, P0 ;  /* 0x000000242c2c7208 */ /* 0x000fe20000000000 */
[----:B------:R-:W0:Y:S01]  /*43c0*/  SHFL.DOWN PT, R34, R46, 0x4, R51 ;  /* 0x088000002e227989 */ /* 0x000e2200000e0033 */
[----:B------:R-:W-:Y:S02]  /*43d0*/  FSEL R45, R45, R37, P0 ;  /* 0x000000252d2d7208 */ /* 0x000fe40000000000 */
[----:B------:R-:W-:Y:S01]  /*43e0*/  ISETP.GT.AND P0, PT, R38, R51, PT ;  /* 0x000000332600720c */ /* 0x000fe20003f04270 */
[----:B------:R-:W1:Y:S04]  /*43f0*/  SHFL.DOWN PT, R35, R47, 0x4, R51 ;  /* 0x088000002f237989 */ /* 0x000e6800000e0033 */
[----:B------:R-:W-:Y:S04]  /*4400*/  SHFL.DOWN PT, R36, R44, 0x4, R51 ;  /* 0x088000002c247989 */ /* 0x000fe800000e0033 */
[----:B------:R-:W2:Y:S01]  /*4410*/  SHFL.DOWN PT, R37, R45, 0x4, R51 ;  /* 0x088000002d257989 */ /* 0x000ea200000e0033 */
[----:B0-----:R-:W-:-:S02]  /*4420*/  IMAD.MOV.U32 R48, RZ, RZ, R34 ;  /* 0x000000ffff307224 */ /* 0x001fc400078e0022 */
[----:B-1----:R-:W-:-:S06]  /*4430*/  IMAD.MOV.U32 R49, RZ, RZ, R35 ;  /* 0x000000ffff317224 */ /* 0x002fcc00078e0023 */
[-C--:B------:R-:W-:Y:S02]  /*4440*/  DMUL R34, R48, R46.reuse ;  /* 0x0000002e30227228 */ /* 0x080fe40000000000 */
[----:B--2---:R-:W-:-:S08]  /*4450*/  DFMA R36, R36, R46, R44 ;  /* 0x0000002e2424722b */ /* 0x004fd0000000002c */
[----:B------:R-:W-:Y:S02]  /*4460*/  FSEL R46, R46, R34, P0 ;  /* 0x000000222e2e7208 */ /* 0x000fe40000000000 */
[----:B------:R-:W-:Y:S02]  /*4470*/  FSEL R44, R44, R36, P0 ;  /* 0x000000242c2c7208 */ /* 0x000fe40000000000 */
[----:B------:R-:W-:Y:S01]  /*4480*/  FSEL R45, R45, R37, P0 ;  /* 0x000000252d2d7208 */ /* 0x000fe20000000000 */
[----:B------:R-:W-:Y:S01]  /*4490*/  SHFL.DOWN PT, R36, R46, 0x8, R51 ;  /* 0x090000002e247989 */ /* 0x000fe200000e0033 */
[----:B------:R-:W-:Y:S02]  /*44a0*/  FSEL R47, R47, R35, P0 ;  /* 0x000000232f2f7208 */ /* 0x000fe40000000000 */
[----:B------:R-:W-:Y:S01]  /*44b0*/  ISETP.GT.AND P0, PT, R28, R51, PT ;  /* 0x000000331c00720c */ /* 0x000fe20003f04270 */
[----:B------:R-:W0:Y:S04]  /*44c0*/  SHFL.DOWN PT, R43, R44, 0x8, R51 ;  /* 0x090000002c2b7989 */ /* 0x000e2800000e0033 */
[----:B------:R-:W1:Y:S04]  /*44d0*/  SHFL.DOWN PT, R50, R45, 0x8, R51 ;  /* 0x090000002d327989 */ /* 0x000e6800000e0033 */
[----:B------:R-:W2:Y:S01]  /*44e0*/  SHFL.DOWN PT, R37, R47, 0x8, R51 ;  /* 0x090000002f257989 */ /* 0x000ea200000e0033 */
[----:B0-----:R-:W-:-:S02]  /*44f0*/  IMAD.MOV.U32 R34, RZ, RZ, R43 ;  /* 0x000000ffff227224 */ /* 0x001fc400078e002b */
[----:B-1----:R-:W-:Y:S01]  /*4500*/  IMAD.MOV.U32 R35, RZ, RZ, R50 ;  /* 0x000000ffff237224 */ /* 0x002fe200078e0032 */
[----:B--2---:R-:W-:-:S05]  /*4510*/  DMUL R36, R36, R46 ;  /* 0x0000002e24247228 */ /* 0x004fca0000000000 */
[----:B------:R-:W-:-:S05]  /*4520*/  DFMA R34, R34, R46, R44 ;  /* 0x0000002e2222722b */ /* 0x000fca000000002c */
[----:B------:R-:W-:Y:S02]  /*4530*/  FSEL R36, R46, R36, P0 ;  /* 0x000000242e247208 */ /* 0x000fe40000000000 */
[----:B------:R-:W-:-:S03]  /*4540*/  FSEL R37, R47, R37, P0 ;  /* 0x000000252f257208 */ /* 0x000fc60000000000 */
[----:B------:R-:W-:Y:S02]  /*4550*/  FSEL R34, R44, R34, P0 ;  /* 0x000000222c227208 */ /* 0x000fe40000000000 */
[----:B------:R-:W-:Y:S01]  /*4560*/  FSEL R35, R45, R35, P0 ;  /* 0x000000232d237208 */ /* 0x000fe20000000000 */
[----:B------:R-:W-:Y:S01]  /*4570*/  SHFL.DOWN PT, R44, R36, 0x10, R51 ;  /* 0x0a000000242c7989 */ /* 0x000fe200000e0033 */
[----:B------:R-:W-:-:S03]  /*4580*/  ISETP.NE.AND P0, PT, R2, 0x65, PT ;  /* 0x000000650200780c */ /* 0x000fc60003f05270 */
[----:B------:R-:W0:Y:S04]  /*4590*/  SHFL.DOWN PT, R45, R37, 0x10, R51 ;  /* 0x0a000000252d7989 */ /* 0x000e2800000e0033 */
[----:B------:R-:W-:Y:S04]  /*45a0*/  SHFL.DOWN PT, R46, R34, 0x10, R51 ;  /* 0x0a000000222e7989 */ /* 0x000fe800000e0033 */
[----:B------:R-:W1:Y:S02]  /*45b0*/  SHFL.DOWN PT, R47, R35, 0x10, R51 ;  /* 0x0a000000232f7989 */ /* 0x000e6400000e0033 */
[----:B------:R-:W-:Y:S01]  /*45c0*/  VOTE.ALL P0, P0 ;  /* 0x0000000000ff7806 */ /* 0x000fe20000000000 */
[----:B0-----:R-:W-:-:S02]  /*45d0*/  DMUL R44, R44, R36 ;  /* 0x000000242c2c7228 */ /* 0x001fc40000000000 */
[----:B-1----:R-:W-:-:S08]  /*45e0*/  DFMA R46, R46, R36, R34 ;  /* 0x000000242e2e722b */ /* 0x002fd00000000022 */
[----:B------:R-:W-:Y:S02]  /*45f0*/  FSEL R36, R36, R44, P1 ;  /* 0x0000002c24247208 */ /* 0x000fe40000800000 */
[----:B------:R-:W-:-:S06]  /*4600*/  FSEL R37, R37, R45, P1 ;  /* 0x0000002d25257208 */ /* 0x000fcc0000800000 */
[----:B------:R-:W-:Y:S01]  /*4610*/  DMUL R36, R20, R36 ;  /* 0x0000002414247228 */ /* 0x000fe20000000000 */
[----:B------:R-:W-:Y:S02]  /*4620*/  FSEL R34, R34, R46, P1 ;  /* 0x0000002e22227208 */ /* 0x000fe40000800000 */
[----:B------:R-:W-:-:S06]  /*4630*/  FSEL R35, R35, R47, P1 ;  /* 0x0000002f23237208 */ /* 0x000fcc0000800000 */
[----:B------:R-:W-:Y:S01]  /*4640*/  DFMA R16, R20, R34, R16 ;  /* 0x000000221410722b */ /* 0x000fe20000000010 */
[----:B------:R-:W-:Y:S02]  /*4650*/  IMAD.MOV.U32 R20, RZ, RZ, R36 ;  /* 0x000000ffff147224 */ /* 0x000fe400078e0024 */
[----:B------:R-:W-:-:S08]  /*4660*/  IMAD.MOV.U32 R21, RZ, RZ, R37 ;  /* 0x000000ffff157224 */ /* 0x000fd000078e0025 */
.L_x_157:
[----:B------:R-:W-:Y:S05]  /*4670*/  @P0 BRA `(.L_x_47) ;  /* 0xfffffff8004c0947 */ /* 0x000fea000383ffff */
.L_x_40:
[----:B------:R-:W-:Y:S01]  /*4680*/  ISETP.NE.AND P1, PT, R42, RZ, PT ;  /* 0x000000ff2a00720c */ /* 0x000fe20003f25270 */
[----:B------:R-:W-:Y:S01]  /*4690*/  BSSY.RECONVERGENT B0, `(.L_x_48) ;  /* 0x0000019000007945 */ /* 0x000fe20003800200 */
[----:B------:R-:W-:-:S11]  /*46a0*/  ISETP.NE.AND P0, PT, R0, RZ, PT ;  /* 0x000000ff0000720c */ /* 0x000fd60003f05270 */
[----:B------:R-:W0:Y:S01]  /*46b0*/  @!P1 S2R R3, SR_CgaCtaId ;  /* 0x0000000000039919 */ /* 0x000e220000008800 */
[----:B------:R-:W-:-:S04]  /*46c0*/  @!P1 MOV R2, 0x400 ;  /* 0x0000040000029802 */ /* 0x000fc80000000f00 */
[----:B0-----:R-:W-:Y:S01]  /*46d0*/  @!P1 LEA R35, R3, R2, 0x18 ;  /* 0x0000000203239211 */ /* 0x001fe200078ec0ff */
[----:B------:R-:W-:Y:S06]  /*46e0*/  @P0 BRA `(.L_x_49) ;  /* 0x00000000004c0947 */ /* 0x000fec0003800000 */
[----:B------:R-:W0:Y:S01]  /*46f0*/  S2UR UR9, SR_CgaCtaId ;  /* 0x00000000000979c3 */ /* 0x000e220000008800 */
[----:B------:R-:W1:Y:S01]  /*4700*/  LDCU.64 UR4, c[0x0][0x3b0] ;  /* 0x00007600ff0477ac */ /* 0x000e620008000a00 */
[C---:B------:R-:W-:Y:S01]  /*4710*/  DFMA R32, R30.reuse, R16, R32 ;  /* 0x000000101e20722b */ /* 0x040fe20000000020 */
[----:B------:R-:W-:Y:S01]  /*4720*/  IMAD.MOV.U32 R29, RZ, RZ, 0x65 ;  /* 0x00000065ff1d7424 */ /* 0x000fe200078e00ff */
[----:B------:R-:W-:Y:S01]  /*4730*/  DMUL R18, R30, R20 ;  /* 0x000000141e127228 */ /* 0x000fe20000000000 */
[----:B------:R-:W-:Y:S01]  /*4740*/  UMOV UR7, 0x400 ;  /* 0x0000040000077882 */ /* 0x000fe20000000000 */
[----:B-1----:R-:W-:Y:S02]  /*4750*/  UIMAD.WIDE UR4, UR8, 0x10, UR4 ;  /* 0x00000010080478a5 */ /* 0x002fe4000f8e0204 */
[----:B0-----:R-:W-:-:S04]  /*4760*/  ULEA UR7, UR9, UR7, 0x18 ;  /* 0x0000000709077291 */ /* 0x001fc8000f8ec0ff */
[----:B------:R-:W-:Y:S02]  /*4770*/  IMAD.U32 R2, RZ, RZ, UR4 ;  /* 0x00000004ff027e24 */ /* 0x000fe4000f8e00ff */
[----:B------:R-:W-:-:S05]  /*4780*/  IMAD.U32 R3, RZ, RZ, UR5 ;  /* 0x00000005ff037e24 */ /* 0x000fca000f8e00ff */
[----:B------:R0:W-:Y:S04]  /*4790*/  ST.E.64.STRONG.GPU desc[UR10][R2.64+0x200], R18 ;  /* 0x0002001202007985 */ /* 0x0001e8000c10fb0a */
[----:B------:R0:W-:Y:S01]  /*47a0*/  ST.E.64.STRONG.GPU desc[UR10][R2.64+0x208], R32 ;  /* 0x0002082002007985 */ /* 0x0001e2000c10fb0a */
[----:B------:R-:W-:Y:S06]  /*47b0*/  MEMBAR.ALL.GPU ;  /* 0x0000000000007992 */ /* 0x000fec000000a000 */
[----:B------:R-:W-:-:S00]  /*47c0*/  ERRBAR ;  /* 0x00000000000079ab */ /* 0x000fc00000000000 */
[----:B------:R-:W-:Y:S06]  /*47d0*/  CGAERRBAR ;  /* 0x00000000000075ab */ /* 0x000fec0000000000 */
[----:B------:R0:W-:Y:S04]  /*47e0*/  ST.E.STRONG.GPU desc[UR10][R22.64+0x80], R29 ;  /* 0x0000801d16007985 */ /* 0x0001e8000c10f90a */
[----:B------:R0:W-:Y:S04]  /*47f0*/  STS.128 [UR7+0x10], R16 ;  /* 0x00001010ff007988 */ /* 0x0001e80008000c07 */
[----:B------:R0:W-:Y:S04]  /*4800*/  STS.64 [UR7+0x20], R32 ;  /* 0x00002020ff007988 */ /* 0x0001e80008000a07 */
[----:B------:R0:W-:Y:S02]  /*4810*/  STS.64 [UR7+0x8], R20 ;  /* 0x00000814ff007988 */ /* 0x0001e40008000a07 */
.L_x_49:
[----:B------:R-:W-:Y:S05]  /*4820*/  BSYNC.RECONVERGENT B0 ;  /* 0x0000000000007941 */ /* 0x000fea0003800200 */
.L_x_48:
[----:B------:R1:W-:Y:S01]  /*4830*/  @!P1 STS.64 [R35+0x88], R20 ;  /* 0x0000881423009388 */ /* 0x0003e20000000a00 */
[----:B------:R-:W-:Y:S02]  /*4840*/  @!P1 IMAD.MOV.U32 R26, RZ, RZ, R20 ;  /* 0x000000ffff1a9224 */ /* 0x000fe400078e0014 */
[----:B------:R-:W-:Y:S01]  /*4850*/  @!P1 IMAD.MOV.U32 R27, RZ, RZ, R21 ;  /* 0x000000ffff1b9224 */ /* 0x000fe200078e0015 */
[----:B------:R1:W-:Y:S01]  /*4860*/  @!P1 STS.64 [R35+0x90], R16 ;  /* 0x0000901023009388 */ /* 0x0003e20000000a00 */
[----:B------:R-:W-:Y:S02]  /*4870*/  @!P1 IMAD.MOV.U32 R24, RZ, RZ, R16 ;  /* 0x000000ffff189224 */ /* 0x000fe400078e0010 */
[----:B------:R-:W-:-:S07]  /*4880*/  @!P1 IMAD.MOV.U32 R25, RZ, RZ, R17 ;  /* 0x000000ffff199224 */ /* 0x000fce00078e0011 */
.L_x_31:
[----:B------:R-:W-:Y:S01]  /*4890*/  ISETP.NE.AND P0, PT, R0, RZ, PT ;  /* 0x000000ff0000720c */ /* 0x000fe20003f05270 */
[----:B------:R-:W-:Y:S05]  /*48a0*/  WARPSYNC.ALL ;  /* 0x0000000000007948 */ /* 0x000fea0003800000 */
[----:B------:R-:W-:Y:S07]  /*48b0*/  BAR.SYNC.DEFER_BLOCKING 0x0 ;  /* 0x0000000000007b1d */ /* 0x000fee0000010000 */
[----:B0-----:R-:W-:Y:S01]  /*48c0*/  @P0 MOV R2, 0x400 ;  /* 0x0000040000020802 */ /* 0x001fe20000000f00 */
[----:B------:R-:W1:Y:S03]  /*48d0*/  @P0 S2R R3, SR_CgaCtaId ;  /* 0x0000000000030919 */ /* 0x000e660000008800 */
[----:B-1----:R-:W-:-:S05]  /*48e0*/  @P0 LEA R20, R3, R2, 0x18 ;  /* 0x0000000203140211 */ /* 0x002fca00078ec0ff */
[----:B------:R-:W0:Y:S04]  /*48f0*/  @P0 LDS.64 R16, [R20+0x88] ;  /* 0x0000880014100984 */ /* 0x000e280000000a00 */
[----:B------:R-:W1:Y:S01]  /*4900*/  @P0 LDS.64 R2, [R20+0x90] ;  /* 0x0000900014020984 */ /* 0x000e620000000a00 */
[C---:B0-----:R-:W-:Y:S02]  /*4910*/  @P0 DMUL R16, R26.reuse, R16 ;  /* 0x000000101a100228 */ /* 0x041fe40000000000 */
[----:B-1----:R-:W-:-:S08]  /*4920*/  @P0 DFMA R24, R26, R2, R24 ;  /* 0x000000021a18022b */ /* 0x002fd00000000018 */
[----:B------:R-:W-:Y:S02]  /*4930*/  @P0 IMAD.MOV.U32 R26, RZ, RZ, R16 ;  /* 0x000000ffff1a0224 */ /* 0x000fe400078e0010 */
[----:B------:R-:W-:Y:S01]  /*4940*/  @P0 IMAD.MOV.U32 R27, RZ, RZ, R17 ;  /* 0x000000ffff1b0224 */ /* 0x000fe200078e0011 */
[----:B------:R-:W-:-:S05]  /*4950*/  DFMA R18, R12, R24, R14 ;  /* 0x000000180c12722b */ /* 0x000fca000000000e */
[----:B------:R-:W-:-:S11]  /*4960*/  DMUL R16, R12, R26 ;  /* 0x0000001a0c107228 */ /* 0x000fd60000000000 */
.L_x_29:
[----:B------:R-:W0:Y:S01]  /*4970*/  S2R R2, SR_LANEID ;  /* 0x0000000000027919 */ /* 0x000e220000000000 */
[----:B------:R-:W1:Y:S01]  /*4980*/  S2UR UR7, SR_CgaCtaId ;  /* 0x00000000000779c3 */ /* 0x000e620000008800 */
[----:B------:R-:W-:Y:S01]  /*4990*/  SHF.R.U32.HI R3, RZ, 0x5, R0 ;  /* 0x00000005ff037819 */ /* 0x000fe20000011600 */
[----:B------:R-:W-:-:S06]  /*49a0*/  UMOV UR4, 0x400 ;  /* 0x0000040000047882 */ /* 0x000fcc0000000000 */
[----:B------:R-:W-:Y:S01]  /*49b0*/  BAR.SYNC.DEFER_BLOCKING 0x0 ;  /* 0x0000000000007b1d */ /* 0x000fe20000010000 */
[----:B------:R-:W-:-:S07]  /*49c0*/  ISETP.NE.AND P0, PT, R0, RZ, PT ;  /* 0x000000ff0000720c */ /* 0x000fce0003f05270 */
[----:B------:R-:W2:Y:S01]  /*49d0*/  S2UR UR5, SR_CgaCtaId ;  /* 0x00000000000579c3 */ /* 0x000ea20000008800 */
[C---:B------:R-:W-:Y:S01]  /*49e0*/  DFMA R22, R8.reuse, R18, R10 ;  /* 0x000000120816722b */ /* 0x040fe2000000000a */
[----:B------:R-:W3:Y:S01]  /*49f0*/  LDCU.128 UR16, c[0x0][0x390] ;  /* 0x00007200ff1077ac */ /* 0x000ee20008000c00 */
[----:B------:R-:W-:-:S06]  /*4a00*/  DMUL R20, R8, R16 ;  /* 0x0000001008147228 */ /* 0x000fcc0000000000 */
[C---:B------:R-:W-:Y:S02]  /*4a10*/  DFMA R26, R4.reuse, R22, R6 ;  /* 0x00000016041a722b */ /* 0x040fe40000000006 */
[----:B------:R-:W-:Y:S01]  /*4a20*/  DMUL R24, R4, R20 ;  /* 0x0000001404187228 */ /* 0x000fe20000000000 */
[----:B-1----:R-:W-:Y:S02]  /*4a30*/  ULEA UR4, UR7, UR4, 0x18 ;  /* 0x0000000407047291 */ /* 0x002fe4000f8ec0ff */
[----:B------:R-:W-:Y:S01]  /*4a40*/  UIADD3 UR7, UPT, UPT, -UR12, UR15, URZ ;  /* 0x0000000f0c077290 */ /* 0x000fe2000fffe1ff */
[----:B0-----:R-:W-:-:S05]  /*4a50*/  IMAD R3, R3, 0x60, R2 ;  /* 0x0000006003037824 */ /* 0x001fca00078e0202 */
[----:B------:R-:W-:Y:S01]  /*4a60*/  IMAD.U32 R28, RZ, RZ, UR7 ;  /* 0x00000007ff1c7e24 */ /* 0x000fe2000f8e00ff */
[----:B------:R-:W-:Y:S01]  /*4a70*/  LEA R29, R3, UR4, 0x4 ;  /* 0x00000004031d7c11 */ /* 0x000fe2000f8e20ff */
[----:B------:R-:W-:Y:S02]  /*4a80*/  UMOV UR4, 0x400 ;  /* 0x0000040000047882 */ /* 0x000fe40000000000 */
[----:B--2---:R-:W-:Y:S02]  /*4a90*/  ULEA UR4, UR5, UR4, 0x18 ;  /* 0x0000000405047291 */ /* 0x004fe4000f8ec0ff */
[----:B------:R-:W-:Y:S02]  /*4aa0*/  IMAD R3, R2, 0x20, R29 ;  /* 0x0000002002037824 */ /* 0x000fe400078e021d */
[----:B------:R-:W0:Y:S03]  /*4ab0*/  S2R R2, SR_TID.X ;  /* 0x0000000000027919 */ /* 0x000e260000002100 */
[----:B------:R-:W-:Y:S04]  /*4ac0*/  STS.128 [R3], R16 ;  /* 0x0000001003007388 */ /* 0x000fe80000000c00 */
[----:B------:R-:W-:Y:S04]  /*4ad0*/  STS.128 [R3+0x10], R20 ;  /* 0x0000101403007388 */ /* 0x000fe80000000c00 */
[----:B------:R0:W-:Y:S01]  /*4ae0*/  STS.128 [R3+0x20], R24 ;  /* 0x0000201803007388 */ /* 0x0001e20000000c00 */
[----:B------:R-:W-:-:S03]  /*4af0*/  NOP ;  /* 0x0000000000007918 */ /* 0x000fc60000000000 */
[----:B------:R-:W-:Y:S04]  /*4b00*/  LDS.128 R12, [R29] ;  /* 0x000000001d0c7984 */ /* 0x000fe80000000c00 */
[----:B------:R-:W-:Y:S04]  /*4b10*/  LDS.128 R8, [R29+0x200] ;  /* 0x000200001d087984 */ /* 0x000fe80000000c00 */
[----:B------:R-:W-:Y:S04]  /*4b20*/  LDS.128 R4, [R29+0x400] ;  /* 0x000400001d047984 */ /* 0x000fe80000000c00 */
[----:B------:R-:W-:Y:S01]  /*4b30*/  @!P0 STS [UR4+0x1800], R28 ;  /* 0x0018001cff008988 */ /* 0x000fe20008000804 */
[----:B0-----:R-:W-:-:S02]  /*4b40*/  LOP3.LUT R3, R2, 0x1f, RZ, 0xc0, !PT ;  /* 0x0000001f02037812 */ /* 0x001fc400078ec0ff */
[----:B------:R-:W-:Y:S01]  /*4b50*/  LOP3.LUT R2, R2, 0x3e0, RZ, 0xc0, !PT ;  /* 0x000003e002027812 */ /* 0x000fe200078ec0ff */
[----:B------:R-:W-:Y:S04]  /*4b60*/  BAR.SYNC.DEFER_BLOCKING 0x0 ;  /* 0x0000000000007b1d */ /* 0x000fe80000010000 */
[----:B------:R-:W-:-:S04]  /*4b70*/  IMAD R19, R2, 0x3, R3 ;  /* 0x0000000302137824 */ /* 0x000fc800078e0203 */
[C---:B------:R-:W-:Y:S01]  /*4b80*/  VIADD R21, R19.reuse, 0x20 ;  /* 0x0000002013157836 */ /* 0x040fe20000000000 */
[----:B------:R-:W-:-:S05]  /*4b90*/  IADD3 R2, P0, PT, R19, UR12, RZ ;  /* 0x0000000c13027c10 */ /* 0x000fca000ff1e0ff */
[----:B------:R-:W-:Y:S02]  /*4ba0*/  IMAD.X R3, RZ, RZ, UR13, P0 ;  /* 0x0000000dff037e24 */ /* 0x000fe400080e06ff */
[----:B------:R-:W-:-:S03]  /*4bb0*/  IMAD.SHL.U32 R16, R2, 0x8, RZ ;  /* 0x0000000802107824 */ /* 0x000fc600078e00ff */
[----:B------:R-:W-:Y:S02]  /*4bc0*/  SHF.L.U64.HI R17, R2, 0x3, R3 ;  /* 0x0000000302117819 */ /* 0x000fe40000010203 */
[C---:B---3--:R-:W-:Y:S02]  /*4bd0*/  IADD3 R2, P2, PT, R16.reuse, UR16, RZ ;  /* 0x0000001010027c10 */ /* 0x048fe4000ff5e0ff */
[----:B------:R-:W-:Y:S01]  /*4be0*/  IADD3 R16, P3, PT, R16, UR18, RZ ;  /* 0x0000001210107c10 */ /* 0x000fe2000ff7e0ff */
[----:B------:R-:W0:Y:S01]  /*4bf0*/  LDS R0, [UR4+0x1800] ;  /* 0x00180004ff007984 */ /* 0x000e220008000800 */
[C---:B------:R-:W-:Y:S02]  /*4c00*/  IADD3.X R3, PT, PT, R17.reuse, UR17, RZ, P2, !PT ;  /* 0x0000001111037c10 */ /* 0x040fe400097fe4ff */
[----:B------:R-:W-:Y:S02]  /*4c10*/  IADD3.X R17, PT, PT, R17, UR19, RZ, P3, !PT ;  /* 0x0000001311117c10 */ /* 0x000fe40009ffe4ff */
[CC--:B0-----:R-:W-:Y:S01]  /*4c20*/  ISETP.GE.AND P0, PT, R19.reuse, R0.reuse, PT ;  /* 0x000000001300720c */ /* 0x0c1fe20003f06270 */
[----:B------:R-:W-:Y:S01]  /*4c30*/  VIADD R19, R19, 0x40 ;  /* 0x0000004013137836 */ /* 0x000fe20000000000 */
[----:B------:R-:W-:-:S04]  /*4c40*/  ISETP.GE.AND P1, PT, R21, R0, PT ;  /* 0x000000001500720c */ /* 0x000fc80003f26270 */
[----:B------:R-:W-:-:S07]  /*4c50*/  ISETP.GE.AND P2, PT, R19, R0, PT ;  /* 0x000000001300720c */ /* 0x000fce0003f46270 */
[----:B------:R0:W-:Y:S04]  /*4c60*/  @!P0 STG.E.64 desc[UR10][R2.64], R12 ;  /* 0x0000000c02008986 */ /* 0x0001e8000c101b0a */
[----:B------:R0:W-:Y:S04]  /*4c70*/  @!P0 STG.E.64 desc[UR10][R16.64], R14 ;  /* 0x0000000e10008986 */ /* 0x0001e8000c101b0a */
[----:B------:R0:W-:Y:S04]  /*4c80*/  @!P1 STG.E.64 desc[UR10][R2.64+0x100], R8 ;  /* 0x0001000802009986 */ /* 0x0001e8000c101b0a */
[----:B------:R0:W-:Y:S01]  /*4c90*/  @!P1 STG.E.64 desc[UR10][R16.64+0x100], R10 ;  /* 0x0001000a10009986 */ /* 0x0001e2000c101b0a */
[----:B------:R-:W-:Y:S05]  /*4ca0*/  @P2 EXIT ;  /* 0x000000000000294d */ /* 0x000fea0003800000 */
[----:B------:R-:W-:Y:S04]  /*4cb0*/  STG.E.64 desc[UR10][R2.64+0x200], R4 ;  /* 0x0002000402007986 */ /* 0x000fe8000c101b0a */
[----:B------:R-:W-:Y:S01]  /*4cc0*/  STG.E.64 desc[UR10][R16.64+0x200], R6 ;  /* 0x0002000610007986 */ /* 0x000fe2000c101b0a */
[----:B------:R-:W-:Y:S05]  /*4cd0*/  EXIT ;  /* 0x000000000000794d */ /* 0x000fea0003800000 */
.L_x_10:
[----:B------:R-:W-:Y:S01]  /*4ce0*/  BSSY B1, `(.L_x_50) ;  /* 0x0000006000017945 */ /* 0x000fe20003800000 */
[----:B------:R-:W-:Y:S01]  /*4cf0*/  PLOP3.LUT P0, PT, P0, PT, PT, 0x8, 0x80 ;  /* 0x000000000080781c */ /* 0x000fe2000070e170 */
[----:B------:R-:W-:-:S12]  /*4d00*/  IMAD.MOV.U32 R29, RZ, RZ, -0x1 ;  /* 0xffffffffff1d7424 */ /* 0x000fd800078e00ff */
[----:B------:R-:W-:Y:S05]  /*4d10*/  WARPSYNC.COLLECTIVE R29, `(.L_x_51) ;  /* 0x000000001d087348 */ /* 0x000fea0003c00000 */
[----:B------:R-:W-:Y:S01]  /*4d20*/  VOTE.ANY P0, P0 ;  /* 0x0000000000ff7806 */ /* 0x000fe20000000100 */
[----:B------:R-:W-:-:S12]  /*4d30*/  ENDCOLLECTIVE ;  /* 0x000000000000791b */ /* 0x000fd80003800000 */
.L_x_51:
[----:B------:R-:W-:Y:S05]  /*4d40*/  BSYNC B1 ;  /* 0x0000000000017941 */ /* 0x000fea0003800000 */
.L_x_50:
[----:B------:R-:W-:Y:S05]  /*4d50*/  BRA `(.L_x_52) ;  /* 0xffffffc4007c7947 */ /* 0x000fea000383ffff */
.L_x_15:
[----:B------:R-:W2:Y:S01]  /*4d60*/  S2R R26, SR_GEMASK ;  /* 0x00000000001a7919 */ /* 0x000ea20000003c00 */
[----:B------:R-:W-:Y:S01]  /*4d70*/  BSSY B1, `(.L_x_53) ;  /* 0x0000006000017945 */ /* 0x000fe20003800000 */
[----:B------:R-:W-:Y:S01]  /*4d80*/  PLOP3.LUT P0, PT, P0, PT, PT, 0x8, 0x80 ;  /* 0x000000000080781c */ /* 0x000fe2000070e170 */
[----:B01----:R-:W-:-:S12]  /*4d90*/  IMAD.MOV.U32 R29, RZ, RZ, -0x1 ;  /* 0xffffffffff1d7424 */ /* 0x003fd800078e00ff */
[----:B--2--5:R-:W-:Y:S05]  /*4da0*/  WARPSYNC.COLLECTIVE R29, `(.L_x_54) ;  /* 0x000000001d087348 */ /* 0x024fea0003c00000 */
[----:B------:R-:W-:Y:S01]  /*4db0*/  VOTE.ANY R29, PT, P0 ;  /* 0x00000000001d7806 */ /* 0x000fe200000e0100 */
[----:B--2--5:R-:W-:Y:S06]  /*4dc0*/  ENDCOLLECTIVE ;  /* 0x000000000000791b */ /* 0x024fec0003800000 */
.L_x_54:
[----:B------:R-:W-:Y:S05]  /*4dd0*/  BSYNC B1 ;  /* 0x0000000000017941 */ /* 0x000fea0003800000 */
.L_x_53:
[----:B------:R-:W-:Y:S01]  /*4de0*/  LOP3.LUT R29, R29, 0x80000000, R26, 0xec, !PT ;  /* 0x800000001d1d7812 */ /* 0x000fe200078eec1a */
[----:B------:R-:W-:Y:S02]  /*4df0*/  IMAD.MOV.U32 R49, RZ, RZ, R24 ;  /* 0x000000ffff317224 */ /* 0x000fe400078e0018 */
[----:B------:R-:W-:Y:S02]  /*4e00*/  IMAD.MOV.U32 R48, RZ, RZ, 0x1 ;  /* 0x00000001ff307424 */ /* 0x000fe400078e00ff */
[----:B------:R-:W-:-:S05]  /*4e10*/  VIADD R28, R29, 0xffffffff ;  /* 0xffffffff1d1c7836 */ /* 0x000fca0000000000 */
[----:B------:R-:W-:Y:S01]  /*4e20*/  LOP3.LUT R28, R29, R28, RZ, 0xc, !PT ;  /* 0x0000001c1d1c7212 */ /* 0x000fe200078e0cff */
[----:B------:R-:W-:-:S03]  /*4e30*/  IMAD.MOV.U32 R29, RZ, RZ, -0x1 ;  /* 0xffffffffff1d7424 */ /* 0x000fc600078e00ff */
[----:B------:R0:W1:Y:S04]  /*4e40*/  POPC R51, R28 ;  /* 0x0000001c00337309 */ /* 0x0000680000000000 */
[----:B01----:R-:W-:Y:S05]  /*4e50*/  WARPSYNC.COLLECTIVE R29, `(.L_x_55) ;  /* 0x000000001d087348 */ /* 0x003fea0003c00000 */
[----:B-1----:R1:W2:Y:S02]  /*4e60*/  SHFL.DOWN P1, R50, R49, R48, R51 ;  /* 0x0800003031327389 */ /* 0x0022a40000020033 */
[----:B012---:R-:W-:Y:S05]  /*4e70*/  ENDCOLLECTIVE ;  /* 0x000000000000791b */ /* 0x007fea0003800000 */
.L_x_55:
[----:B------:R-:W-:Y:S01]  /*4e80*/  ISETP.GE.AND P0, PT, R4, R51, PT ;  /* 0x000000330400720c */ /* 0x000fe20003f06270 */
[----:B------:R-:W-:Y:S02]  /*4e90*/  IMAD.MOV.U32 R49, RZ, RZ, R25 ;  /* 0x000000ffff317224 */ /* 0x000fe400078e0019 */
[----:B------:R-:W-:-:S10]  /*4ea0*/  IMAD.MOV.U32 R5, RZ, RZ, R50 ;  /* 0x000000ffff057224 */ /* 0x000fd400078e0032 */
[----:B------:R-:W-:Y:S05]  /*4eb0*/  WARPSYNC.COLLECTIVE R29, `(.L_x_56) ;  /* 0x000000001d087348 */ /* 0x000fea0003c00000 */
[----:B------:R0:W1:Y:S02]  /*4ec0*/  SHFL.DOWN P1, R50, R49, R48, R51 ;  /* 0x0800003031327389 */ /* 0x0000640000020033 */
[----:B01----:R-:W-:Y:S05]  /*4ed0*/  ENDCOLLECTIVE ;  /* 0x000000000000791b */ /* 0x003fea0003800000 */
.L_x_56:
[----:B------:R-:W-:Y:S02]  /*4ee0*/  IMAD.MOV.U32 R28, RZ, RZ, R5 ;  /* 0x000000ffff1c7224 */ /* 0x000fe400078e0005 */
[----:B------:R-:W-:Y:S02]  /*4ef0*/  VIADD R5, R4, 0x8 ;  /* 0x0000000804057836 */ /* 0x000fe40000000000 */
[----:B------:R-:W-:Y:S02]  /*4f00*/  IMAD.MOV.U32 R49, RZ, RZ, R22 ;  /* 0x000000ffff317224 */ /* 0x000fe400078e0016 */
[----:B------:R-:W-:-:S07]  /*4f10*/  IMAD.MOV.U32 R32, RZ, RZ, R50 ;  /* 0x000000ffff207224 */ /* 0x000fce00078e0032 */
[----:B------:R-:W-:Y:S05]  /*4f20*/  WARPSYNC.COLLECTIVE R29, `(.L_x_57) ;  /* 0x000000001d087348 */ /* 0x000fea0003c00000 */
[----:B------:R0:W1:Y:S02]  /*4f30*/  SHFL.DOWN P1, R50, R49, R48, R51 ;  /* 0x0800003031327389 */ /* 0x0000640000020033 */
[----:B01----:R-:W-:Y:S05]  /*4f40*/  ENDCOLLECTIVE ;  /* 0x000000000000791b */ /* 0x003fea0003800000 */
.L_x_57:
[----:B------:R-:W-:Y:S02]  /*4f50*/  IMAD.MOV.U32 R49, RZ, RZ, R23 ;  /* 0x000000ffff317224 */ /* 0x000fe400078e0017 */
[----:B------:R-:W-:-:S07]  /*4f60*/  IMAD.MOV.U32 R33, RZ, RZ, R50 ;  /* 0x000000ffff217224 */ /* 0x000fce00078e0032 */
[----:B------:R-:W-:Y:S05]  /*4f70*/  WARPSYNC.COLLECTIVE R29, `(.L_x_58) ;  /* 0x000000001d087348 */ /* 0x000fea0003c00000 */
[----:B------:R0:W1:Y:S02]  /*4f80*/  SHFL.DOWN P1, R50, R49, R48, R51 ;  /* 0x0800003031327389 */ /* 0x0000640000020033 */
[----:B01----:R-:W-:Y:S05]  /*4f90*/  ENDCOLLECTIVE ;  /* 0x000000000000791b */ /* 0x003fea0003800000 */
.L_x_58:
[----:B------:R-:W-:Y:S02]  /*4fa0*/  IMAD.MOV.U32 R29, RZ, RZ, R32 ;  /* 0x000000ffff1d7224 */ /* 0x000fe400078e0020 */
[----:B------:R-:W-:-:S04]  /*4fb0*/  IMAD.MOV.U32 R48, RZ, RZ, 0x2 ;  /* 0x00000002ff307424 */ /* 0x000fc800078e00ff */
[----:B------:R-:W-:Y:S01]  /*4fc0*/  DMUL R30, R28, R24 ;  /* 0x000000181c1e7228 */ /* 0x000fe20000000000 */
[----:B------:R-:W-:Y:S02]  /*4fd0*/  IMAD.MOV.U32 R28, RZ, RZ, R33 ;  /* 0x000000ffff1c7224 */ /* 0x000fe400078e0021 */
[----:B------:R-:W-:-:S07]  /*4fe0*/  IMAD.MOV.U32 R29, RZ, RZ, R50 ;  /* 0x000000ffff1d7224 */ /* 0x000fce00078e0032 */
[----:B------:R-:W-:Y:S01]  /*4ff0*/  FSEL R40, R30, R24, !P0 ;  /* 0x000000181e287208 */ /* 0x000fe20004000000 */
[----:B------:R-:W-:Y:S01]  /*5000*/  DFMA R32, R28, R24, R22 ;  /* 0x000000181c20722b */ /* 0x000fe20000000016 */
[----:B------:R-:W-:Y:S01]  /*5010*/  FSEL R41, R31, R25, !P0 ;  /* 0x000000191f297208 */ /* 0x000fe20004000000 */
[----:B------:R-:W-:Y:S02]  /*5020*/  IMAD.MOV.U32 R29, RZ, RZ, -0x1 ;  /* 0xffffffffff1d7424 */ /* 0x000fe400078e00ff */
[----:B------:R-:W-:-:S07]  /*5030*/  IMAD.MOV.U32 R49, RZ, RZ, R40 ;  /* 0x000000ffff317224 */ /* 0x000fce00078e0028 */
[----:B------:R-:W-:Y:S05]  /*5040*/  WARPSYNC.COLLECTIVE R29, `(.L_x_59) ;  /* 0x000000001d087348 */ /* 0x000fea0003c00000 */
[----:B------:R0:W1:Y:S02]  /*5050*/  SHFL.DOWN P1, R50, R49, R48, R51 ;  /* 0x0800003031327389 */ /* 0x0000640000020033 */
[----:B01----:R-:W-:Y:S05]  /*5060*/  ENDCOLLECTIVE ;  /* 0x000000000000791b */ /* 0x003fea0003800000 */
.L_x_59:
[----:B------:R-:W-:Y:S01]  /*5070*/  FSEL R34, R32, R22, !P0 ;  /* 0x0000001620227208 */ /* 0x000fe20004000000 */
[C---:B------:R-:W-:Y:S01]  /*5080*/  VIADD R22, R4.reuse, 0x4 ;  /* 0x0000000404167836 */ /* 0x040fe20000000000 */
[----:B------:R-:W-:Y:S01]  /*5090*/  FSEL R35, R33, R23, !P0 ;  /* 0x0000001721237208 */ /* 0x000fe20004000000 */
[----:B------:R-:W-:-:S05]  /*50a0*/  VIADD R23, R4, 0x2 ;  /* 0x0000000204177836 */ /* 0x000fca0000000000 */
[----:B------:R-:W-:Y:S01]  /*50b0*/  ISETP.GT.AND P0, PT, R23, R51, PT ;  /* 0x000000331700720c */ /* 0x000fe20003f04270 */
[----:B------:R-:W-:Y:S02]  /*50c0*/  IMAD.MOV.U32 R49, RZ, RZ, R41 ;  /* 0x000000ffff317224 */ /* 0x000fe400078e0029 */
[----:B------:R-:W-:-:S10]  /*50d0*/  IMAD.MOV.U32 R30, RZ, RZ, R50 ;  /* 0x000000ffff1e7224 */ /* 0x000fd400078e0032 */
[----:B------:R-:W-:Y:S05]  /*50e0*/  WARPSYNC.COLLECTIVE R29, `(.L_x_60) ;  /* 0x000000001d087348 */ /* 0x000fea0003c00000 */
[----:B------:R0:W1:Y:S02]  /*50f0*/  SHFL.DOWN P1, R50, R49, R48, R51 ;  /* 0x0800003031327389 */ /* 0x0000640000020033 */
[----:B01----:R-:W-:Y:S05]  /*5100*/  ENDCOLLECTIVE ;  /* 0x000000000000791b */ /* 0x003fea0003800000 */
.L_x_60:
[----:B------:R-:W-:Y:S02]  /*5110*/  IMAD.MOV.U32 R49, RZ, RZ, R34 ;  /* 0x000000ffff317224 */ /* 0x000fe400078e0022 */
[----:B------:R-:W-:-:S07]  /*5120*/  IMAD.MOV.U32 R31, RZ, RZ, R50 ;  /* 0x000000ffff1f7224 */ /* 0x000fce00078e0032 */
[----:B------:R-:W-:Y:S05]  /*5130*/  WARPSYNC.COLLECTIVE R29, `(.L_x_61) ;  /* 0x000000001d087348 */ /* 0x000fea0003c00000 */
[----:B------:R0:W1:Y:S02]  /*5140*/  SHFL.DOWN P1, R50, R49, R48, R51 ;  /* 0x0800003031327389 */ /* 0x0000640000020033 */
[----:B01----:R-:W-:Y:S05]  /*5150*/  ENDCOLLECTIVE ;  /* 0x000000000000791b */ /* 0x003fea0003800000 */
.L_x_61:
[----:B------:R-:W-:Y:S01]  /*5160*/  DMUL R30, R30, R40 ;  /* 0x000000281e1e7228 */ /* 0x000fe20000000000 */
[----:B------:R-:W-:Y:S02]  /*5170*/  IMAD.MOV.U32 R49, RZ, RZ, R35 ;  /* 0x000000ffff317224 */ /* 0x000fe400078e0023 */
[----:B------:R-:W-:-:S08]  /*5180*/  IMAD.MOV.U32 R24, RZ, RZ, R50 ;  /* 0x000000ffff187224 */ /* 0x000fd000078e0032 */
[----:B------:R-:W-:Y:S05]  /*5190*/  WARPSYNC.COLLECTIVE R29, `(.L_x_62) ;  /* 0x000000001d087348 */ /* 0x000fea0003c00000 */
[----:B------:R0:W1:Y:S02]  /*51a0*/  SHFL.DOWN P1, R50, R49, R48, R51 ;  /* 0x0800003031327389 */ /* 0x0000640000020033 */
[----:B01----:R-:W-:Y:S05]  /*51b0*/  ENDCOLLECTIVE ;  /* 0x000000000000791b */ /* 0x003fea0003800000 */
.L_x_62:
[----:B------:R-:W-:Y:S02]  /*51c0*/  IMAD.MOV.U32 R48, RZ, RZ, 0x4 ;  /* 0x00000004ff307424 */ /* 0x000fe400078e00ff */
[----:B------:R-:W-:-:S06]  /*51d0*/  IMAD.MOV.U32 R25, RZ, RZ, R50 ;  /* 0x000000ffff197224 */ /* 0x000fcc00078e0032 */
[----:B------:R-:W-:Y:S01]  /*51e0*/  DFMA R24, R24, R40, R34 ;  /* 0x000000281818722b */ /* 0x000fe20000000022 */
[----:B------:R-:W-:Y:S02]  /*51f0*/  FSEL R40, R40, R30, P0 ;  /* 0x0000001e28287208 */ /* 0x000fe40000000000 */
[----:B------:R-:W-:-:S03]  /*5200*/  FSEL R41, R41, R31, P0 ;  /* 0x0000001f29297208 */ /* 0x000fc60000000000 */
[----:B------:R-:W-:-:S04]  /*5210*/  IMAD.MOV.U32 R49, RZ, RZ, R40 ;  /* 0x000000ffff317224 */ /* 0x000fc800078e0028 */
[----:B------:R-:W-:-:S07]  /*5220*/  FSEL R34, R34, R24, P0 ;  /* 0x0000001822227208 */ /* 0x000fce0000000000 */
[----:B------:R-:W-:Y:S05]  /*5230*/  WARPSYNC.COLLECTIVE R29, `(.L_x_63) ;  /* 0x000000001d087348 */ /* 0x000fea0003c00000 */
[----:B------:R0:W1:Y:S02]  /*5240*/  SHFL.DOWN P1, R50, R49, R48, R51 ;  /* 0x0800003031327389 */ /* 0x0000640000020033 */
[----:B01----:R-:W-:Y:S05]  /*5250*/  ENDCOLLECTIVE ;  /* 0x000000000000791b */ /* 0x003fea0003800000 */
.L_x_63:
[----:B------:R-:W-:Y:S02]  /*5260*/  FSEL R35, R35, R25, P0 ;  /* 0x0000001923237208 */ /* 0x000fe40000000000 */
[----:B------:R-:W-:Y:S01]  /*5270*/  ISETP.GT.AND P0, PT, R22, R51, PT ;  /* 0x000000331600720c */ /* 0x000fe20003f04270 */
[----:B------:R-:W-:Y:S02]  /*5280*/  IMAD.MOV.U32 R49, RZ, RZ, R41 ;  /* 0x000000ffff317224 */ /* 0x000fe400078e0029 */
[----:B------:R-:W-:-:S10]  /*5290*/  IMAD.MOV.U32 R30, RZ, RZ, R50 ;  /* 0x000000ffff1e7224 */ /* 0x000fd400078e0032 */
[----:B------:R-:W-:Y:S05]  /*52a0*/  WARPSYNC.COLLECTIVE R29, `(.L_x_64) ;  /* 0x000000001d087348 */ /* 0x000fea0003c00000 */
[----:B------:R0:W1:Y:S02]  /*52b0*/  SHFL.DOWN P1, R50, R49, R48, R51 ;  /* 0x0800003031327389 */ /* 0x0000640000020033 */
[----:B01----:R-:W-:Y:S05]  /*52c0*/  ENDCOLLECTIVE ;  /* 0x000000000000791b */ /* 0x003fea0003800000 */
.L_x_64:
[----:B------:R-:W-:Y:S02]  /*52d0*/  IMAD.MOV.U32 R49, RZ, RZ, R34 ;  /* 0x000000ffff317224 */ /* 0x000fe400078e0022 */
[----:B------:R-:W-:-:S07]  /*52e0*/  IMAD.MOV.U32 R31, RZ, RZ, R50 ;  /* 0x000000ffff1f7224 */ /* 0x000fce00078e0032 */
[----:B------:R-:W-:Y:S05]  /*52f0*/  WARPSYNC.COLLECTIVE R29, `(.L_x_65) ;  /* 0x000000001d087348 */ /* 0x000fea0003c00000 */
[----:B------:R0:W1:Y:S02]  /*5300*/  SHFL.DOWN P1, R50, R49, R48, R51 ;  /* 0x0800003031327389 */ /* 0x0000640000020033 */
[----:B01----:R-:W-:Y:S05]  /*5310*/  ENDCOLLECTIVE ;  /* 0x000000000000791b */ /* 0x003fea0003800000 */
.L_x_65:
[----:B------:R-:W-:Y:S01]  /*5320*/  DMUL R30, R30, R40 ;  /* 0x000000281e1e7228 */ /* 0x000fe20000000000 */
[----:B------:R-:W-:Y:S02]  /*5330*/  IMAD.MOV.U32 R49, RZ, RZ, R35 ;  /* 0x000000ffff317224 */ /* 0x000fe400078e0023 */
[----:B------:R-:W-:-:S08]  /*5340*/  IMAD.MOV.U32 R24, RZ, RZ, R50 ;  /* 0x000000ffff187224 */ /* 0x000fd000078e0032 */
[----:B------:R-:W-:Y:S05]  /*5350*/  WARPSYNC.COLLECTIVE R29, `(.L_x_66) ;  /* 0x000000001d087348 */ /* 0x000fea0003c00000 */
[----:B------:R0:W1:Y:S02]  /*5360*/  SHFL.DOWN P1, R50, R49, R48, R51 ;  /* 0x0800003031327389 */ /* 0x0000640000020033 */
[----:B01----:R-:W-:Y:S05]  /*5370*/  ENDCOLLECTIVE ;  /* 0x000000000000791b */ /* 0x003fea0003800000 */
.L_x_66:
        /* <DEDUP_REMOVED lines=10> */
.L_x_67:
[----:B------:R-:W-:Y:S02]  /*5420*/  FSEL R35, R35, R25, P0 ;  /* 0x0000001923237208 */ /* 0x000fe40000000000 */
[----:B------:R-:W-:Y:S01]  /*5430*/  ISETP.NE.AND P0, PT, R0, 0x65, PT ;  /* 0x000000650000780c */ /* 0x000fe20003f05270 */
[----:B------:R-:W-:Y:S02]  /*5440*/  VIADD R0, R4, 0x10 ;  /* 0x0000001004007836 */ /* 0x000fe40000000000 */
[----:B------:R-:W-:Y:S02]  /*5450*/  IMAD.MOV.U32 R49, RZ, RZ, R41 ;  /* 0x000000ffff317224 */ /* 0x000fe400078e0029 */
[----:B------:R-:W-:-:S08]  /*5460*/  IMAD.MOV.U32 R30, RZ, RZ, R50 ;  /* 0x000000ffff1e7224 */ /* 0x000fd000078e0032 */
[----:B------:R-:W-:Y:S05]  /*5470*/  WARPSYNC.COLLECTIVE R29, `(.L_x_68) ;  /* 0x000000001d087348 */ /* 0x000fea0003c00000 */
[----:B------:R0:W1:Y:S02]  /*5480*/  SHFL.DOWN P1, R50, R49, R48, R51 ;  /* 0x0800003031327389 */ /* 0x0000640000020033 */
[----:B01----:R-:W-:Y:S05]  /*5490*/  ENDCOLLECTIVE ;  /* 0x000000000000791b */ /* 0x003fea0003800000 */
.L_x_68:
[----:B------:R-:W-:Y:S02]  /*54a0*/  IMAD.MOV.U32 R49, RZ, RZ, R34 ;  /* 0x000000ffff317224 */ /* 0x000fe400078e0022 */
[----:B------:R-:W-:-:S07]  /*54b0*/  IMAD.MOV.U32 R31, RZ, RZ, R50 ;  /* 0x000000ffff1f7224 */ /* 0x000fce00078e0032 */
[----:B------:R-:W-:Y:S05]  /*54c0*/  WARPSYNC.COLLECTIVE R29, `(.L_x_69) ;  /* 0x000000001d087348 */ /* 0x000fea0003c00000 */
[----:B------:R0:W1:Y:S02]  /*54d0*/  SHFL.DOWN P1, R50, R49, R48, R51 ;  /* 0x0800003031327389 */ /* 0x0000640000020033 */
[----:B01----:R-:W-:Y:S05]  /*54e0*/  ENDCOLLECTIVE ;  /* 0x000000000000791b */ /* 0x003fea0003800000 */
.L_x_69:
[----:B------:R-:W-:Y:S01]  /*54f0*/  DMUL R30, R30, R40 ;  /* 0x000000281e1e7228 */ /* 0x000fe20000000000 */
[----:B------:R-:W-:Y:S02]  /*5500*/  IMAD.MOV.U32 R49, RZ, RZ, R35 ;  /* 0x000000ffff317224 */ /* 0x000fe400078e0023 */
[----:B------:R-:W-:-:S08]  /*5510*/  IMAD.MOV.U32 R24, RZ, RZ, R50 ;  /* 0x000000ffff187224 */ /* 0x000fd000078e0032 */
[----:B------:R-:W-:Y:S05]  /*5520*/  WARPSYNC.COLLECTIVE R29, `(.L_x_70) ;  /* 0x000000001d087348 */ /* 0x000fea0003c00000 */
[----:B------:R0:W1:Y:S02]  /*5530*/  SHFL.DOWN P1, R50, R49, R48, R51 ;  /* 0x0800003031327389 */ /* 0x0000640000020033 */
[----:B01----:R-:W-:Y:S05]  /*5540*/  ENDCOLLECTIVE ;  /* 0x000000000000791b */ /* 0x003fea0003800000 */
.L_x_70:
[----:B------:R-:W-:Y:S02]  /*5550*/  IMAD.MOV.U32 R48, RZ, RZ, 0x10 ;  /* 0x00000010ff307424 */ /* 0x000fe400078e00ff */
[----:B------:R-:W-:Y:S01]  /*5560*/  IMAD.MOV.U32 R25, RZ, RZ, R50 ;  /* 0x000000ffff197224 */ /* 0x000fe200078e0032 */
[----:B------:R-:W-:-:S05]  /*5570*/  ISETP.GT.AND P1, PT, R5, R51, PT ;  /* 0x000000330500720c */ /* 0x000fca0003f24270 */
[----:B------:R-:W-:Y:S01]  /*5580*/  DFMA R24, R24, R40, R34 ;  /* 0x000000281818722b */ /* 0x000fe20000000022 */
[----:B------:R-:W-:Y:S02]  /*5590*/  FSEL R40, R40, R30, P1 ;  /* 0x0000001e28287208 */ /* 0x000fe40000800000 */
[----:B------:R-:W-:Y:S02]  /*55a0*/  FSEL R41, R41, R31, P1 ;  /* 0x0000001f29297208 */ /* 0x000fe40000800000 */
[----:B------:R-:W0:Y:S01]  /*55b0*/  LDC.64 R30, c[0x0][0x3a8] ;  /* 0x0000ea00ff1e7b82 */ /* 0x000e220000000a00 */
[----:B------:R-:W-:-:S04]  /*55c0*/  IMAD.MOV.U32 R49, RZ, RZ, R40 ;  /* 0x000000ffff317224 */ /* 0x000fc800078e0028 */
[----:B------:R-:W-:Y:S02]  /*55d0*/  FSEL R34, R34, R24, P1 ;  /* 0x0000001822227208 */ /* 0x000fe40000800000 */
[----:B------:R-:W-:-:S07]  /*55e0*/  FSEL R35, R35, R25, P1 ;  /* 0x0000001923237208 */ /* 0x000fce0000800000 */
[----:B0-----:R-:W-:Y:S05]  /*55f0*/  WARPSYNC.COLLECTIVE R29, `(.L_x_71) ;  /* 0x000000001d087348 */ /* 0x001fea0003c00000 */
[----:B------:R1:W2:Y:S02]  /*5600*/  SHFL.DOWN P1, R50, R49, R48, R51 ;  /* 0x0800003031327389 */ /* 0x0002a40000020033 */
[----:B012---:R-:W-:Y:S05]  /*5610*/  ENDCOLLECTIVE ;  /* 0x000000000000791b */ /* 0x007fea0003800000 */
.L_x_71:
[----:B------:R-:W-:Y:S01]  /*5620*/  IMAD.MOV.U32 R49, RZ, RZ, R41 ;  /* 0x000000ffff317224 */ /* 0x000fe200078e0029 */
[----:B------:R-:W-:-:S05]  /*5630*/  IADD3 R30, P2, PT, R30, 0x200, RZ ;  /* 0x000002001e1e7810 */ /* 0x000fca0007f5e0ff */
[----:B------:R-:W-:Y:S02]  /*5640*/  IMAD.X R31, RZ, RZ, R31, P2 ;  /* 0x000000ffff1f7224 */ /* 0x000fe400010e061f */
[----:B------:R-:W-:-:S07]  /*5650*/  IMAD.MOV.U32 R32, RZ, RZ, R50 ;  /* 0x000000ffff207224 */ /* 0x000fce00078e0032 */
[----:B------:R-:W-:Y:S05]  /*5660*/  WARPSYNC.COLLECTIVE R29, `(.L_x_72) ;  /* 0x000000001d087348 */ /* 0x000fea0003c00000 */
[----:B------:R0:W1:Y:S02]  /*5670*/  SHFL.DOWN P1, R50, R49, R48, R51 ;  /* 0x0800003031327389 */ /* 0x0000640000020033 */
[----:B01----:R-:W-:Y:S05]  /*5680*/  ENDCOLLECTIVE ;  /* 0x000000000000791b */ /* 0x003fea0003800000 */
.L_x_72:
[----:B------:R-:W-:Y:S02]  /*5690*/  IMAD.MOV.U32 R49, RZ, RZ, R34 ;  /* 0x000000ffff317224 */ /* 0x000fe400078e0022 */
[----:B------:R-:W-:-:S07]  /*56a0*/  IMAD.MOV.U32 R33, RZ, RZ, R50 ;  /* 0x000000ffff217224 */ /* 0x000fce00078e0032 */
[----:B------:R-:W-:Y:S05]  /*56b0*/  WARPSYNC.COLLECTIVE R29, `(.L_x_73) ;  /* 0x000000001d087348 */ /* 0x000fea0003c00000 */
[----:B------:R0:W1:Y:S02]  /*56c0*/  SHFL.DOWN P1, R50, R49, R48, R51 ;  /* 0x0800003031327389 */ /* 0x0000640000020033 */
[----:B01----:R-:W-:Y:S05]  /*56d0*/  ENDCOLLECTIVE ;  /* 0x000000000000791b */ /* 0x003fea0003800000 */
.L_x_73:
[----:B------:R-:W-:Y:S01]  /*56e0*/  DMUL R32, R32, R40 ;  /* 0x0000002820207228 */ /* 0x000fe20000000000 */
[----:B------:R-:W-:Y:S02]  /*56f0*/  IMAD.MOV.U32 R49, RZ, RZ, R35 ;  /* 0x000000ffff317224 */ /* 0x000fe400078e0023 */
[----:B------:R-:W-:-:S08]  /*5700*/  IMAD.MOV.U32 R24, RZ, RZ, R50 ;  /* 0x000000ffff187224 */ /* 0x000fd000078e0032 */
[----:B------:R-:W-:Y:S05]  /*5710*/  WARPSYNC.COLLECTIVE R29, `(.L_x_74) ;  /* 0x000000001d087348 */ /* 0x000fea0003c00000 */
[----:B------:R0:W1:Y:S02]  /*5720*/  SHFL.DOWN P1, R50, R49, R48, R51 ;  /* 0x0800003031327389 */ /* 0x0000640000020033 */
[----:B01----:R-:W-:Y:S05]  /*5730*/  ENDCOLLECTIVE ;  /* 0x000000000000791b */ /* 0x003fea0003800000 */
.L_x_74:
[----:B------:R-:W-:Y:S05]  /*5740*/  WARPSYNC.COLLECTIVE R29, `(.L_x_75) ;  /* 0x000000001d087348 */ /* 0x000fea0003c00000 */
[----:B------:R-:W-:Y:S01]  /*5750*/  VOTE.ALL P0, P0 ;  /* 0x0000000000ff7806 */ /* 0x000fe20000000000 */
[----:B------:R-:W-:-:S12]  /*5760*/  ENDCOLLECTIVE ;  /* 0x000000000000791b */ /* 0x000fd80003800000 */
.L_x_75:
[----:B------:R-:W-:Y:S01]  /*5770*/  IMAD.MOV.U32 R25, RZ, RZ, R50 ;  /* 0x000000ffff197224 */ /* 0x000fe200078e0032 */
[----:B------:R-:W-:-:S04]  /*5780*/  ISETP.GT.AND P1, PT, R0, R51, PT ;  /* 0x000000330000720c */ /* 0x000fc80003f24270 */
[----:B------:R-:W-:Y:S01]  /*5790*/  FSEL R32, R40, R32, P1 ;  /* 0x0000002028207208 */ /* 0x000fe20000800000 */
[----:B------:R-:W-:Y:S01]  /*57a0*/  DFMA R24, R24, R40, R34 ;  /* 0x000000281818722b */ /* 0x000fe20000000022 */
[----:B------:R-:W-:-:S09]  /*57b0*/  FSEL R33, R41, R33, P1 ;  /* 0x0000002129217208 */ /* 0x000fd20000800000 */
[----:B------:R-:W-:Y:S02]  /*57c0*/  FSEL R40, R34, R24, P1 ;  /* 0x0000001822287208 */ /* 0x000fe40000800000 */
[----:B------:R-:W-:Y:S02]  /*57d0*/  FSEL R41, R35, R25, P1 ;  /* 0x0000001923297208 */ /* 0x000fe40000800000 */
[----:B------:R-:W0:Y:S08]  /*57e0*/  LDC.64 R24, c[0x0][0x3b0] ;  /* 0x0000ec00ff187b82 */ /* 0x000e300000000a00 */
[----:B------:R-:W1:Y:S01]  /*57f0*/  LDC.64 R34, c[0x0][0x3a0] ;  /* 0x0000e800ff227b82 */ /* 0x000e620000000a00 */
[----:B0-----:R-:W-:Y:S01]  /*5800*/  IADD3 R28, P1, PT, R24, 0x200, RZ ;  /* 0x00000200181c7810 */ /* 0x001fe20007f3e0ff */
[----:B------:R-:W-:-:S04]  /*5810*/  IMAD.MOV.U32 R24, RZ, RZ, R40 ;  /* 0x000000ffff187224 */ /* 0x000fc800078e0028 */
[----:B------:R-:W-:Y:S02]  /*5820*/  IMAD.X R43, RZ, RZ, R25, P1 ;  /* 0x000000ffff2b7224 */ /* 0x000fe400008e0619 */
[----:B------:R-:W-:Y:S01]  /*5830*/  IMAD.MOV.U32 R25, RZ, RZ, R41 ;  /* 0x000000ffff197224 */ /* 0x000fe200078e0029 */
[----:B-1----:R-:W-:-:S05]  /*5840*/  IADD3 R42, P3, PT, R34, 0x80, RZ ;  /* 0x00000080222a7810 */ /* 0x002fca0007f7e0ff */
[----:B------:R-:W-:Y:S01]  /*5850*/  IMAD.X R47, RZ, RZ, R35, P3 ;  /* 0x000000ffff2f7224 */ /* 0x000fe200018e0623 */
[----:B------:R-:W-:Y:S07]  /*5860*/  BRA `(.L_x_76) ;  /* 0xffffffc000607947 */ /* 0x000fee000383ffff */
.L_x_17:
[----:B------:R-:W-:Y:S01]  /*5870*/  BSSY B1, `(.L_x_77) ;  /* 0x0000006000017945 */ /* 0x000fe20003800000 */
[----:B------:R-:W-:Y:S01]  /*5880*/  PLOP3.LUT P0, PT, P0, PT, PT, 0x8, 0x80 ;  /* 0x000000000080781c */ /* 0x000fe2000070e170 */
[----:B------:R-:W-:-:S12]  /*5890*/  IMAD.MOV.U32 R29, RZ, RZ, -0x1 ;  /* 0xffffffffff1d7424 */ /* 0x000fd800078e00ff */
[----:B------:R-:W-:Y:S05]  /*58a0*/  WARPSYNC.COLLECTIVE R29, `(.L_x_78) ;  /* 0x000000001d087348 */ /* 0x000fea0003c00000 */
[----:B------:R-:W-:Y:S01]  /*58b0*/  VOTE.ANY P0, P0 ;  /* 0x0000000000ff7806 */ /* 0x000fe20000000100 */
[----:B------:R-:W-:-:S12]  /*58c0*/  ENDCOLLECTIVE ;  /* 0x000000000000791b */ /* 0x000fd80003800000 */
.L_x_78:
[----:B------:R-:W-:Y:S05]  /*58d0*/  BSYNC B1 ;  /* 0x0000000000017941 */ /* 0x000fea0003800000 */
.L_x_77:
[----:B------:R-:W-:Y:S05]  /*58e0*/  BRA `(.L_x_79) ;  /* 0xffffffc000787947 */ /* 0x000fea000383ffff */
.L_x_22:
[----:B------:R-:W-:Y:S01]  /*58f0*/  BSSY B1, `(.L_x_80) ;  /* 0x0000006000017945 */ /* 0x000fe20003800000 */
[----:B------:R-:W-:Y:S01]  /*5900*/  PLOP3.LUT P0, PT, P0, PT, PT, 0x8, 0x80 ;  /* 0x000000000080781c */ /* 0x000fe2000070e170 */
[----:B------:R-:W-:-:S12]  /*5910*/  IMAD.MOV.U32 R29, RZ, RZ, -0x1 ;  /* 0xffffffffff1d7424 */ /* 0x000fd800078e00ff */
[----:B01---5:R-:W-:Y:S05]  /*5920*/  WARPSYNC.COLLECTIVE R29, `(.L_x_81) ;  /* 0x000000001d087348 */ /* 0x023fea0003c00000 */
[----:B------:R-:W-:Y:S01]  /*5930*/  VOTE.ANY R29, PT, P0 ;  /* 0x00000000001d7806 */ /* 0x000fe200000e0100 */
[----:B01---5:R-:W-:Y:S06]  /*5940*/  ENDCOLLECTIVE ;  /* 0x000000000000791b */ /* 0x023fec0003800000 */
.L_x_81:
[----:B------:R-:W-:Y:S05]  /*5950*/  BSYNC B1 ;  /* 0x0000000000017941 */ /* 0x000fea0003800000 */
.L_x_80:
[----:B------:R-:W-:Y:S01]  /*5960*/  LOP3.LUT R29, R29, 0x80000000, R26, 0xec, !PT ;  /* 0x800000001d1d7812 */ /* 0x000fe200078eec1a */
[----:B------:R-:W-:Y:S02]  /*5970*/  IMAD.MOV.U32 R49, RZ, RZ, R34 ;  /* 0x000000ffff317224 */ /* 0x000fe400078e0022 */
[----:B------:R-:W-:Y:S02]  /*5980*/  IMAD.MOV.U32 R48, RZ, RZ, 0x1 ;  /* 0x00000001ff307424 */ /* 0x000fe400078e00ff */
[----:B------:R-:W-:Y:S02]  /*5990*/  VIADD R44, R29, 0xffffffff ;  /* 0xffffffff1d2c7836 */ /* 0x000fe40000000000 */
[----:B------:R-:W-:-:S03]  /*59a0*/  VIADD R27, R27, 0xffffffe0 ;  /* 0xffffffe01b1b7836 */ /* 0x000fc60000000000 */
[----:B------:R-:W-:Y:S01]  /*59b0*/  LOP3.LUT R45, R29, R44, RZ, 0xc, !PT ;  /* 0x0000002c1d2d7212 */ /* 0x000fe200078e0cff */
[----:B------:R-:W-:-:S03]  /*59c0*/  IMAD.MOV.U32 R29, RZ, RZ, -0x1 ;  /* 0xffffffffff1d7424 */ /* 0x000fc600078e00ff */
[----:B------:R0:W1:Y:S04]  /*59d0*/  POPC R51, R45 ;  /* 0x0000002d00337309 */ /* 0x0000680000000000 */
[----:B01----:R-:W-:Y:S05]  /*59e0*/  WARPSYNC.COLLECTIVE R29, `(.L_x_82) ;  /* 0x000000001d087348 */ /* 0x003fea0003c00000 */
[----:B-1----:R1:W2:Y:S02]  /*59f0*/  SHFL.DOWN P1, R50, R49, R48, R51 ;  /* 0x0800003031327389 */ /* 0x0022a40000020033 */
[----:B012---:R-:W-:Y:S05]  /*5a00*/  ENDCOLLECTIVE ;  /* 0x000000000000791b */ /* 0x007fea0003800000 */
.L_x_82:
[----:B------:R-:W-:Y:S01]  /*5a10*/  ISETP.GE.AND P0, PT, R4, R51, PT ;  /* 0x000000330400720c */ /* 0x000fe20003f06270 */
[----:B------:R-:W-:Y:S02]  /*5a20*/  IMAD.MOV.U32 R49, RZ, RZ, R35 ;  /* 0x000000ffff317224 */ /* 0x000fe400078e0023 */
[----:B------:R-:W-:-:S10]  /*5a30*/  IMAD.MOV.U32 R44, RZ, RZ, R50 ;  /* 0x000000ffff2c7224 */ /* 0x000fd400078e0032 */
[----:B------:R-:W-:Y:S05]  /*5a40*/  WARPSYNC.COLLECTIVE R29, `(.L_x_83) ;  /* 0x000000001d087348 */ /* 0x000fea0003c00000 */
[----:B------:R0:W1:Y:S02]  /*5a50*/  SHFL.DOWN P1, R50, R49, R48, R51 ;  /* 0x0800003031327389 */ /* 0x0000640000020033 */
[----:B01----:R-:W-:Y:S05]  /*5a60*/  ENDCOLLECTIVE ;  /* 0x000000000000791b */ /* 0x003fea0003800000 */
.L_x_83:
[----:B------:R-:W-:Y:S02]  /*5a70*/  IMAD.MOV.U32 R49, RZ, RZ, R40 ;  /* 0x000000ffff317224 */ /* 0x000fe400078e0028 */
[----:B------:R-:W-:-:S07]  /*5a80*/  IMAD.MOV.U32 R45, RZ, RZ, R50 ;  /* 0x000000ffff2d7224 */ /* 0x000fce00078e0032 */
[----:B------:R-:W-:Y:S05]  /*5a90*/  WARPSYNC.COLLECTIVE R29, `(.L_x_84) ;  /* 0x000000001d087348 */ /* 0x000fea0003c00000 */
[----:B------:R0:W1:Y:S02]  /*5aa0*/  SHFL.DOWN P1, R50, R49, R48, R51 ;  /* 0x0800003031327389 */ /* 0x0000640000020033 */
[----:B01----:R-:W-:Y:S05]  /*5ab0*/  ENDCOLLECTIVE ;  /* 0x000000000000791b */ /* 0x003fea0003800000 */
.L_x_84:
[----:B------:R-:W-:Y:S01]  /*5ac0*/  DMUL R44, R44, R34 ;  /* 0x000000222c2c7228 */ /* 0x000fe20000000000 */
[----:B------:R-:W-:-:S09]  /*5ad0*/  IMAD.MOV.U32 R49, RZ, RZ, R41 ;  /* 0x000000ffff317224 */ /* 0x000fd200078e0029 */
[----:B------:R-:W-:Y:S02]  /*5ae0*/  FSEL R44, R44, R34, !P0 ;  /* 0x000000222c2c7208 */ /* 0x000fe40004000000 */
[----:B------:R-:W-:Y:S01]  /*5af0*/  FSEL R45, R45, R35, !P0 ;  /* 0x000000232d2d7208 */ /* 0x000fe20004000000 */
[----:B------:R-:W-:-:S07]  /*5b00*/  IMAD.MOV.U32 R52, RZ, RZ, R50 ;  /* 0x000000ffff347224 */ /* 0x000fce00078e0032 */
[----:B------:R-:W-:Y:S05]  /*5b10*/  WARPSYNC.COLLECTIVE R29, `(.L_x_85) ;  /* 0x000000001d087348 */ /* 0x000fea0003c00000 */
[----:B------:R0:W1:Y:S02]  /*5b20*/  SHFL.DOWN P1, R50, R49, R48, R51 ;  /* 0x0800003031327389 */ /* 0x0000640000020033 */
[----:B01----:R-:W-:Y:S05]  /*5b30*/  ENDCOLLECTIVE ;  /* 0x000000000000791b */ /* 0x003fea0003800000 */
.L_x_85:
[----:B------:R-:W-:Y:S02]  /*5b40*/  IMAD.MOV.U32 R49, RZ, RZ, R44 ;  /* 0x000000ffff317224 */ /* 0x000fe400078e002c */
[----:B------:R-:W-:Y:S02]  /*5b50*/  IMAD.MOV.U32 R48, RZ, RZ, 0x2 ;  /* 0x00000002ff307424 */ /* 0x000fe400078e00ff */
[----:B------:R-:W-:-:S07]  /*5b60*/  IMAD.MOV.U32 R53, RZ, RZ, R50 ;  /* 0x000000ffff357224 */ /* 0x000fce00078e0032 */
[----:B------:R-:W-:Y:S05]  /*5b70*/  WARPSYNC.COLLECTIVE R29, `(.L_x_86) ;  /* 0x000000001d087348 */ /* 0x000fea0003c00000 */
[----:B------:R0:W1:Y:S02]  /*5b80*/  SHFL.DOWN P1, R50, R49, R48, R51 ;  /* 0x0800003031327389 */ /* 0x0000640000020033 */
[----:B01----:R-:W-:Y:S05]  /*5b90*/  ENDCOLLECTIVE ;  /* 0x000000000000791b */ /* 0x003fea0003800000 */
.L_x_86:
[----:B------:R-:W-:Y:S01]  /*5ba0*/  DFMA R52, R52, R34, R40 ;  /* 0x000000223434722b */ /* 0x000fe20000000028 */
[----:B------:R-:W-:-:S09]  /*5bb0*/  IMAD.MOV.U32 R49, RZ, RZ, R45 ;  /* 0x000000ffff317224 */ /* 0x000fd200078e002d */
[----:B------:R-:W-:Y:S02]  /*5bc0*/  FSEL R40, R52, R40, !P0 ;  /* 0x0000002834287208 */ /* 0x000fe40004000000 */
[----:B------:R-:W-:Y:S02]  /*5bd0*/  FSEL R41, R53, R41, !P0 ;  /* 0x0000002935297208 */ /* 0x000fe40004000000 */
[----:B------:R-:W-:Y:S01]  /*5be0*/  ISETP.GT.AND P0, PT, R23, R51, PT ;  /* 0x000000331700720c */ /* 0x000fe20003f04270 */
[----:B------:R-:W-:-:S12]  /*5bf0*/  IMAD.MOV.U32 R34, RZ, RZ, R50 ;  /* 0x000000ffff227224 */ /* 0x000fd800078e0032 */
[----:B------:R-:W-:Y:S05]  /*5c00*/  WARPSYNC.COLLECTIVE R29, `(.L_x_87) ;  /* 0x000000001d087348 */ /* 0x000fea0003c00000 */
[----:B------:R0:W1:Y:S02]  /*5c10*/  SHFL.DOWN P1, R50, R49, R48, R51 ;  /* 0x0800003031327389 */ /* 0x0000640000020033 */
[----:B01----:R-:W-:Y:S05]  /*5c20*/  ENDCOLLECTIVE ;  /* 0x000000000000791b */ /* 0x003fea0003800000 */
.L_x_87:
[----:B------:R-:W-:Y:S02]  /*5c30*/  IMAD.MOV.U32 R48, RZ, RZ, R34 ;  /* 0x000000ffff307224 */ /* 0x000fe400078e0022 */
[----:B------:R-:W-:Y:S02]  /*5c40*/  IMAD.MOV.U32 R34, RZ, RZ, R44 ;  /* 0x000000ffff227224 */ /* 0x000fe400078e002c */
[----:B------:R-:W-:-:S04]  /*5c50*/  IMAD.MOV.U32 R35, RZ, RZ, R50 ;  /* 0x000000ffff237224 */ /* 0x000fc800078e0032 */
[----:B------:R-:W-:Y:S02]  /*5c60*/  IMAD.MOV.U32 R49, RZ, RZ, R35 ;  /* 0x000000ffff317224 */ /* 0x000fe400078e0023 */
[----:B------:R-:W-:-:S06]  /*5c70*/  IMAD.MOV.U32 R35, RZ, RZ, R45 ;  /* 0x000000ffff237224 */ /* 0x000fcc00078e002d */
[----:B------:R-:W-:Y:S01]  /*5c80*/  DMUL R52, R48, R34 ;  /* 0x0000002230347228 */ /* 0x000fe20000000000 */
[----:B------:R-:W-:Y:S02]  /*5c90*/  IMAD.MOV.U32 R49, RZ, RZ, R40 ;  /* 0x000000ffff317224 */ /* 0x000fe400078e0028 */
[----:B------:R-:W-:-:S08]  /*5ca0*/  IMAD.MOV.U32 R48, RZ, RZ, 0x2 ;  /* 0x00000002ff307424 */ /* 0x000fd000078e00ff */
[----:B------:R-:W-:Y:S05]  /*5cb0*/  WARPSYNC.COLLECTIVE R29, `(.L_x_88) ;  /* 0x000000001d087348 */ /* 0x000fea0003c00000 */
[----:B------:R0:W1:Y:S02]  /*5cc0*/  SHFL.DOWN P1, R50, R49, R48, R51 ;  /* 0x0800003031327389 */ /* 0x0000640000020033 */
[----:B01----:R-:W-:Y:S05]  /*5cd0*/  ENDCOLLECTIVE ;  /* 0x000000000000791b */ /* 0x003fea0003800000 */
.L_x_88:
[----:B------:R-:W-:Y:S02]  /*5ce0*/  FSEL R52, R44, R52, P0 ;  /* 0x000000342c347208 */ /* 0x000fe40000000000 */
[----:B------:R-:W-:Y:S01]  /*5cf0*/  FSEL R53, R45, R53, P0 ;  /* 0x000000352d357208 */ /* 0x000fe20000000000 */
[----:B------:R-:W-:Y:S02]  /*5d00*/  IMAD.MOV.U32 R49, RZ, RZ, R41 ;  /* 0x000000ffff317224 */ /* 0x000fe400078e0029 */
[----:B------:R-:W-:-:S07]  /*5d10*/  IMAD.MOV.U32 R44, RZ, RZ, R50 ;  /* 0x000000ffff2c7224 */ /* 0x000fce00078e0032 */
[----:B------:R-:W-:Y:S05]  /*5d20*/  WARPSYNC.COLLECTIVE R29, `(.L_x_89) ;  /* 0x000000001d087348 */ /* 0x000fea0003c00000 */
[----:B------:R0:W1:Y:S02]  /*5d30*/  SHFL.DOWN P1, R50, R49, R48, R51 ;  /* 0x0800003031327389 */ /* 0x0000640000020033 */
[----:B01----:R-:W-:Y:S05]  /*5d40*/  ENDCOLLECTIVE ;  /* 0x000000000000791b */ /* 0x003fea0003800000 */
.L_x_89:
[----:B------:R-:W-:Y:S02]  /*5d50*/  IMAD.MOV.U32 R49, RZ, RZ, R52 ;  /* 0x000000ffff317224 */ /* 0x000fe400078e0034 */
[----:B------:R-:W-:Y:S02]  /*5d60*/  IMAD.MOV.U32 R48, RZ, RZ, 0x4 ;  /* 0x00000004ff307424 */ /* 0x000fe400078e00ff */
[----:B------:R-:W-:-:S07]  /*5d70*/  IMAD.MOV.U32 R45, RZ, RZ, R50 ;  /* 0x000000ffff2d7224 */ /* 0x000fce00078e0032 */
[----:B------:R-:W-:Y:S05]  /*5d80*/  WARPSYNC.COLLECTIVE R29, `(.L_x_90) ;  /* 0x000000001d087348 */ /* 0x000fea0003c00000 */
[----:B------:R0:W1:Y:S02]  /*5d90*/  SHFL.DOWN P1, R50, R49, R48, R51 ;  /* 0x0800003031327389 */ /* 0x0000640000020033 */
[----:B01----:R-:W-:Y:S05]  /*5da0*/  ENDCOLLECTIVE ;  /* 0x000000000000791b */ /* 0x003fea0003800000 */
.L_x_90:
[----:B------:R-:W-:Y:S01]  /*5db0*/  DFMA R44, R44, R34, R40 ;  /* 0x000000222c2c722b */ /* 0x000fe20000000028 */
[----:B------:R-:W-:-:S09]  /*5dc0*/  IMAD.MOV.U32 R49, RZ, RZ, R53 ;  /* 0x000000ffff317224 */ /* 0x000fd200078e0035 */
[----:B------:R-:W-:Y:S02]  /*5dd0*/  FSEL R34, R40, R44, P0 ;  /* 0x0000002c28227208 */ /* 0x000fe40000000000 */
[----:B------:R-:W-:Y:S02]  /*5de0*/  FSEL R35, R41, R45, P0 ;  /* 0x0000002d29237208 */ /* 0x000fe40000000000 */
[----:B------:R-:W-:Y:S01]  /*5df0*/  ISETP.GT.AND P0, PT, R22, R51, PT ;  /* 0x000000331600720c */ /* 0x000fe20003f04270 */
[----:B------:R-:W-:-:S12]  /*5e00*/  IMAD.MOV.U32 R44, RZ, RZ, R50 ;  /* 0x000000ffff2c7224 */ /* 0x000fd800078e0032 */
[----:B------:R-:W-:Y:S05]  /*5e10*/  WARPSYNC.COLLECTIVE R29, `(.L_x_91) ;  /* 0x000000001d087348 */ /* 0x000fea0003c00000 */
[----:B------:R0:W1:Y:S02]  /*5e20*/  SHFL.DOWN P1, R50, R49, R48, R51 ;  /* 0x0800003031327389 */ /* 0x0000640000020033 */
[----:B01----:R-:W-:Y:S05]  /*5e30*/  ENDCOLLECTIVE ;  /* 0x000000000000791b */ /* 0x003fea0003800000 */
.L_x_91:
[----:B------:R-:W-:Y:S02]  /*5e40*/  IMAD.MOV.U32 R40, RZ, RZ, R44 ;  /* 0x000000ffff287224 */ /* 0x000fe400078e002c */
[----:B------:R-:W-:Y:S02]  /*5e50*/  IMAD.MOV.U32 R49, RZ, RZ, R34 ;  /* 0x000000ffff317224 */ /* 0x000fe400078e0022 */
[----:B------:R-:W-:-:S07]  /*5e60*/  IMAD.MOV.U32 R45, RZ, RZ, R50 ;  /* 0x000000ffff2d7224 */ /* 0x000fce00078e0032 */
[----:B------:R-:W-:Y:S05]  /*5e70*/  WARPSYNC.COLLECTIVE R29, `(.L_x_92) ;  /* 0x000000001d087348 */ /* 0x000fea0003c00000 */
[----:B------:R0:W1:Y:S02]  /*5e80*/  SHFL.DOWN P1, R50, R49, R48, R51 ;  /* 0x0800003031327389 */ /* 0x0000640000020033 */
[----:B01----:R-:W-:Y:S05]  /*5e90*/  ENDCOLLECTIVE ;  /* 0x000000000000791b */ /* 0x003fea0003800000 */
.L_x_92:
[----:B------:R-:W-:-:S06]  /*5ea0*/  IMAD.MOV.U32 R41, RZ, RZ, R45 ;  /* 0x000000ffff297224 */ /* 0x000fcc00078e002d */
[----:B------:R-:W-:Y:S01]  /*5eb0*/  DMUL R40, R40, R52 ;  /* 0x0000003428287228 */ /* 0x000fe20000000000 */
[----:B------:R-:W-:-:S09]  /*5ec0*/  IMAD.MOV.U32 R49, RZ, RZ, R35 ;  /* 0x000000ffff317224 */ /* 0x000fd200078e0023 */
[----:B------:R-:W-:Y:S02]  /*5ed0*/  FSEL R40, R52, R40, P0 ;  /* 0x0000002834287208 */ /* 0x000fe40000000000 */
[----:B------:R-:W-:Y:S01]  /*5ee0*/  FSEL R41, R53, R41, P0 ;  /* 0x0000002935297208 */ /* 0x000fe20000000000 */
[----:B------:R-:W-:-:S07]  /*5ef0*/  IMAD.MOV.U32 R44, RZ, RZ, R50 ;  /* 0x000000ffff2c7224 */ /* 0x000fce00078e0032 */
[----:B------:R-:W-:Y:S05]  /*5f00*/  WARPSYNC.COLLECTIVE R29, `(.L_x_93) ;  /* 0x000000001d087348 */ /* 0x000fea0003c00000 */
[----:B------:R0:W1:Y:S02]  /*5f10*/  SHFL.DOWN P1, R50, R49, R48, R51 ;  /* 0x0800003031327389 */ /* 0x0000640000020033 */
[----:B01----:R-:W-:Y:S05]  /*5f20*/  ENDCOLLECTIVE ;  /* 0x000000000000791b */ /* 0x003fea0003800000 */
.L_x_93:
[----:B------:R-:W-:Y:S02]  /*5f30*/  IMAD.MOV.U32 R49, RZ, RZ, R40 ;  /* 0x000000ffff317224 */ /* 0x000fe400078e0028 */
[----:B------:R-:W-:Y:S02]  /*5f40*/  IMAD.MOV.U32 R48, RZ, RZ, 0x8 ;  /* 0x00000008ff307424 */ /* 0x000fe400078e00ff */
[----:B------:R-:W-:-:S07]  /*5f50*/  IMAD.MOV.U32 R45, RZ, RZ, R50 ;  /* 0x000000ffff2d7224 */ /* 0x000fce00078e0032 */
[----:B------:R-:W-:Y:S05]  /*5f60*/  WARPSYNC.COLLECTIVE R29, `(.L_x_94) ;  /* 0x000000001d087348 */ /* 0x000fea0003c00000 */
[----:B------:R0:W1:Y:S02]  /*5f70*/  SHFL.DOWN P1, R50, R49, R48, R51 ;  /* 0x0800003031327389 */ /* 0x0000640000020033 */
[----:B01----:R-:W-:Y:S05]  /*5f80*/  ENDCOLLECTIVE ;  /* 0x000000000000791b */ /* 0x003fea0003800000 */
.L_x_94:
        /* <DEDUP_REMOVED lines=9> */
.L_x_95:
[----:B------:R-:W-:Y:S02]  /*6020*/  IMAD.MOV.U32 R34, RZ, RZ, R52 ;  /* 0x000000ffff227224 */ /* 0x000fe400078e0034 */
[----:B------:R-:W-:Y:S02]  /*6030*/  IMAD.MOV.U32 R49, RZ, RZ, R44 ;  /* 0x000000ffff317224 */ /* 0x000fe400078e002c */
[----:B------:R-:W-:-:S07]  /*6040*/  IMAD.MOV.U32 R53, RZ, RZ, R50 ;  /* 0x000000ffff357224 */ /* 0x000fce00078e0032 */
[----:B------:R-:W-:Y:S05]  /*6050*/  WARPSYNC.COLLECTIVE R29, `(.L_x_96) ;  /* 0x000000001d087348 */ /* 0x000fea0003c00000 */
[----:B------:R0:W1:Y:S02]  /*6060*/  SHFL.DOWN P1, R50, R49, R48, R51 ;  /* 0x0800003031327389 */ /* 0x0000640000020033 */
[----:B01----:R-:W-:Y:S05]  /*6070*/  ENDCOLLECTIVE ;  /* 0x000000000000791b */ /* 0x003fea0003800000 */
.L_x_96:
        /* <DEDUP_REMOVED lines=9> */
.L_x_97:
[----:B------:R-:W-:Y:S02]  /*6110*/  IMAD.MOV.U32 R49, RZ, RZ, R34 ;  /* 0x000000ffff317224 */ /* 0x000fe400078e0022 */
[----:B------:R-:W-:Y:S02]  /*6120*/  IMAD.MOV.U32 R48, RZ, RZ, 0x10 ;  /* 0x00000010ff307424 */ /* 0x000fe400078e00ff */
[----:B------:R-:W-:-:S07]  /*6130*/  IMAD.MOV.U32 R53, RZ, RZ, R50 ;  /* 0x000000ffff357224 */ /* 0x000fce00078e0032 */
[----:B------:R-:W-:Y:S05]  /*6140*/  WARPSYNC.COLLECTIVE R29, `(.L_x_98) ;  /* 0x000000001d087348 */ /* 0x000fea0003c00000 */
[----:B------:R0:W1:Y:S02]  /*6150*/  SHFL.DOWN P1, R50, R49, R48, R51 ;  /* 0x0800003031327389 */ /* 0x0000640000020033 */
[----:B01----:R-:W-:Y:S05]  /*6160*/  ENDCOLLECTIVE ;  /* 0x000000000000791b */ /* 0x003fea0003800000 */
.L_x_98:
        /* <DEDUP_REMOVED lines=9> */
.L_x_99:
[----:B------:R-:W-:Y:S02]  /*6200*/  IMAD.MOV.U32 R49, RZ, RZ, R52 ;  /* 0x000000ffff317224 */ /* 0x000fe400078e0034 */
[----:B------:R-:W-:-:S07]  /*6210*/  IMAD.MOV.U32 R41, RZ, RZ, R50 ;  /* 0x000000ffff297224 */ /* 0x000fce00078e0032 */
[----:B------:R-:W-:Y:S05]  /*6220*/  WARPSYNC.COLLECTIVE R29, `(.L_x_100) ;  /* 0x000000001d087348 */ /* 0x000fea0003c00000 */
[----:B------:R0:W1:Y:S02]  /*6230*/  SHFL.DOWN P1, R50, R49, R48, R51 ;  /* 0x0800003031327389 */ /* 0x0000640000020033 */
[----:B01----:R-:W-:Y:S05]  /*6240*/  ENDCOLLECTIVE ;  /* 0x000000000000791b */ /* 0x003fea0003800000 */
.L_x_100:
[----:B------:R-:W-:Y:S01]  /*6250*/  DMUL R40, R40, R34 ;  /* 0x0000002228287228 */ /* 0x000fe20000000000 */
[----:B------:R-:W-:-:S09]  /*6260*/  IMAD.MOV.U32 R49, RZ, RZ, R53 ;  /* 0x000000ffff317224 */ /* 0x000fd200078e0035 */
[----:B------:R-:W-:Y:S02]  /*6270*/  FSEL R40, R34, R40, P0 ;  /* 0x0000002822287208 */ /* 0x000fe40000000000 */
[----:B------:R-:W-:-:S06]  /*6280*/  FSEL R41, R35, R41, P0 ;  /* 0x0000002923297208 */ /* 0x000fcc0000000000 */
[----:B------:R-:W-:Y:S01]  /*6290*/  DMUL R40, R32, R40 ;  /* 0x0000002820287228 */ /* 0x000fe20000000000 */
[----:B------:R-:W-:-:S10]  /*62a0*/  IMAD.MOV.U32 R44, RZ, RZ, R50 ;  /* 0x000000ffff2c7224 */ /* 0x000fd400078e0032 */
[----:B------:R-:W-:Y:S05]  /*62b0*/  WARPSYNC.COLLECTIVE R29, `(.L_x_101) ;  /* 0x000000001d087348 */ /* 0x000fea0003c00000 */
[----:B------:R0:W1:Y:S02]  /*62c0*/  SHFL.DOWN P1, R50, R49, R48, R51 ;  /* 0x0800003031327389 */ /* 0x0000640000020033 */
[----:B01----:R-:W-:Y:S05]  /*62d0*/  ENDCOLLECTIVE ;  /* 0x000000000000791b */ /* 0x003fea0003800000 */
.L_x_101:
[----:B------:R-:W-:-:S06]  /*62e0*/  IMAD.MOV.U32 R45, RZ, RZ, R50 ;  /* 0x000000ffff2d7224 */ /* 0x000fcc00078e0032 */
[----:B------:R-:W-:-:S10]  /*62f0*/  DFMA R44, R44, R34, R52 ;  /* 0x000000222c2c722b */ /* 0x000fd40000000034 */
[----:B------:R-:W-:Y:S02]  /*6300*/  FSEL R52, R52, R44, P0 ;  /* 0x0000002c34347208 */ /* 0x000fe40000000000 */
[----:B------:R-:W-:Y:S02]  /*6310*/  FSEL R53, R53, R45, P0 ;  /* 0x0000002d35357208 */ /* 0x000fe40000000000 */
[----:B------:R-:W-:-:S04]  /*6320*/  ISETP.NE.AND P0, PT, R46, 0x65, PT ;  /* 0x000000652e00780c */ /* 0x000fc80003f05270 */
[----:B------:R-:W-:Y:S01]  /*6330*/  DFMA R24, R32, R52, R24 ;  /* 0x000000342018722b */ /* 0x000fe20000000018 */
[----:B------:R-:W-:Y:S02]  /*6340*/  IMAD.MOV.U32 R32, RZ, RZ, R40 ;  /* 0x000000ffff207224 */ /* 0x000fe400078e0028 */
[----:B------:R-:W-:-:S08]  /*6350*/  IMAD.MOV.U32 R33, RZ, RZ, R41 ;  /* 0x000000ffff217224 */ /* 0x000fd000078e0029 */
[----:B------:R-:W-:Y:S05]  /*6360*/  WARPSYNC.COLLECTIVE R29, `(.L_x_102) ;  /* 0x000000001d087348 */ /* 0x000fea0003c00000 */
[----:B------:R-:W-:Y:S01]  /*6370*/  VOTE.ALL P0, P0 ;  /* 0x0000000000ff7806 */ /* 0x000fe20000000000 */
[----:B------:R-:W-:-:S12]  /*6380*/  ENDCOLLECTIVE ;  /* 0x000000000000791b */ /* 0x000fd80003800000 */
.L_x_102:
[----:B------:R-:W-:Y:S05]  /*6390*/  BRA `(.L_x_103) ;  /* 0xffffffbc00487947 */ /* 0x000fea000383ffff */
.L_x_34:
[----:B------:R-:W-:Y:S01]  /*63a0*/  BSSY B0, `(.L_x_104) ;  /* 0x0000006000007945 */ /* 0x000fe20003800000 */
[----:B------:R-:W-:Y:S01]  /*63b0*/  PLOP3.LUT P0, PT, P0, PT, PT, 0x8, 0x80 ;  /* 0x000000000080781c */ /* 0x000fe2000070e170 */
[----:B------:R-:W-:-:S12]  /*63c0*/  IMAD.MOV.U32 R29, RZ, RZ, -0x1 ;  /* 0xffffffffff1d7424 */ /* 0x000fd800078e00ff */
[----:B---3--:R-:W-:Y:S05]  /*63d0*/  WARPSYNC.COLLECTIVE R29, `(.L_x_105) ;  /* 0x000000001d087348 */ /* 0x008fea0003c00000 */
[----:B------:R-:W-:Y:S01]  /*63e0*/  VOTE.ANY P0, P0 ;  /* 0x0000000000ff7806 */ /* 0x000fe20000000100 */
[----:B---3--:R-:W-:-:S12]  /*63f0*/  ENDCOLLECTIVE ;  /* 0x000000000000791b */ /* 0x008fd80003800000 */
.L_x_105:
[----:B------:R-:W-:Y:S05]  /*6400*/  BSYNC B0 ;  /* 0x0000000000007941 */ /* 0x000fea0003800000 */
.L_x_104:
[----:B------:R-:W-:Y:S05]  /*6410*/  BRA `(.L_x_106) ;  /* 0xffffffd4005c7947 */ /* 0x000fea000383ffff */
.L_x_39:
[----:B------:R-:W2:Y:S01]  /*6420*/  S2R R40, SR_GEMASK ;  /* 0x0000000000287919 */ /* 0x000ea20000003c00 */
[----:B------:R-:W-:Y:S01]  /*6430*/  BSSY B0, `(.L_x_107) ;  /* 0x0000006000007945 */ /* 0x000fe20003800000 */
[----:B------:R-:W-:Y:S01]  /*6440*/  PLOP3.LUT P0, PT, P0, PT, PT, 0x8, 0x80 ;  /* 0x000000000080781c */ /* 0x000fe2000070e170 */
[----:B------:R-:W-:-:S12]  /*6450*/  IMAD.MOV.U32 R29, RZ, RZ, -0x1 ;  /* 0xffffffffff1d7424 */ /* 0x000fd800078e00ff */
[----:B012--5:R-:W-:Y:S05]  /*6460*/  WARPSYNC.COLLECTIVE R29, `(.L_x_108) ;  /* 0x000000001d087348 */ /* 0x027fea0003c00000 */
[----:B------:R-:W-:Y:S01]  /*6470*/  VOTE.ANY R29, PT, P0 ;  /* 0x00000000001d7806 */ /* 0x000fe200000e0100 */
[----:B012--5:R-:W-:Y:S06]  /*6480*/  ENDCOLLECTIVE ;  /* 0x000000000000791b */ /* 0x027fec0003800000 */
.L_x_108:
[----:B------:R-:W-:Y:S05]  /*6490*/  BSYNC B0 ;  /* 0x0000000000007941 */ /* 0x000fea0003800000 */
.L_x_107:
[----:B------:R-:W-:Y:S01]  /*64a0*/  LOP3.LUT R29, R29, 0x80000000, R40, 0xec, !PT ;  /* 0x800000001d1d7812 */ /* 0x000fe200078eec28 */
[----:B------:R-:W-:Y:S02]  /*64b0*/  IMAD.MOV.U32 R49, RZ, RZ, R16 ;  /* 0x000000ffff317224 */ /* 0x000fe400078e0010 */
[----:B------:R-:W-:Y:S02]  /*64c0*/  IMAD.MOV.U32 R48, RZ, RZ, 0x1 ;  /* 0x00000001ff307424 */ /* 0x000fe400078e00ff */
[C---:B------:R-:W-:Y:S02]  /*64d0*/  VIADD R20, R29.reuse, 0xffffffff ;  /* 0xffffffff1d147836 */ /* 0x040fe40000000000 */
[C---:B------:R-:W-:Y:S02]  /*64e0*/  VIADD R39, R42.reuse, 0x2 ;  /* 0x000000022a277836 */ /* 0x040fe40000000000 */
[----:B------:R-:W-:Y:S01]  /*64f0*/  VIADD R38, R42, 0x4 ;  /* 0x000000042a267836 */ /* 0x000fe20000000000 */
[----:B------:R-:W-:Y:S01]  /*6500*/  LOP3.LUT R19, R29, R20, RZ, 0xc, !PT ;  /* 0x000000141d137212 */ /* 0x000fe200078e0cff */
[----:B------:R-:W-:-:S03]  /*6510*/  IMAD.MOV.U32 R29, RZ, RZ, -0x1 ;  /* 0xffffffffff1d7424 */ /* 0x000fc600078e00ff */
[----:B------:R0:W1:Y:S04]  /*6520*/  POPC R51, R19 ;  /* 0x0000001300337309 */ /* 0x0000680000000000 */
[----:B01----:R-:W-:Y:S05]  /*6530*/  WARPSYNC.COLLECTIVE R29, `(.L_x_109) ;  /* 0x000000001d087348 */ /* 0x003fea0003c00000 */
[----:B-1----:R1:W2:Y:S02]  /*6540*/  SHFL.DOWN P1, R50, R49, R48, R51 ;  /* 0x0800003031327389 */ /* 0x0022a40000020033 */
[----:B012---:R-:W-:Y:S05]  /*6550*/  ENDCOLLECTIVE ;  /* 0x000000000000791b */ /* 0x007fea0003800000 */
.L_x_109:
[----:B------:R-:W-:Y:S01]  /*6560*/  ISETP.GE.AND P0, PT, R42, R51, PT ;  /* 0x000000332a00720c */ /* 0x000fe20003f06270 */
[----:B------:R-:W-:Y:S02]  /*6570*/  IMAD.MOV.U32 R49, RZ, RZ, R17 ;  /* 0x000000ffff317224 */ /* 0x000fe400078e0011 */
[----:B------:R-:W-:-:S10]  /*6580*/  IMAD.MOV.U32 R20, RZ, RZ, R50 ;  /* 0x000000ffff147224 */ /* 0x000fd400078e0032 */
[----:B------:R-:W-:Y:S05]  /*6590*/  WARPSYNC.COLLECTIVE R29, `(.L_x_110) ;  /* 0x000000001d087348 */ /* 0x000fea0003c00000 */
[----:B------:R0:W1:Y:S02]  /*65a0*/  SHFL.DOWN P1, R50, R49, R48, R51 ;  /* 0x0800003031327389 */ /* 0x0000640000020033 */
[----:B01----:R-:W-:Y:S05]  /*65b0*/  ENDCOLLECTIVE ;  /* 0x000000000000791b */ /* 0x003fea0003800000 */
.L_x_110:
[----:B------:R-:W-:Y:S02]  /*65c0*/  IMAD.MOV.U32 R49, RZ, RZ, R2 ;  /* 0x000000ffff317224 */ /* 0x000fe400078e0002 */
[----:B------:R-:W-:-:S07]  /*65d0*/  IMAD.MOV.U32 R21, RZ, RZ, R50 ;  /* 0x000000ffff157224 */ /* 0x000fce00078e0032 */
[----:B------:R-:W-:Y:S05]  /*65e0*/  WARPSYNC.COLLECTIVE R29, `(.L_x_111) ;  /* 0x000000001d087348 */ /* 0x000fea0003c00000 */
[----:B------:R0:W1:Y:S02]  /*65f0*/  SHFL.DOWN P1, R50, R49, R48, R51 ;  /* 0x0800003031327389 */ /* 0x0000640000020033 */
[----:B01----:R-:W-:Y:S05]  /*6600*/  ENDCOLLECTIVE ;  /* 0x000000000000791b */ /* 0x003fea0003800000 */
.L_x_111:
        /* <DEDUP_REMOVED lines=8> */
.L_x_112:
[----:B------:R-:W-:Y:S02]  /*6690*/  IMAD.MOV.U32 R20, RZ, RZ, R19 ;  /* 0x000000ffff147224 */ /* 0x000fe400078e0013 */
[----:B------:R-:W-:Y:S02]  /*66a0*/  IMAD.MOV.U32 R49, RZ, RZ, R36 ;  /* 0x000000ffff317224 */ /* 0x000fe400078e0024 */
[----:B------:R-:W-:Y:S02]  /*66b0*/  IMAD.MOV.U32 R48, RZ, RZ, 0x2 ;  /* 0x00000002ff307424 */ /* 0x000fe400078e00ff */
[----:B------:R-:W-:-:S07]  /*66c0*/  IMAD.MOV.U32 R21, RZ, RZ, R50 ;  /* 0x000000ffff157224 */ /* 0x000fce00078e0032 */
[----:B------:R-:W-:Y:S05]  /*66d0*/  WARPSYNC.COLLECTIVE R29, `(.L_x_113) ;  /* 0x000000001d087348 */ /* 0x000fea0003c00000 */
[----:B------:R0:W1:Y:S02]  /*66e0*/  SHFL.DOWN P1, R50, R49, R48, R51 ;  /* 0x0800003031327389 */ /* 0x0000640000020033 */
[----:B01----:R-:W-:Y:S05]  /*66f0*/  ENDCOLLECTIVE ;  /* 0x000000000000791b */ /* 0x003fea0003800000 */
.L_x_113:
        /* <DEDUP_REMOVED lines=9> */
.L_x_114:
[----:B------:R-:W-:Y:S02]  /*6790*/  IMAD.MOV.U32 R49, RZ, RZ, R20 ;  /* 0x000000ffff317224 */ /* 0x000fe400078e0014 */
[----:B------:R-:W-:-:S07]  /*67a0*/  IMAD.MOV.U32 R17, RZ, RZ, R50 ;  /* 0x000000ffff117224 */ /* 0x000fce00078e0032 */
[----:B------:R-:W-:Y:S05]  /*67b0*/  WARPSYNC.COLLECTIVE R29, `(.L_x_115) ;  /* 0x000000001d087348 */ /* 0x000fea0003c00000 */
[----:B------:R0:W1:Y:S02]  /*67c0*/  SHFL.DOWN P1, R50, R49, R48, R51 ;  /* 0x0800003031327389 */ /* 0x0000640000020033 */
[----:B01----:R-:W-:Y:S05]  /*67d0*/  ENDCOLLECTIVE ;  /* 0x000000000000791b */ /* 0x003fea0003800000 */
.L_x_115:
[----:B------:R-:W-:Y:S01]  /*67e0*/  DMUL R16, R16, R36 ;  /* 0x0000002410107228 */ /* 0x000fe20000000000 */
[----:B------:R-:W-:-:S09]  /*67f0*/  IMAD.MOV.U32 R49, RZ, RZ, R21 ;  /* 0x000000ffff317224 */ /* 0x000fd200078e0015 */
[----:B------:R-:W-:Y:S01]  /*6800*/  FSEL R19, R37, R17, P0 ;  /* 0x0000001125137208 */ /* 0x000fe20000000000 */
[----:B------:R-:W-:-:S07]  /*6810*/  IMAD.MOV.U32 R2, RZ, RZ, R50 ;  /* 0x000000ffff027224 */ /* 0x000fce00078e0032 */
[----:B------:R-:W-:Y:S05]  /*6820*/  WARPSYNC.COLLECTIVE R29, `(.L_x_116) ;  /* 0x000000001d087348 */ /* 0x000fea0003c00000 */
[----:B------:R0:W1:Y:S02]  /*6830*/  SHFL.DOWN P1, R50, R49, R48, R51 ;  /* 0x0800003031327389 */ /* 0x0000640000020033 */
[----:B01----:R-:W-:Y:S05]  /*6840*/  ENDCOLLECTIVE ;  /* 0x000000000000791b */ /* 0x003fea0003800000 */
.L_x_116:
[----:B------:R-:W-:Y:S02]  /*6850*/  IMAD.MOV.U32 R48, RZ, RZ, 0x4 ;  /* 0x00000004ff307424 */ /* 0x000fe400078e00ff */
[----:B------:R-:W-:-:S06]  /*6860*/  IMAD.MOV.U32 R3, RZ, RZ, R50 ;  /* 0x000000ffff037224 */ /* 0x000fcc00078e0032 */
[----:B------:R-:W-:Y:S01]  /*6870*/  DFMA R2, R2, R36, R20 ;  /* 0x000000240202722b */ /* 0x000fe20000000014 */
[----:B------:R-:W-:-:S05]  /*6880*/  FSEL R36, R36, R16, P0 ;  /* 0x0000001024247208 */ /* 0x000fca0000000000 */
[----:B------:R-:W-:-:S04]  /*6890*/  IMAD.MOV.U32 R49, RZ, RZ, R36 ;  /* 0x000000ffff317224 */ /* 0x000fc800078e0024 */
[----:B------:R-:W-:-:S07]  /*68a0*/  FSEL R20, R20, R2, P0 ;  /* 0x0000000214147208 */ /* 0x000fce0000000000 */
[----:B------:R-:W-:Y:S05]  /*68b0*/  WARPSYNC.COLLECTIVE R29, `(.L_x_117) ;  /* 0x000000001d087348 */ /* 0x000fea0003c00000 */
[----:B------:R0:W1:Y:S02]  /*68c0*/  SHFL.DOWN P1, R50, R49, R48, R51 ;  /* 0x0800003031327389 */ /* 0x0000640000020033 */
[----:B01----:R-:W-:Y:S05]  /*68d0*/  ENDCOLLECTIVE ;  /* 0x000000000000791b */ /* 0x003fea0003800000 */
.L_x_117:
[----:B------:R-:W-:Y:S02]  /*68e0*/  FSEL R21, R21, R3, P0 ;  /* 0x0000000315157208 */ /* 0x000fe40000000000 */
[----:B------:R-:W-:Y:S01]  /*68f0*/  ISETP.NE.AND P0, PT, R18, 0x65, PT ;  /* 0x000000651200780c */ /* 0x000fe20003f05270 */
[----:B------:R-:W-:Y:S02]  /*6900*/  IMAD.MOV.U32 R18, RZ, RZ, R36 ;  /* 0x000000ffff127224 */ /* 0x000fe400078e0024 */
[----:B------:R-:W-:Y:S02]  /*6910*/  IMAD.MOV.U32 R49, RZ, RZ, R19 ;  /* 0x000000ffff317224 */ /* 0x000fe400078e0013 */
[----:B------:R-:W-:-:S08]  /*6920*/  IMAD.MOV.U32 R2, RZ, RZ, R50 ;  /* 0x000000ffff027224 */ /* 0x000fd000078e0032 */
[----:B------:R-:W-:Y:S05]  /*6930*/  WARPSYNC.COLLECTIVE R29, `(.L_x_118) ;  /* 0x000000001d087348 */ /* 0x000fea0003c00000 */
[----:B------:R0:W1:Y:S02]  /*6940*/  SHFL.DOWN P1, R50, R49, R48, R51 ;  /* 0x0800003031327389 */ /* 0x0000640000020033 */
[----:B01----:R-:W-:Y:S05]  /*6950*/  ENDCOLLECTIVE ;  /* 0x000000000000791b */ /* 0x003fea0003800000 */
.L_x_118:
[----:B------:R-:W-:Y:S02]  /*6960*/  IMAD.MOV.U32 R49, RZ, RZ, R20 ;  /* 0x000000ffff317224 */ /* 0x000fe400078e0014 */
[----:B------:R-:W-:-:S07]  /*6970*/  IMAD.MOV.U32 R3, RZ, RZ, R50 ;  /* 0x000000ffff037224 */ /* 0x000fce00078e0032 */
[----:B------:R-:W-:Y:S05]  /*6980*/  WARPSYNC.COLLECTIVE R29, `(.L_x_119) ;  /* 0x000000001d087348 */ /* 0x000fea0003c00000 */
[----:B------:R0:W1:Y:S02]  /*6990*/  SHFL.DOWN P1, R50, R49, R48, R51 ;  /* 0x0800003031327389 */ /* 0x0000640000020033 */
[----:B01----:R-:W-:Y:S05]  /*69a0*/  ENDCOLLECTIVE ;  /* 0x000000000000791b */ /* 0x003fea0003800000 */
.L_x_119:
[----:B------:R-:W-:Y:S01]  /*69b0*/  DMUL R2, R2, R18 ;  /* 0x0000001202027228 */ /* 0x000fe20000000000 */
[----:B------:R-:W-:Y:S02]  /*69c0*/  IMAD.MOV.U32 R49, RZ, RZ, R21 ;  /* 0x000000ffff317224 */ /* 0x000fe400078e0015 */
[----:B------:R-:W-:-:S08]  /*69d0*/  IMAD.MOV.U32 R28, RZ, RZ, R50 ;  /* 0x000000ffff1c7224 */ /* 0x000fd000078e0032 */
[----:B------:R-:W-:Y:S05]  /*69e0*/  WARPSYNC.COLLECTIVE R29, `(.L_x_120) ;  /* 0x000000001d087348 */ /* 0x000fea0003c00000 */
[----:B------:R0:W1:Y:S02]  /*69f0*/  SHFL.DOWN P1, R50, R49, R48, R51 ;  /* 0x0800003031327389 */ /* 0x0000640000020033 */
[----:B01----:R-:W-:Y:S05]  /*6a00*/  ENDCOLLECTIVE ;  /* 0x000000000000791b */ /* 0x003fea0003800000 */
.L_x_120:
[----:B------:R-:W-:Y:S02]  /*6a10*/  IMAD.MOV.U32 R16, RZ, RZ, R28 ;  /* 0x000000ffff107224 */ /* 0x000fe400078e001c */
[----:B------:R-:W-:Y:S02]  /*6a20*/  VIADD R28, R42, 0x8 ;  /* 0x000000082a1c7836 */ /* 0x000fe40000000000 */
[----:B------:R-:W-:Y:S02]  /*6a30*/  IMAD.MOV.U32 R48, RZ, RZ, 0x8 ;  /* 0x00000008ff307424 */ /* 0x000fe400078e00ff */
[----:B------:R-:W-:Y:S01]  /*6a40*/  IMAD.MOV.U32 R17, RZ, RZ, R50 ;  /* 0x000000ffff117224 */ /* 0x000fe200078e0032 */
[----:B------:R-:W-:-:S04]  /*6a50*/  ISETP.GT.AND P1, PT, R38, R51, PT ;  /* 0x000000332600720c */ /* 0x000fc80003f24270 */
[----:B------:R-:W-:Y:S01]  /*6a60*/  FSEL R36, R36, R2, P1 ;  /* 0x0000000224247208 */ /* 0x000fe20000800000 */
[----:B------:R-:W-:Y:S01]  /*6a70*/  DFMA R16, R16, R18, R20 ;  /* 0x000000121010722b */ /* 0x000fe20000000014 */
[----:B------:R-:W-:-:S03]  /*6a80*/  FSEL R19, R19, R3, P1 ;  /* 0x0000000313137208 */ /* 0x000fc60000800000 */
[--C-:B------:R-:W-:Y:S02]  /*6a90*/  IMAD.MOV.U32 R49, RZ, RZ, R36.reuse ;  /* 0x000000ffff317224 */ /* 0x100fe400078e0024 */
[----:B------:R-:W-:-:S04]  /*6aa0*/  IMAD.MOV.U32 R18, RZ, RZ, R36 ;  /* 0x000000ffff127224 */ /* 0x000fc800078e0024 */
[----:B------:R-:W-:Y:S02]  /*6ab0*/  FSEL R2, R20, R16, P1 ;  /* 0x0000001014027208 */ /* 0x000fe40000800000 */
[----:B------:R-:W-:-:S07]  /*6ac0*/  FSEL R3, R21, R17, P1 ;  /* 0x0000001115037208 */ /* 0x000fce0000800000 */
[----:B------:R-:W-:Y:S05]  /*6ad0*/  WARPSYNC.COLLECTIVE R29, `(.L_x_121) ;  /* 0x000000001d087348 */ /* 0x000fea0003c00000 */
[----:B------:R0:W1:Y:S02]  /*6ae0*/  SHFL.DOWN P1, R50, R49, R48, R51 ;  /* 0x0800003031327389 */ /* 0x0000640000020033 */
[----:B01----:R-:W-:Y:S05]  /*6af0*/  ENDCOLLECTIVE ;  /* 0x000000000000791b */ /* 0x003fea0003800000 */
.L_x_121:
[----:B------:R-:W-:Y:S02]  /*6b00*/  IMAD.MOV.U32 R49, RZ, RZ, R19 ;  /* 0x000000ffff317224 */ /* 0x000fe400078e0013 */
[----:B------:R-:W-:-:S07]  /*6b10*/  IMAD.MOV.U32 R16, RZ, RZ, R50 ;  /* 0x000000ffff107224 */ /* 0x000fce00078e0032 */
[----:B------:R-:W-:Y:S05]  /*6b20*/  WARPSYNC.COLLECTIVE R29, `(.L_x_122) ;  /* 0x000000001d087348 */ /* 0x000fea0003c00000 */
[----:B------:R0:W1:Y:S02]  /*6b30*/  SHFL.DOWN P1, R50, R49, R48, R51 ;  /* 0x0800003031327389 */ /* 0x0000640000020033 */
[----:B01----:R-:W-:Y:S05]  /*6b40*/  ENDCOLLECTIVE ;  /* 0x000000000000791b */ /* 0x003fea0003800000 */
.L_x_122:
[----:B------:R-:W-:Y:S02]  /*6b50*/  IMAD.MOV.U32 R49, RZ, RZ, R2 ;  /* 0x000000ffff317224 */ /* 0x000fe400078e0002 */
[----:B------:R-:W-:-:S07]  /*6b60*/  IMAD.MOV.U32 R17, RZ, RZ, R50 ;  /* 0x000000ffff117224 */ /* 0x000fce00078e0032 */
[----:B------:R-:W-:Y:S05]  /*6b70*/  WARPSYNC.COLLECTIVE R29, `(.L_x_123) ;  /* 0x000000001d087348 */ /* 0x000fea0003c00000 */
[----:B------:R0:W1:Y:S02]  /*6b80*/  SHFL.DOWN P1, R50, R49, R48, R51 ;  /* 0x0800003031327389 */ /* 0x0000640000020033 */
[----:B01----:R-:W-:Y:S05]  /*6b90*/  ENDCOLLECTIVE ;  /* 0x000000000000791b */ /* 0x003fea0003800000 */
.L_x_123:
[----:B------:R-:W-:Y:S01]  /*6ba0*/  DMUL R16, R16, R18 ;  /* 0x0000001210107228 */ /* 0x000fe20000000000 */
[----:B------:R-:W-:Y:S02]  /*6bb0*/  IMAD.MOV.U32 R49, RZ, RZ, R3 ;  /* 0x000000ffff317224 */ /* 0x000fe400078e0003 */
[----:B------:R-:W-:-:S08]  /*6bc0*/  IMAD.MOV.U32 R34, RZ, RZ, R50 ;  /* 0x000000ffff227224 */ /* 0x000fd000078e0032 */
[----:B------:R-:W-:Y:S05]  /*6bd0*/  WARPSYNC.COLLECTIVE R29, `(.L_x_124) ;  /* 0x000000001d087348 */ /* 0x000fea0003c00000 */
[----:B------:R0:W1:Y:S02]  /*6be0*/  SHFL.DOWN P1, R50, R49, R48, R51 ;  /* 0x0800003031327389 */ /* 0x0000640000020033 */
[----:B01----:R-:W-:Y:S05]  /*6bf0*/  ENDCOLLECTIVE ;  /* 0x000000000000791b */ /* 0x003fea0003800000 */
.L_x_124:
[----:B------:R-:W-:Y:S02]  /*6c00*/  IMAD.MOV.U32 R48, RZ, RZ, 0x10 ;  /* 0x00000010ff307424 */ /* 0x000fe400078e00ff */
[----:B------:R-:W-:Y:S01]  /*6c10*/  IMAD.MOV.U32 R35, RZ, RZ, R50 ;  /* 0x000000ffff237224 */ /* 0x000fe200078e0032 */
[----:B------:R-:W-:-:S04]  /*6c20*/  ISETP.GT.AND P1, PT, R28, R51, PT ;  /* 0x000000331c00720c */ /* 0x000fc80003f24270 */
[----:B------:R-:W-:Y:S01]  /*6c30*/  FSEL R16, R36, R16, P1 ;  /* 0x0000001024107208 */ /* 0x000fe20000800000 */
[----:B------:R-:W-:Y:S01]  /*6c40*/  DFMA R20, R34, R18, R2 ;  /* 0x000000122214722b */ /* 0x000fe20000000002 */
[----:B------:R-:W-:Y:S01]  /*6c50*/  FSEL R17, R19, R17, P1 ;  /* 0x0000001113117208 */ /* 0x000fe20000800000 */
[----:B------:R-:W0:Y:S01]  /*6c60*/  LDC.64 R34, c[0x0][0x3b0] ;  /* 0x0000ec00ff227b82 */ /* 0x000e220000000a00 */
[----:B------:R-:W-:Y:S02]  /*6c70*/  VIADD R19, R42, 0x10 ;  /* 0x000000102a137836 */ /* 0x000fe40000000000 */
[----:B------:R-:W-:-:S05]  /*6c80*/  IMAD.MOV.U32 R49, RZ, RZ, R16 ;  /* 0x000000ffff317224 */ /* 0x000fca00078e0010 */
[----:B------:R-:W-:Y:S02]  /*6c90*/  FSEL R2, R2, R20, P1 ;  /* 0x0000001402027208 */ /* 0x000fe40000800000 */
[----:B------:R-:W-:-:S07]  /*6ca0*/  FSEL R3, R3, R21, P1 ;  /* 0x0000001503037208 */ /* 0x000fce0000800000 */
[----:B0-----:R-:W-:Y:S05]  /*6cb0*/  WARPSYNC.COLLECTIVE R29, `(.L_x_125) ;  /* 0x000000001d087348 */ /* 0x001fea0003c00000 */
[----:B------:R1:W2:Y:S02]  /*6cc0*/  SHFL.DOWN P1, R50, R49, R48, R51 ;  /* 0x0800003031327389 */ /* 0x0002a40000020033 */
[----:B012---:R-:W-:Y:S05]  /*6cd0*/  ENDCOLLECTIVE ;  /* 0x000000000000791b */ /* 0x007fea0003800000 */
.L_x_125:
[----:B------:R-:W-:Y:S02]  /*6ce0*/  IMAD.MOV.U32 R49, RZ, RZ, R17 ;  /* 0x000000ffff317224 */ /* 0x000fe400078e0011 */
[----:B------:R-:W-:-:S07]  /*6cf0*/  IMAD.MOV.U32 R20, RZ, RZ, R50 ;  /* 0x000000ffff147224 */ /* 0x000fce00078e0032 */
[----:B------:R-:W-:Y:S05]  /*6d00*/  WARPSYNC.COLLECTIVE R29, `(.L_x_126) ;  /* 0x000000001d087348 */ /* 0x000fea0003c00000 */
[----:B------:R0:W1:Y:S02]  /*6d10*/  SHFL.DOWN P1, R50, R49, R48, R51 ;  /* 0x0800003031327389 */ /* 0x0000640000020033 */
[----:B01----:R-:W-:Y:S05]  /*6d20*/  ENDCOLLECTIVE ;  /* 0x000000000000791b */ /* 0x003fea0003800000 */
.L_x_126:
[----:B------:R-:W-:Y:S02]  /*6d30*/  IMAD.MOV.U32 R49, RZ, RZ, R2 ;  /* 0x000000ffff317224 */ /* 0x000fe400078e0002 */
[----:B------:R-:W-:-:S07]  /*6d40*/  IMAD.MOV.U32 R21, RZ, RZ, R50 ;  /* 0x000000ffff157224 */ /* 0x000fce00078e0032 */
[----:B------:R-:W-:Y:S05]  /*6d50*/  WARPSYNC.COLLECTIVE R29, `(.L_x_127) ;  /* 0x000000001d087348 */ /* 0x000fea0003c00000 */
[----:B------:R0:W1:Y:S02]  /*6d60*/  SHFL.DOWN P1, R50, R49, R48, R51 ;  /* 0x0800003031327389 */ /* 0x0000640000020033 */
[----:B01----:R-:W-:Y:S05]  /*6d70*/  ENDCOLLECTIVE ;  /* 0x000000000000791b */ /* 0x003fea0003800000 */
.L_x_127:
[----:B------:R-:W-:Y:S01]  /*6d80*/  DMUL R20, R20, R16 ;  /* 0x0000001014147228 */ /* 0x000fe20000000000 */
[----:B------:R-:W-:Y:S02]  /*6d90*/  IMAD.MOV.U32 R49, RZ, RZ, R3 ;  /* 0x000000ffff317224 */ /* 0x000fe400078e0003 */
[----:B------:R-:W-:-:S08]  /*6da0*/  IMAD.MOV.U32 R36, RZ, RZ, R50 ;  /* 0x000000ffff247224 */ /* 0x000fd000078e0032 */
[----:B------:R-:W-:Y:S05]  /*6db0*/  WARPSYNC.COLLECTIVE R29, `(.L_x_128) ;  /* 0x000000001d087348 */ /* 0x000fea0003c00000 */
[----:B------:R0:W1:Y:S02]  /*6dc0*/  SHFL.DOWN P1, R50, R49, R48, R51 ;  /* 0x0800003031327389 */ /* 0x0000640000020033 */
[----:B01----:R-:W-:Y:S05]  /*6dd0*/  ENDCOLLECTIVE ;  /* 0x000000000000791b */ /* 0x003fea0003800000 */
.L_x_128:
[----:B------:R-:W-:Y:S05]  /*6de0*/  WARPSYNC.COLLECTIVE R29, `(.L_x_129) ;  /* 0x000000001d087348 */ /* 0x000fea0003c00000 */
[----:B------:R-:W-:Y:S01]  /*6df0*/  VOTE.ALL P0, P0 ;  /* 0x0000000000ff7806 */ /* 0x000fe20000000000 */
[----:B------:R-:W-:-:S12]  /*6e00*/  ENDCOLLECTIVE ;  /* 0x000000000000791b */ /* 0x000fd80003800000 */
.L_x_129:
[----:B------:R-:W-:Y:S01]  /*6e10*/  IMAD.MOV.U32 R37, RZ, RZ, R50 ;  /* 0x000000ffff257224 */ /* 0x000fe200078e0032 */
[----:B------:R-:W-:-:S04]  /*6e20*/  ISETP.GT.AND P1, PT, R19, R51, PT ;  /* 0x000000331300720c */ /* 0x000fc80003f24270 */
[----:B------:R-:W-:Y:S01]  /*6e30*/  FSEL R20, R16, R20, P1 ;  /* 0x0000001410147208 */ /* 0x000fe20000800000 */
[----:B------:R-:W-:Y:S01]  /*6e40*/  DFMA R36, R36, R16, R2 ;  /* 0x000000102424722b */ /* 0x000fe20000000002 */
[----:B------:R-:W-:-:S09]  /*6e50*/  FSEL R21, R17, R21, P1 ;  /* 0x0000001511157208 */ /* 0x000fd20000800000 */
[----:B------:R-:W-:Y:S02]  /*6e60*/  FSEL R16, R2, R36, P1 ;  /* 0x0000002402107208 */ /* 0x000fe40000800000 */
[----:B------:R-:W-:Y:S02]  /*6e70*/  FSEL R17, R3, R37, P1 ;  /* 0x0000002503117208 */ /* 0x000fe40000800000 */
[----:B------:R-:W-:-:S05]  /*6e80*/  IADD3 R18, P1, PT, R34, 0x200, RZ ;  /* 0x0000020022127810 */ /* 0x000fca0007f3e0ff */
[----:B------:R-:W-:Y:S01]  /*6e90*/  IMAD.X R3, RZ, RZ, R35, P1 ;  /* 0x000000ffff037224 */ /* 0x000fe200008e0623 */
[----:B------:R-:W-:Y:S07]  /*6ea0*/  BRA `(.L_x_130) ;  /* 0xffffffd0003c7947 */ /* 0x000fee000383ffff */
.L_x_41:
[----:B------:R-:W-:Y:S01]  /*6eb0*/  BSSY B0, `(.L_x_131) ;  /* 0x0000006000007945 */ /* 0x000fe20003800000 */
[----:B------:R-:W-:Y:S01]  /*6ec0*/  PLOP3.LUT P0, PT, P0, PT, PT, 0x8, 0x80 ;  /* 0x000000000080781c */ /* 0x000fe2000070e170 */
[----:B------:R-:W-:-:S12]  /*6ed0*/  IMAD.MOV.U32 R29, RZ, RZ, -0x1 ;  /* 0xffffffffff1d7424 */ /* 0x000fd800078e00ff */
[----:B------:R-:W-:Y:S05]  /*6ee0*/  WARPSYNC.COLLECTIVE R29, `(.L_x_132) ;  /* 0x000000001d087348 */ /* 0x000fea0003c00000 */
[----:B------:R-:W-:Y:S01]  /*6ef0*/  VOTE.ANY P0, P0 ;  /* 0x0000000000ff7806 */ /* 0x000fe20000000100 */
[----:B------:R-:W-:-:S12]  /*6f00*/  ENDCOLLECTIVE ;  /* 0x000000000000791b */ /* 0x000fd80003800000 */
.L_x_132:
[----:B------:R-:W-:Y:S05]  /*6f10*/  BSYNC B0 ;  /* 0x0000000000007941 */ /* 0x000fea0003800000 */
.L_x_131:
[----:B------:R-:W-:Y:S05]  /*6f20*/  BRA `(.L_x_133) ;  /* 0xffffffd000547947 */ /* 0x000fea000383ffff */
.L_x_46:
[----:B------:R-:W-:Y:S01]  /*6f30*/  BSSY B0, `(.L_x_134) ;  /* 0x0000006000007945 */ /* 0x000fe20003800000 */
[----:B------:R-:W-:Y:S01]  /*6f40*/  PLOP3.LUT P0, PT, P0, PT, PT, 0x8, 0x80 ;  /* 0x000000000080781c */ /* 0x000fe2000070e170 */
[----:B------:R-:W-:-:S12]  /*6f50*/  IMAD.MOV.U32 R29, RZ, RZ, -0x1 ;  /* 0xffffffffff1d7424 */ /* 0x000fd800078e00ff */
[----:B01---5:R-:W-:Y:S05]  /*6f60*/  WARPSYNC.COLLECTIVE R29, `(.L_x_135) ;  /* 0x000000001d087348 */ /* 0x023fea0003c00000 */
[----:B------:R-:W-:Y:S01]  /*6f70*/  VOTE.ANY R29, PT, P0 ;  /* 0x00000000001d7806 */ /* 0x000fe200000e0100 */
[----:B01---5:R-:W-:Y:S06]  /*6f80*/  ENDCOLLECTIVE ;  /* 0x000000000000791b */ /* 0x023fec0003800000 */
.L_x_135:
[----:B------:R-:W-:Y:S05]  /*6f90*/  BSYNC B0 ;  /* 0x0000000000007941 */ /* 0x000fea0003800000 */
.L_x_134:
        /* <DEDUP_REMOVED lines=11> */
.L_x_136:
[----:B------:R-:W-:Y:S01]  /*7050*/  ISETP.GE.AND P0, PT, R42, R51, PT ;  /* 0x000000332a00720c */ /* 0x000fe20003f06270 */
[----:B------:R-:W-:Y:S02]  /*7060*/  IMAD.MOV.U32 R49, RZ, RZ, R35 ;  /* 0x000000ffff317224 */ /* 0x000fe400078e0023 */
[----:B------:R-:W-:-:S10]  /*7070*/  IMAD.MOV.U32 R46, RZ, RZ, R50 ;  /* 0x000000ffff2e7224 */ /* 0x000fd400078e0032 */
[----:B------:R-:W-:Y:S05]  /*7080*/  WARPSYNC.COLLECTIVE R29, `(.L_x_137) ;  /* 0x000000001d087348 */ /* 0x000fea0003c00000 */
[----:B------:R0:W1:Y:S02]  /*7090*/  SHFL.DOWN P1, R50, R49, R48, R51 ;  /* 0x0800003031327389 */ /* 0x0000640000020033 */
[----:B01----:R-:W-:Y:S05]  /*70a0*/  ENDCOLLECTIVE ;  /* 0x000000000000791b */ /* 0x003fea0003800000 */
.L_x_137:
[----:B------:R-:W-:Y:S02]  /*70b0*/  IMAD.MOV.U32 R49, RZ, RZ, R36 ;  /* 0x000000ffff317224 */ /* 0x000fe400078e0024 */
[----:B------:R-:W-:-:S07]  /*70c0*/  IMAD.MOV.U32 R43, RZ, RZ, R50 ;  /* 0x000000ffff2b7224 */ /* 0x000fce00078e0032 */
[----:B------:R-:W-:Y:S05]  /*70d0*/  WARPSYNC.COLLECTIVE R29, `(.L_x_138) ;  /* 0x000000001d087348 */ /* 0x000fea0003c00000 */
[----:B------:R0:W1:Y:S02]  /*70e0*/  SHFL.DOWN P1, R50, R49, R48, R51 ;  /* 0x0800003031327389 */ /* 0x0000640000020033 */
[----:B01----:R-:W-:Y:S05]  /*70f0*/  ENDCOLLECTIVE ;  /* 0x000000000000791b */ /* 0x003fea0003800000 */
.L_x_138:
[----:B------:R-:W-:-:S06]  /*7100*/  IMAD.MOV.U32 R47, RZ, RZ, R43 ;  /* 0x000000ffff2f7224 */ /* 0x000fcc00078e002b */
        /* <DEDUP_REMOVED lines=8> */
.L_x_139:
[----:B------:R-:W-:Y:S02]  /*7190*/  IMAD.MOV.U32 R49, RZ, RZ, R46 ;  /* 0x000000ffff317224 */ /* 0x000fe400078e002e */
[----:B------:R-:W-:Y:S02]  /*71a0*/  IMAD.MOV.U32 R48, RZ, RZ, 0x2 ;  /* 0x00000002ff307424 */ /* 0x000fe400078e00ff */
[----:B------:R-:W-:-:S07]  /*71b0*/  IMAD.MOV.U32 R45, RZ, RZ, R50 ;  /* 0x000000ffff2d7224 */ /* 0x000fce00078e0032 */
[----:B------:R-:W-:Y:S05]  /*71c0*/  WARPSYNC.COLLECTIVE R29, `(.L_x_140) ;  /* 0x000000001d087348 */ /* 0x000fea0003c00000 */
[----:B------:R0:W1:Y:S02]  /*71d0*/  SHFL.DOWN P1, R50, R49, R48, R51 ;  /* 0x0800003031327389 */ /* 0x0000640000020033 */
[----:B01----:R-:W-:Y:S05]  /*71e0*/  ENDCOLLECTIVE ;  /* 0x000000000000791b */ /* 0x003fea0003800000 */
.L_x_140:
        /* <DEDUP_REMOVED lines=9> */
.L_x_141:
        /* <DEDUP_REMOVED lines=11> */
.L_x_142:
[----:B------:R-:W-:Y:S02]  /*7330*/  FSEL R46, R46, R36, P0 ;  /* 0x000000242e2e7208 */ /* 0x000fe40000000000 */
[----:B------:R-:W-:Y:S01]  /*7340*/  FSEL R47, R47, R37, P0 ;  /* 0x000000252f2f7208 */ /* 0x000fe20000000000 */
[----:B------:R-:W-:Y:S02]  /*7350*/  IMAD.MOV.U32 R49, RZ, RZ, R45 ;  /* 0x000000ffff317224 */ /* 0x000fe400078e002d */
[----:B------:R-:W-:-:S07]  /*7360*/  IMAD.MOV.U32 R36, RZ, RZ, R50 ;  /* 0x000000ffff247224 */ /* 0x000fce00078e0032 */
[----:B------:R-:W-:Y:S05]  /*7370*/  WARPSYNC.COLLECTIVE R29, `(.L_x_143) ;  /* 0x000000001d087348 */ /* 0x000fea0003c00000 */
[----:B------:R0:W1:Y:S02]  /*7380*/  SHFL.DOWN P1, R50, R49, R48, R51 ;  /* 0x0800003031327389 */ /* 0x0000640000020033 */
[----:B01----:R-:W-:Y:S05]  /*7390*/  ENDCOLLECTIVE ;  /* 0x000000000000791b */ /* 0x003fea0003800000 */
.L_x_143:
[----:B------:R-:W-:Y:S02]  /*73a0*/  IMAD.MOV.U32 R49, RZ, RZ, R46 ;  /* 0x000000ffff317224 */ /* 0x000fe400078e002e */
[----:B------:R-:W-:Y:S02]  /*73b0*/  IMAD.MOV.U32 R48, RZ, RZ, 0x4 ;  /* 0x00000004ff307424 */ /* 0x000fe400078e00ff */
[----:B------:R-:W-:-:S07]  /*73c0*/  IMAD.MOV.U32 R37, RZ, RZ, R50 ;  /* 0x000000ffff257224 */ /* 0x000fce00078e0032 */
[----:B------:R-:W-:Y:S05]  /*73d0*/  WARPSYNC.COLLECTIVE R29, `(.L_x_144) ;  /* 0x000000001d087348 */ /* 0x000fea0003c00000 */
[----:B------:R0:W1:Y:S02]  /*73e0*/  SHFL.DOWN P1, R50, R49, R48, R51 ;  /* 0x0800003031327389 */ /* 0x0000640000020033 */
[----:B01----:R-:W-:Y:S05]  /*73f0*/  ENDCOLLECTIVE ;  /* 0x000000000000791b */ /* 0x003fea0003800000 */
.L_x_144:
        /* <DEDUP_REMOVED lines=9> */
.L_x_145:
        /* <DEDUP_REMOVED lines=11> */
.L_x_146:
[----:B------:R-:W-:Y:S02]  /*7540*/  FSEL R46, R46, R36, P0 ;  /* 0x000000242e2e7208 */ /* 0x000fe40000000000 */
[----:B------:R-:W-:Y:S01]  /*7550*/  FSEL R47, R47, R37, P0 ;  /* 0x000000252f2f7208 */ /* 0x000fe20000000000 */
[----:B------:R-:W-:Y:S02]  /*7560*/  IMAD.MOV.U32 R49, RZ, RZ, R45 ;  /* 0x000000ffff317224 */ /* 0x000fe400078e002d */
[----:B------:R-:W-:-:S07]  /*7570*/  IMAD.MOV.U32 R36, RZ, RZ, R50 ;  /* 0x000000ffff247224 */ /* 0x000fce00078e0032 */
[----:B------:R-:W-:Y:S05]  /*7580*/  WARPSYNC.COLLECTIVE R29, `(.L_x_147) ;  /* 0x000000001d087348 */ /* 0x000fea0003c00000 */
[----:B------:R0:W1:Y:S02]  /*7590*/  SHFL.DOWN P1, R50, R49, R48, R51 ;  /* 0x0800003031327389 */ /* 0x0000640000020033 */
[----:B01----:R-:W-:Y:S05]  /*75a0*/  ENDCOLLECTIVE ;  /* 0x000000000000791b */ /* 0x003fea0003800000 */
.L_x_147:
[----:B------:R-:W-:Y:S02]  /*75b0*/  IMAD.MOV.U32 R49, RZ, RZ, R46 ;  /* 0x000000ffff317224 */ /* 0x000fe400078e002e */
[----:B------:R-:W-:Y:S02]  /*75c0*/  IMAD.MOV.U32 R48, RZ, RZ, 0x8 ;  /* 0x00000008ff307424 */ /* 0x000fe400078e00ff */
[----:B------:R-:W-:-:S07]  /*75d0*/  IMAD.MOV.U32 R37, RZ, RZ, R50 ;  /* 0x000000ffff257224 */ /* 0x000fce00078e0032 */
[----:B------:R-:W-:Y:S05]  /*75e0*/  WARPSYNC.COLLECTIVE R29, `(.L_x_148) ;  /* 0x000000001d087348 */ /* 0x000fea0003c00000 */
[----:B------:R0:W1:Y:S02]  /*75f0*/  SHFL.DOWN P1, R50, R49, R48, R51 ;  /* 0x0800003031327389 */ /* 0x0000640000020033 */
[----:B01----:R-:W-:Y:S05]  /*7600*/  ENDCOLLECTIVE ;  /* 0x000000000000791b */ /* 0x003fea0003800000 */
.L_x_148:
[----:B------:R-:W-:Y:S01]  /*7610*/  DFMA R36, R36, R34, R44 ;  /* 0x000000222424722b */ /* 0x000fe2000000002c */
[----:B------:R-:W-:Y:S02]  /*7620*/  IMAD.MOV.U32 R34, RZ, RZ, R46 ;  /* 0x000000ffff227224 */ /* 0x000fe400078e002e */
[--C-:B------:R-:W-:Y:S02]  /*7630*/  IMAD.MOV.U32 R35, RZ, RZ, R47.reuse ;  /* 0x000000ffff237224 */ /* 0x100fe400078e002f */
[----:B------:R-:W-:-:S05]  /*7640*/  IMAD.MOV.U32 R49, RZ, RZ, R47 ;  /* 0x000000ffff317224 */ /* 0x000fca00078e002f */
[----:B------:R-:W-:Y:S02]  /*7650*/  FSEL R44, R44, R36, P0 ;  /* 0x000000242c2c7208 */ /* 0x000fe40000000000 */
[----:B------:R-:W-:Y:S02]  /*7660*/  FSEL R45, R45, R37, P0 ;  /* 0x000000252d2d7208 */ /* 0x000fe40000000000 */
[----:B------:R-:W-:Y:S01]  /*7670*/  ISETP.GT.AND P0, PT, R28, R51, PT ;  /* 0x000000331c00720c */ /* 0x000fe20003f04270 */
[----:B------:R-:W-:-:S12]  /*7680*/  IMAD.MOV.U32 R36, RZ, RZ, R50 ;  /* 0x000000ffff247224 */ /* 0x000fd800078e0032 */
[----:B------:R-:W-:Y:S05]  /*7690*/  WARPSYNC.COLLECTIVE R29, `(.L_x_149) ;  /* 0x000000001d087348 */ /* 0x000fea0003c00000 */
[----:B------:R0:W1:Y:S02]  /*76a0*/  SHFL.DOWN P1, R50, R49, R48, R51 ;  /* 0x0800003031327389 */ /* 0x0000640000020033 */
[----:B01----:R-:W-:Y:S05]  /*76b0*/  ENDCOLLECTIVE ;  /* 0x000000000000791b */ /* 0x003fea0003800000 */
.L_x_149:
[----:B------:R-:W-:Y:S02]  /*76c0*/  IMAD.MOV.U32 R49, RZ, RZ, R44 ;  /* 0x000000ffff317224 */ /* 0x000fe400078e002c */
[----:B------:R-:W-:-:S07]  /*76d0*/  IMAD.MOV.U32 R37, RZ, RZ, R50 ;  /* 0x000000ffff257224 */ /* 0x000fce00078e0032 */
[----:B------:R-:W-:Y:S05]  /*76e0*/  WARPSYNC.COLLECTIVE R29, `(.L_x_150) ;  /* 0x000000001d087348 */ /* 0x000fea0003c00000 */
[----:B------:R0:W1:Y:S02]  /*76f0*/  SHFL.DOWN P1, R50, R49, R48, R51 ;  /* 0x0800003031327389 */ /* 0x0000640000020033 */
[----:B01----:R-:W-:Y:S05]  /*7700*/  ENDCOLLECTIVE ;  /* 0x000000000000791b */ /* 0x003fea0003800000 */
.L_x_150:
        /* <DEDUP_REMOVED lines=8> */
.L_x_151:
[----:B------:R-:W-:Y:S02]  /*7790*/  IMAD.MOV.U32 R46, RZ, RZ, R43 ;  /* 0x000000ffff2e7224 */ /* 0x000fe400078e002b */
[----:B------:R-:W-:Y:S02]  /*77a0*/  IMAD.MOV.U32 R49, RZ, RZ, R36 ;  /* 0x000000ffff317224 */ /* 0x000fe400078e0024 */
[----:B------:R-:W-:Y:S02]  /*77b0*/  IMAD.MOV.U32 R48, RZ, RZ, 0x10 ;  /* 0x00000010ff307424 */ /* 0x000fe400078e00ff */
[----:B------:R-:W-:-:S07]  /*77c0*/  IMAD.MOV.U32 R47, RZ, RZ, R50 ;  /* 0x000000ffff2f7224 */ /* 0x000fce00078e0032 */
[----:B------:R-:W-:Y:S05]  /*77d0*/  WARPSYNC.COLLECTIVE R29, `(.L_x_152) ;  /* 0x000000001d087348 */ /* 0x000fea0003c00000 */
[----:B------:R0:W1:Y:S02]  /*77e0*/  SHFL.DOWN P1, R50, R49, R48, R51 ;  /* 0x0800003031327389 */ /* 0x0000640000020033 */
[----:B01----:R-:W-:Y:S05]  /*77f0*/  ENDCOLLECTIVE ;  /* 0x000000000000791b */ /* 0x003fea0003800000 */
.L_x_152:
        /* <DEDUP_REMOVED lines=9> */
.L_x_153:
[----:B------:R-:W-:Y:S02]  /*7890*/  IMAD.MOV.U32 R49, RZ, RZ, R34 ;  /* 0x000000ffff317224 */ /* 0x000fe400078e0022 */
[----:B------:R-:W-:-:S07]  /*78a0*/  IMAD.MOV.U32 R45, RZ, RZ, R50 ;  /* 0x000000ffff2d7224 */ /* 0x000fce00078e0032 */
[----:B------:R-:W-:Y:S05]  /*78b0*/  WARPSYNC.COLLECTIVE R29, `(.L_x_154) ;  /* 0x000000001d087348 */ /* 0x000fea0003c00000 */
[----:B------:R0:W1:Y:S02]  /*78c0*/  SHFL.DOWN P1, R50, R49, R48, R51 ;  /* 0x0800003031327389 */ /* 0x0000640000020033 */
[----:B01----:R-:W-:Y:S05]  /*78d0*/  ENDCOLLECTIVE ;  /* 0x000000000000791b */ /* 0x003fea0003800000 */
.L_x_154:
        /* <DEDUP_REMOVED lines=9> */
.L_x_155:
        /* <DEDUP_REMOVED lines=11> */
.L_x_156:
[----:B------:R-:W-:Y:S05]  /*7a20*/  BRA `(.L_x_157) ;  /* 0xffffffcc00107947 */ /* 0x000fea000383ffff */
.L_x_158:
[----:B------:R-:W-:-:S00]  /*7a30*/  BRA `(.L_x_158) ;  /* 0xfffffffc00fc7947 */ /* 0x000fc0000383ffff */
[----:B------:R-:W-:-:S00]  /*7a40*/  NOP ;  /* 0x0000000000007918 */ /* 0x000fc00000000000 */
        /* <DEDUP_REMOVED lines=11> */
.L_x_370:


//--------------------- .text._ZN3cub18CUB_300001_SM_10006detail4scan16DeviceScanKernelINS2_10policy_hubIN4cuda3std3__45tupleIJddEEES9_S9_j7scan_opE10Policy1000EN6thrust24THRUST_300001_SM_1000_NS12zip_iteratorINS8_IJNSE_6detail15normal_iteratorINSE_10device_ptrIdEEEESK_EEEEESM_NS0_13ScanTileStateIS9_Lb0EEESA_NS0_8NullTypeEjS9_Lb0ESP_EEvT0_T1_T2_iT3_T4_T5_ --------------------------
	.section	.text._ZN3cub18CUB_300001_SM_10006detail4scan16DeviceScanKernelINS2_10policy_hubIN4cuda3std3__45tupleIJddEEES9_S9_j7scan_opE10Policy1000EN6thrust24THRUST_300001_SM_1000_NS12zip_iteratorINS8_IJNSE_6detail15normal_iteratorINSE_10device_ptrIdEEEESK_EEEEESM_NS0_13ScanTileStateIS9_Lb0EEESA_NS0_8NullTypeEjS9_Lb0ESP_EEvT0_T1_T2_iT3_T4_T5_,"ax",@progbits
	.align	128
        .global         _ZN3cub18CUB_300001_SM_10006detail4scan16DeviceScanKernelINS2_10policy_hubIN4cuda3std3__45tupleIJddEEES9_S9_j7scan_opE10Policy1000EN6thrust24THRUST_300001_SM_1000_NS12zip_iteratorINS8_IJNSE_6detail15normal_iteratorINSE_10device_ptrIdEEEESK_EEEEESM_NS0_13ScanTileStateIS9_Lb0EEESA_NS0_8NullTypeEjS9_Lb0ESP_EEvT0_T1_T2_iT3_T4_T5_
        .type           _ZN3cub18CUB_300001_SM_10006detail4scan16DeviceScanKernelINS2_10policy_hubIN4cuda3std3__45tupleIJddEEES9_S9_j7scan_opE10Policy1000EN6thrust24THRUST_300001_SM_1000_NS12zip_iteratorINS8_IJNSE_6detail15normal_iteratorINSE_10device_ptrIdEEEESK_EEEEESM_NS0_13ScanTileStateIS9_Lb0EEESA_NS0_8NullTypeEjS9_Lb0ESP_EEvT0_T1_T2_iT3_T4_T5_,@function
        .size           _ZN3cub18CUB_300001_SM_10006detail4scan16DeviceScanKernelINS2_10policy_hubIN4cuda3std3__45tupleIJddEEES9_S9_j7scan_opE10Policy1000EN6thrust24THRUST_300001_SM_1000_NS12zip_iteratorINS8_IJNSE_6detail15normal_iteratorINSE_10device_ptrIdEEEESK_EEEEESM_NS0_13ScanTileStateIS9_Lb0EEESA_NS0_8NullTypeEjS9_Lb0ESP_EEvT0_T1_T2_iT3_T4_T5_,(.L_x_371 - _ZN3cub18CUB_300001_SM_10006detail4scan16DeviceScanKernelINS2_10policy_hubIN4cuda3std3__45tupleIJddEEES9_S9_j7scan_opE10Policy1000EN6thrust24THRUST_300001_SM_1000_NS12zip_iteratorINS8_IJNSE_6detail15normal_iteratorINSE_10device_ptrIdEEEESK_EEEEESM_NS0_13ScanTileStateIS9_Lb0EEESA_NS0_8NullTypeEjS9_Lb0ESP_EEvT0_T1_T2_iT3_T4_T5_)
        .other          _ZN3cub18CUB_300001_SM_10006detail4scan16DeviceScanKernelINS2_10policy_hubIN4cuda3std3__45tupleIJddEEES9_S9_j7scan_opE10Policy1000EN6thrust24THRUST_300001_SM_1000_NS12zip_iteratorINS8_IJNSE_6detail15normal_iteratorINSE_10device_ptrIdEEEESK_EEEEESM_NS0_13ScanTileStateIS9_Lb0EEESA_NS0_8NullTypeEjS9_Lb0ESP_EEvT0_T1_T2_iT3_T4_T5_,@"STO_CUDA_ENTRY STV_DEFAULT"
_ZN3cub18CUB_300001_SM_10006detail4scan16DeviceScanKernelINS2_10policy_hubIN4cuda3std3__45tupleIJddEEES9_S9_j7scan_opE10Policy1000EN6thrust24THRUST_300001_SM_1000_NS12zip_iteratorINS8_IJNSE_6detail15normal_iteratorINSE_10device_ptrIdEEEESK_EEEEESM_NS0_13ScanTileStateIS9_Lb0EEESA_NS0_8NullTypeEjS9_Lb0ESP_EEvT0_T1_T2_iT3_T4_T5_:
.text._ZN3cub18CUB_300001_SM_10006detail4scan16DeviceScanKernelINS2_10policy_hubIN4cuda3std3__45tupleIJddEEES9_S9_j7scan_opE10Policy1000EN6thrust24THRUST_300001_SM_1000_NS12zip_iteratorINS8_IJNSE_6detail15normal_iteratorINSE_10device_ptrIdEEEESK_EEEEESM_NS0_13ScanTileStateIS9_Lb0EEESA_NS0_8NullTypeEjS9_Lb0ESP_EEvT0_T1_T2_iT3_T4_T5_:
[----:B------:R-:W-:Y:S08]  /*0000*/  LDC R1, c[0x0][0x37c] ;  /* 0x0000df00ff017b82 */ /* 0x000ff00000000800 */
[----:B------:R-:W0:Y:S01]  /*0010*/  S2UR UR4, SR_CTAID.X ;  /* 0x00000000000479c3 */ /* 0x000e220000002500 */
[----:B------:R-:W0:Y:S01]  /*0020*/  LDCU UR5, c[0x0][0x3b8] ;  /* 0x00007700ff0577ac */ /* 0x000e220008000800 */
[----:B------:R-:W1:Y:S01]  /*0030*/  LDCU UR6, c[0x0][0x3c0] ;  /* 0x00007800ff0677ac */ /* 0x000e620008000800 */
[----:B------:R-:W2:Y:S01]  /*0040*/  LDCU.64 UR14, c[0x0][0x358] ;  /* 0x00006b00ff0e77ac */ /* 0x000ea20008000a00 */
[----:B0-----:R-:W-:-:S04]  /*0050*/  UIADD3 UR4, UPT, UPT, UR4, UR5, URZ ;  /* 0x0000000504047290 */ /* 0x001fc8000fffe0ff */
[----:B------:R-:W-:-:S04]  /*0060*/  UIMAD UR13, UR4, 0x180, URZ ;  /* 0x00000180040d78a4 */ /* 0x000fc8000f8e02ff */
[----:B-1----:R-:W-:-:S04]  /*0070*/  UIADD3 UR5, UPT, UPT, -UR13, UR6, URZ ;  /* 0x000000060d057290 */ /* 0x002fc8000fffe1ff */
[----:B------:R-:W-:-:S09]  /*0080*/  UISETP.GE.U32.AND UP0, UPT, UR5, 0x181, UPT ;  /* 0x000001810500788c */ /* 0x000fd2000bf06070 */
[----:B--2---:R-:W-:Y:S05]  /*0090*/  BRA.U !UP0, `(.L_x_159) ;  /* 0x0000002508307547 */ /* 0x004fea000b800000 */
[----:B------:R-:W0:Y:S01]  /*00a0*/  S2R R0, SR_TID.X ;  /* 0x0000000000007919 */ /* 0x000e220000002100 */
[----:B------:R-:W1:Y:S01]  /*00b0*/  LDCU.128 UR8, c[0x0][0x380] ;  /* 0x00007000ff0877ac */ /* 0x000e620008000c00 */
[C---:B0-----:R-:W-:Y:S02]  /*00c0*/  LOP3.LUT R2, R0.reuse, 0x1f, RZ, 0xc0, !PT ;  /* 0x0000001f00027812 */ /* 0x041fe400078ec0ff */
[----:B------:R-:W-:-:S05]  /*00d0*/  LOP3.LUT R3, R0, 0x3e0, RZ, 0xc0, !PT ;  /* 0x000003e000037812 */ /* 0x000fca00078ec0ff */
[----:B------:R-:W-:-:S05]  /*00e0*/  IMAD R2, R3, 0x3, R2 ;  /* 0x0000000303027824 */ /* 0x000fca00078e0202 */
[----:B------:R-:W-:-:S05]  /*00f0*/  IADD3 R3, P0, PT, R2, UR13, RZ ;  /* 0x0000000d02037c10 */ /* 0x000fca000ff1e0ff */
[----:B------:R-:W-:Y:S02]  /*0100*/  IMAD.X R4, RZ, RZ, RZ, P0 ;  /* 0x000000ffff047224 */ /* 0x000fe400000e06ff */
        /* <DEDUP_REMOVED lines=8> */
[----:B------:R-:W4:Y:S04]  /*0190*/  LDG.E.64 R28, desc[UR14][R8.64+0x200] ;  /* 0x0002000e081c7981 */ /* 0x000f28000c1e1b00 */
[----:B------:R-:W2:Y:S04]  /*01a0*/  LDG.E.64 R22, desc[UR14][R10.64] ;  /* 0x0000000e0a167981 */ /* 0x000ea8000c1e1b00 */
[----:B------:R-:W3:Y:S04]  /*01b0*/  LDG.E.64 R26, desc[UR14][R10.64+0x100] ;  /* 0x0001000e0a1a7981 */ /* 0x000ee8000c1e1b00 */
[----:B------:R-:W4:Y:S01]  /*01c0*/  LDG.E.64 R30, desc[UR14][R10.64+0x200] ;  /* 0x0002000e0a1e7981 */ /* 0x000f22000c1e1b00 */
[----:B------:R-:W0:Y:S01]  /*01d0*/  S2UR UR6, SR_CgaCtaId ;  /* 0x00000000000679c3 */ /* 0x000e220000008800 */
[----:B------:R-:W-:Y:S01]  /*01e0*/  SHF.R.U32.HI R7, RZ, 0x5, R0 ;  /* 0x00000005ff077819 */ /* 0x000fe20000011600 */
[----:B------:R-:W-:Y:S01]  /*01f0*/  UMOV UR5, 0x400 ;  /* 0x0000040000057882 */ /* 0x000fe20000000000 */
[----:B------:R-:W1:Y:S01]  /*0200*/  S2R R4, SR_LANEID ;  /* 0x0000000000047919 */ /* 0x000e620000000000 */
[----:B------:R-:W-:Y:S01]  /*0210*/  UISETP.NE.AND UP0, UPT, UR4, URZ, UPT ;  /* 0x000000ff0400728c */ /* 0x000fe2000bf05270 */
[----:B------:R-:W-:Y:S01]  /*0220*/  BSSY.RECONVERGENT B0, `(.L_x_160) ;  /* 0x0000219000007945 */ /* 0x000fe20003800200 */
[----:B0-----:R-:W-:Y:S01]  /*0230*/  ULEA UR5, UR6, UR5, 0x18 ;  /* 0x0000000506057291 */ /* 0x001fe2000f8ec0ff */
[----:B-1----:R-:W-:-:S05]  /*0240*/  IMAD R5, R7, 0x60, R4 ;  /* 0x0000006007057824 */ /* 0x002fca00078e0204 */
[----:B------:R-:W-:-:S05]  /*0250*/  LEA R5, R5, UR5, 0x4 ;  /* 0x0000000505057c11 */ /* 0x000fca000f8e20ff */
[----:B------:R-:W-:Y:S01]  /*0260*/  IMAD R6, R4, 0x20, R5 ;  /* 0x0000002004067824 */ /* 0x000fe200078e0205 */
        /* <DEDUP_REMOVED lines=78> */
[----:B------:R-:W-:-:S03]  /*0750*/  ISETP.NE.AND P0, PT, R0, RZ, PT ;  /* 0x000000ff0000720c */ /* 0x000fc60003f05270 */
        /* <DEDUP_REMOVED lines=26> */
[C---:B------:R-:W-:Y:S01]  /*0900*/  DFMA R20, R22.reuse, R24, R20 ;  /* 0x000000181614722b */ /* 0x040fe20000000014 */
[----:B------:R-:W-:Y:S01]  /*0910*/  ISETP.NE.AND P1, PT, R4, RZ, PT ;  /* 0x000000ff0400720c */ /* 0x000fe20003f25270 */
[----:B------:R-:W-:-:S08]  /*0920*/  DMUL R22, R22, R6 ;  /* 0x0000000616167228 */ /* 0x000fd00000000000 */
[----:B------:R-:W-:Y:S02]  /*0930*/  FSEL R20, R24, R20, !P1 ;  /* 0x0000001418147208 */ /* 0x000fe40004800000 */
[----:B------:R-:W-:Y:S02]  /*0940*/  FSEL R21, R25, R21, !P1 ;  /* 0x0000001519157208 */ /* 0x000fe40004800000 */
[----:B------:R-:W-:Y:S02]  /*0950*/  FSEL R22, R6, R22, !P1 ;  /* 0x0000001606167208 */ /* 0x000fe40004800000 */
[----:B------:R-:W-:-:S07]  /*0960*/  FSEL R23, R7, R23, !P1 ;  /* 0x0000001707177208 */ /* 0x000fce0004800000 */
.L_x_163:
[----:B------:R-:W-:Y:S05]  /*0970*/  BSYNC.RECONVERGENT B1 ;  /* 0x0000000000017941 */ /* 0x000fea0003800200 */
.L_x_162:
        /* <DEDUP_REMOVED lines=17> */
.L_x_161:
        /* <DEDUP_REMOVED lines=102> */
.L_x_165:
[----:B------:R-:W-:Y:S01]  /*10f0*/  ISETP.NE.AND P0, PT, R0, RZ, PT ;  /* 0x000000ff0000720c */ /* 0x000fe20003f05270 */
[----:B------:R-:W-:-:S12]  /*1100*/  BSSY.RECONVERGENT B1, `(.L_x_167) ;  /* 0x0000013000017945 */ /* 0x000fd80003800200 */
[----:B------:R-:W-:Y:S05]  /*1110*/  @P0 BRA `(.L_x_168) ;  /* 0x0000000000440947 */ /* 0x000fea0003800000 */
[----:B------:R-:W0:Y:S01]  /*1120*/  LDCU.64 UR6, c[0x0][0x3a8] ;  /* 0x00007500ff0677ac */ /* 0x000e220008000a00 */
[----:B------:R-:W-:Y:S01]  /*1130*/  IMAD.MOV.U32 R27, RZ, RZ, 0x64 ;  /* 0x00000064ff1b7424 */ /* 0x000fe200078e00ff */
[----:B------:R1:W-:Y:S01]  /*1140*/  STS.64 [UR5+0x28], R36 ;  /* 0x00002824ff007988 */ /* 0x0003e20008000a05 */
[----:B------:R-:W2:Y:S03]  /*1150*/  LDCU.64 UR8, c[0x0][0x3a0] ;  /* 0x00007400ff0877ac */ /* 0x000ea60008000a00 */
[----:B------:R1:W-:Y:S01]  /*1160*/  STS.64 [UR5+0x30], R38 ;  /* 0x00003026ff007988 */ /* 0x0003e20008000a05 */
[----:B0-----:R-:W-:Y:S02]  /*1170*/  UIMAD.WIDE UR6, UR4, 0x10, UR6 ;  /* 0x00000010040678a5 */ /* 0x001fe4000f8e0206 */
[----:B--2---:R-:W-:-:S04]  /*1180*/  UIMAD.WIDE UR8, UR4, 0x4, UR8 ;  /* 0x00000004040878a5 */ /* 0x004fc8000f8e0208 */
[----:B------:R-:W-:Y:S02]  /*1190*/  IMAD.U32 R6, RZ, RZ, UR6 ;  /* 0x00000006ff067e24 */ /* 0x000fe4000f8e00ff */
[----:B------:R-:W-:Y:S02]  /*11a0*/  IMAD.U32 R7, RZ, RZ, UR7 ;  /* 0x00000007ff077e24 */ /* 0x000fe4000f8e00ff */
[----:B------:R-:W-:Y:S02]  /*11b0*/  IMAD.U32 R24, RZ, RZ, UR8 ;  /* 0x00000008ff187e24 */ /* 0x000fe4000f8e00ff */
[----:B------:R-:W-:Y:S01]  /*11c0*/  IMAD.U32 R25, RZ, RZ, UR9 ;  /* 0x00000009ff197e24 */ /* 0x000fe2000f8e00ff */
[----:B------:R1:W-:Y:S04]  /*11d0*/  ST.E.64.STRONG.GPU desc[UR14][R6.64+0x200], R36 ;  /* 0x0002002406007985 */ /* 0x0003e8000c10fb0e */
[----:B------:R1:W-:Y:S01]  /*11e0*/  ST.E.64.STRONG.GPU desc[UR14][R6.64+0x208], R38 ;  /* 0x0002082606007985 */ /* 0x0003e2000c10fb0e */
[----:B------:R-:W-:Y:S06]  /*11f0*/  MEMBAR.ALL.GPU ;  /* 0x0000000000007992 */ /* 0x000fec000000a000 */
[----:B------:R-:W-:-:S00]  /*1200*/  ERRBAR ;  /* 0x00000000000079ab */ /* 0x000fc00000000000 */
[----:B------:R-:W-:Y:S06]  /*1210*/  CGAERRBAR ;  /* 0x00000000000075ab */ /* 0x000fec0000000000 */
[----:B------:R1:W-:Y:S02]  /*1220*/  ST.E.STRONG.GPU desc[UR14][R24.64+0x80], R27 ;  /* 0x0000801b18007985 */ /* 0x0003e4000c10f90e */
.L_x_168:
[----:B------:R-:W-:Y:S05]  /*1230*/  BSYNC.RECONVERGENT B1 ;  /* 0x0000000000017941 */ /* 0x000fea0003800200 */
.L_x_167:
[----:B------:R-:W0:Y:S01]  /*1240*/  LDCU UR6, c[0x0][0x370] ;  /* 0x00006e00ff0677ac */ /* 0x000e220008000800 */
[----:B------:R-:W-:-:S05]  /*1250*/  LOP3.LUT R0, RZ, R0, RZ, 0x33, !PT ;  /* 0x00000000ff007212 */ /* 0x000fca00078e33ff */
[----:B------:R-:W-:Y:S01]  /*1260*/  VIADD R43, R0, UR4 ;  /* 0x00000004002b7c36 */ /* 0x000fe20008000000 */
[----:B0-----:R-:W-:-:S09]  /*1270*/  UISETP.GT.U32.AND UP0, UPT, UR6, 0x1f3, UPT ;  /* 0x000001f30600788c */ /* 0x001fd2000bf04070 */
[----:B------:R-:W-:Y:S05]  /*1280*/  BRA.U UP0, `(.L_x_169) ;  /* 0x0000000100087547 */ /* 0x000fea000b800000 */
[----:B------:R0:W-:Y:S06]  /*1290*/  MEMBAR.SC.CTA ;  /* 0x0000000000007992 */ /* 0x0001ec0000000000 */
[----:B0-----:R-:W-:Y:S05]  /*12a0*/  BRA `(.L_x_170) ;  /* 0x0000000000087947 */ /* 0x001fea0003800000 */
.L_x_169:
[----:B------:R-:W-:Y:S05]  /*12b0*/  NANOSLEEP 0x1c2 ;  /* 0x000001c20000795d */ /* 0x000fea0003800000 */
[----:B------:R-:W-:Y:S01]  /*12c0*/  NOP ;  /* 0x0000000000007918 */ /* 0x000fe20000000000 */
.L_x_170:
[----:B-1----:R-:W0:Y:S02]  /*12d0*/  LDC.64 R6, c[0x0][0x3a0] ;  /* 0x0000e800ff067b82 */ /* 0x002e240000000a00 */
[----:B0-----:R-:W-:-:S07]  /*12e0*/  IMAD.WIDE R6, R43, 0x4, R6 ;  /* 0x000000042b067825 */ /* 0x001fce00078e0206 */
.L_x_172:
        /* <DEDUP_REMOVED lines=10> */
.L_x_215:
        /* <DEDUP_REMOVED lines=13> */
.L_x_174:
[----:B------:R-:W0:Y:S02]  /*1460*/  LDC.64 R26, c[0x0][0x3b0] ;  /* 0x0000ec00ff1a7b82 */ /* 0x000e240000000a00 */
[----:B0-----:R-:W-:-:S05]  /*1470*/  IMAD.WIDE R26, R43, 0x10, R26 ;  /* 0x000000102b1a7825 */ /* 0x001fca00078e021a */
[----:B------:R0:W5:Y:S04]  /*1480*/  LD.E.64.STRONG.GPU R24, desc[UR14][R26.64+0x200] ;  /* 0x0002000e1a187980 */ /* 0x000168000c10fb00 */
[----:B------:R0:W5:Y:S02]  /*1490*/  LD.E.64.STRONG.GPU R6, desc[UR14][R26.64+0x208] ;  /* 0x0002080e1a067980 */ /* 0x000164000c10fb00 */
.L_x_175:
[----:B------:R-:W-:Y:S05]  /*14a0*/  BSYNC.RECONVERGENT B1 ;  /* 0x0000000000017941 */ /* 0x000fea0003800200 */
.L_x_173:
[----:B------:R-:W-:-:S03]  /*14b0*/  UMOV UR6, 0xffffffff ;  /* 0xffffffff00067882 */ /* 0x000fc60000000000 */
[----:B------:R-:W-:Y:S05]  /*14c0*/  BRA.DIV UR6, `(.L_x_176) ;  /* 0x0000003a06087947 */ /* 0x000fea000b800000 */
[----:B------:R-:W2:Y:S01]  /*14d0*/  S2R R42, SR_GEMASK ;  /* 0x00000000002a7919 */ /* 0x000ea20000003c00 */
[----:B------:R-:W-:Y:S01]  /*14e0*/  VOTE.ANY R50, PT, !P0 ;  /* 0x0000000000327806 */ /* 0x000fe200040e0100 */
[----:B------:R-:W-:-:S03]  /*14f0*/  VIADD R32, R4, 0x2 ;  /* 0x0000000204207836 */ /* 0x000fc60000000000 */
        /* <DEDUP_REMOVED lines=20> */
[----:B------:R-:W-:Y:S01]  /*1640*/  SHFL.DOWN PT, R6, R26, 0x2, R27 ;  /* 0x084000001a067989 */ /* 0x000fe200000e001b */
[----:B------:R-:W-:Y:S02]  /*1650*/  IMAD.MOV.U32 R28, RZ, RZ, R26 ;  /* 0x000000ffff1c7224 */ /* 0x000fe400078e001a */
[----:B------:R-:W-:Y:S01]  /*1660*/  VIADD R32, R4, 0x4 ;  /* 0x0000000404207836 */ /* 0x000fe20000000000 */
[----:B------:R-:W1:Y:S01]  /*1670*/  SHFL.DOWN PT, R7, R29, 0x2, R27 ;  /* 0x084000001d077989 */ /* 0x000e6200000e001b */
[----:B0-----:R-:W-:-:S10]  /*1680*/  DMUL R24, R24, R30 ;  /* 0x0000001e18187228 */ /* 0x001fd40000000000 */
[----:B------:R-:W-:Y:S02]  /*1690*/  FSEL R25, R31, R25, P0 ;  /* 0x000000191f197208 */ /* 0x000fe40000000000 */
[----:B------:R-:W-:Y:S01]  /*16a0*/  FSEL R24, R30, R24, P0 ;  /* 0x000000181e187208 */ /* 0x000fe20000000000 */
[----:B-1----:R-:W-:-:S04]  /*16b0*/  DFMA R6, R6, R30, R28 ;  /* 0x0000001e0606722b */ /* 0x002fc8000000001c */
[----:B------:R-:W-:Y:S06]  /*16c0*/  SHFL.DOWN PT, R28, R24, 0x4, R27 ;  /* 0x08800000181c7989 */ /* 0x000fec00000e001b */
[----:B------:R-:W-:Y:S02]  /*16d0*/  FSEL R26, R26, R6, P0 ;  /* 0x000000061a1a7208 */ /* 0x000fe40000000000 */
[----:B------:R-:W-:Y:S02]  /*16e0*/  FSEL R31, R29, R7, P0 ;  /* 0x000000071d1f7208 */ /* 0x000fe40000000000 */
[----:B------:R-:W0:Y:S01]  /*16f0*/  SHFL.DOWN PT, R29, R25, 0x4, R27 ;  /* 0x08800000191d7989 */ /* 0x000e2200000e001b */
[----:B------:R-:W-:Y:S01]  /*1700*/  IMAD.MOV.U32 R30, RZ, RZ, R26 ;  /* 0x000000ffff1e7224 */ /* 0x000fe200078e001a */
[----:B------:R-:W-:Y:S01]  /*1710*/  ISETP.GT.AND P0, PT, R32, R27, PT ;  /* 0x0000001b2000720c */ /* 0x000fe20003f04270 */
[----:B------:R-:W-:Y:S01]  /*1720*/  VIADD R32, R4, 0x8 ;  /* 0x0000000804207836 */ /* 0x000fe20000000000 */
[----:B------:R-:W-:Y:S04]  /*1730*/  SHFL.DOWN PT, R6, R26, 0x4, R27 ;  /* 0x088000001a067989 */ /* 0x000fe800000e001b */
[----:B------:R-:W1:Y:S01]  /*1740*/  SHFL.DOWN PT, R7, R31, 0x4, R27 ;  /* 0x088000001f077989 */ /* 0x000e6200000e001b */
[----:B0-----:R-:W-:-:S02]  /*1750*/  DMUL R28, R28, R24 ;  /* 0x000000181c1c7228 */ /* 0x001fc40000000000 */
[----:B-1----:R-:W-:-:S08]  /*1760*/  DFMA R6, R6, R24, R30 ;  /* 0x000000180606722b */ /* 0x002fd0000000001e */
[----:B------:R-:W-:Y:S02]  /*1770*/  FSEL R24, R24, R28, P0 ;  /* 0x0000001c18187208 */ /* 0x000fe40000000000 */
[----:B------:R-:W-:-:S03]  /*1780*/  FSEL R25, R25, R29, P0 ;  /* 0x0000001d19197208 */ /* 0x000fc60000000000 */
[----:B------:R-:W-:Y:S01]  /*1790*/  SHFL.DOWN PT, R28, R24, 0x8, R27 ;  /* 0x09000000181c7989 */ /* 0x000fe200000e001b */
[----:B------:R-:W-:-:S03]  /*17a0*/  FSEL R26, R26, R6, P0 ;  /* 0x000000061a1a7208 */ /* 0x000fc60000000000 */
[----:B------:R-:W0:Y:S01]  /*17b0*/  SHFL.DOWN PT, R29, R25, 0x8, R27 ;  /* 0x09000000191d7989 */ /* 0x000e2200000e001b */
[----:B------:R-:W-:Y:S02]  /*17c0*/  FSEL R31, R31, R7, P0 ;  /* 0x000000071f1f7208 */ /* 0x000fe40000000000 */
[----:B------:R-:W-:Y:S01]  /*17d0*/  ISETP.GT.AND P0, PT, R32, R27, PT ;  /* 0x0000001b2000720c */ /* 0x000fe20003f04270 */
[----:B------:R-:W-:Y:S01]  /*17e0*/  SHFL.DOWN PT, R6, R26, 0x8, R27 ;  /* 0x090000001a067989 */ /* 0x000fe200000e001b */
[----:B------:R-:W-:Y:S01]  /*17f0*/  IMAD.MOV.U32 R30, RZ, RZ, R26 ;  /* 0x000000ffff1e7224 */ /* 0x000fe200078e001a */
[----:B------:R-:W1:Y:S02]  /*1800*/  LDC.64 R32, c[0x0][0x3b0] ;  /* 0x0000ec00ff207b82 */ /* 0x000e640000000a00 */
[----:B------:R-:W2:Y:S01]  /*1810*/  SHFL.DOWN PT, R7, R31, 0x8, R27 ;  /* 0x090000001f077989 */ /* 0x000ea200000e001b */
[-C--:B0-----:R-:W-:Y:S01]  /*1820*/  DMUL R28, R28, R24.reuse ;  /* 0x000000181c1c7228 */ /* 0x081fe20000000000 */
[----:B-1----:R-:W-:Y:S01]  /*1830*/  IADD3 R32, P2, PT, R32, 0x200, RZ ;  /* 0x0000020020207810 */ /* 0x002fe20007f5e0ff */
[----:B--2---:R-:W-:-:S08]  /*1840*/  DFMA R6, R6, R24, R30 ;  /* 0x000000180606722b */ /* 0x004fd0000000001e */
[----:B------:R-:W-:Y:S01]  /*1850*/  FSEL R40, R24, R28, P0 ;  /* 0x0000001c18287208 */ /* 0x000fe20000000000 */
[----:B------:R-:W-:Y:S01]  /*1860*/  IMAD.X R33, RZ, RZ, R33, P2 ;  /* 0x000000ffff217224 */ /* 0x000fe200010e0621 */
[----:B------:R-:W-:Y:S02]  /*1870*/  FSEL R41, R25, R29, P0 ;  /* 0x0000001d19297208 */ /* 0x000fe40000000000 */
[----:B------:R-:W0:Y:S01]  /*1880*/  LDC.64 R28, c[0x0][0x3a0] ;  /* 0x0000e800ff1c7b82 */ /* 0x000e220000000a00 */
[----:B------:R-:W-:Y:S01]  /*1890*/  SHFL.DOWN PT, R34, R40, 0x10, R27 ;  /* 0x0a00000028227989 */ /* 0x000fe200000e001b */
[----:B------:R-:W-:-:S03]  /*18a0*/  FSEL R6, R26, R6, P0 ;  /* 0x000000061a067208 */ /* 0x000fc60000000000 */
[----:B------:R-:W1:Y:S01]  /*18b0*/  SHFL.DOWN PT, R35, R41, 0x10, R27 ;  /* 0x0a00000029237989 */ /* 0x000e6200000e001b */
[----:B------:R-:W-:Y:S01]  /*18c0*/  FSEL R7, R31, R7, P0 ;  /* 0x000000071f077208 */ /* 0x000fe20000000000 */
[----:B------:R-:W-:Y:S01]  /*18d0*/  VIADD R26, R4, 0x10 ;  /* 0x00000010041a7836 */ /* 0x000fe20000000000 */
[----:B------:R-:W2:Y:S01]  /*18e0*/  LDC.64 R30, c[0x0][0x3a8] ;  /* 0x0000ea00ff1e7b82 */ /* 0x000ea20000000a00 */
[----:B------:R-:W-:Y:S01]  /*18f0*/  SHFL.DOWN PT, R24, R6, 0x10, R27 ;  /* 0x0a00000006187989 */ /* 0x000fe200000e001b */
[----:B------:R-:W-:Y:S02]  /*1900*/  ISETP.NE.AND P0, PT, R0, 0x65, PT ;  /* 0x000000650000780c */ /* 0x000fe40003f05270 */
[----:B------:R-:W-:Y:S01]  /*1910*/  ISETP.GT.AND P1, PT, R26, R27, PT ;  /* 0x0000001b1a00720c */ /* 0x000fe20003f24270 */
[----:B------:R-:W3:Y:S10]  /*1920*/  SHFL.DOWN PT, R25, R7, 0x10, R27 ;  /* 0x0a00000007197989 */ /* 0x000ef400000e001b */
[----:B------:R-:W-:-:S02]  /*1930*/  VOTE.ALL P0, P0 ;  /* 0x0000000000ff7806 */ /* 0x000fc40000000000 */
[----:B0-----:R-:W-:Y:S01]  /*1940*/  IADD3 R28, P4, PT, R28, 0x80, RZ ;  /* 0x000000801c1c7810 */ /* 0x001fe20007f9e0ff */
[----:B-1----:R-:W-:-:S04]  /*1950*/  DMUL R34, R34, R40 ;  /* 0x0000002822227228 */ /* 0x002fc80000000000 */
[----:B------:R-:W-:Y:S01]  /*1960*/  IMAD.X R29, RZ, RZ, R29, P4 ;  /* 0x000000ffff1d7224 */ /* 0x000fe200020e061d */
[----:B--2---:R-:W-:Y:S01]  /*1970*/  IADD3 R30, P3, PT, R30, 0x200, RZ ;  /* 0x000002001e1e7810 */ /* 0x004fe20007f7e0ff */
[----:B---3--:R-:W-:-:S04]  /*1980*/  DFMA R24, R24, R40, R6 ;  /* 0x000000281818722b */ /* 0x008fc80000000006 */
[----:B------:R-:W-:Y:S01]  /*1990*/  IMAD.X R31, RZ, RZ, R31, P3 ;  /* 0x000000ffff1f7224 */ /* 0x000fe200018e061f */
[----:B------:R-:W-:Y:S02]  /*19a0*/  FSEL R34, R40, R34, P1 ;  /* 0x0000002228227208 */ /* 0x000fe40000800000 */
[----:B------:R-:W-:-:S03]  /*19b0*/  FSEL R35, R41, R35, P1 ;  /* 0x0000002329237208 */ /* 0x000fc60000800000 */
[----:B------:R-:W-:Y:S02]  /*19c0*/  FSEL R24, R6, R24, P1 ;  /* 0x0000001806187208 */ /* 0x000fe40000800000 */
[----:B------:R-:W-:-:S07]  /*19d0*/  FSEL R25, R7, R25, P1 ;  /* 0x0000001907197208 */ /* 0x000fce0000800000 */
.L_x_239:
[----:B------:R-:W-:Y:S05]  /*19e0*/  @!P0 BRA `(.L_x_177) ;  /* 0x00000004009c8947 */ /* 0x000fea0003800000 */
.L_x_184:
[----:B------:R-:W-:Y:S05]  /*19f0*/  YIELD ;  /* 0x0000000000007946 */ /* 0x000fea0003800000 */
[----:B------:R-:W-:-:S07]  /*1a00*/  IMAD.WIDE R6, R43, 0x4, R28 ;  /* 0x000000042b067825 */ /* 0x000fce00078e021c */
.L_x_179:
        /* <DEDUP_REMOVED lines=10> */
.L_x_242:
        /* <DEDUP_REMOVED lines=12> */
.L_x_181:
[----:B------:R-:W-:-:S05]  /*1b70*/  IMAD.WIDE R6, R43, 0x10, R32 ;  /* 0x000000102b067825 */ /* 0x000fca00078e0220 */
[----:B------:R0:W5:Y:S04]  /*1b80*/  LD.E.64.STRONG.GPU R44, desc[UR14][R6.64+-0x200] ;  /* 0xfffe000e062c7980 */ /* 0x000168000c10fb00 */
[----:B------:R0:W5:Y:S02]  /*1b90*/  LD.E.64.STRONG.GPU R40, desc[UR14][R6.64+-0x1f8] ;  /* 0xfffe080e06287980 */ /* 0x000164000c10fb00 */
.L_x_182:
[----:B------:R-:W-:Y:S05]  /*1ba0*/  BSYNC.RECONVERGENT B1 ;  /* 0x0000000000017941 */ /* 0x000fea0003800200 */
.L_x_180:
[----:B------:R-:W-:-:S03]  /*1bb0*/  UMOV UR6, 0xffffffff ;  /* 0xffffffff00067882 */ /* 0x000fc60000000000 */
[----:B------:R-:W-:Y:S05]  /*1bc0*/  BRA.DIV UR6, `(.L_x_183) ;  /* 0x0000003e06247947 */ /* 0x000fea000b800000 */
[----:B------:R-:W-:Y:S01]  /*1bd0*/  VOTE.ANY R50, PT, !P0 ;  /* 0x0000000000327806 */ /* 0x000fe200040e0100 */
[----:B------:R-:W-:Y:S02]  /*1be0*/  VIADD R48, R4, 0x2 ;  /* 0x0000000204307836 */ /* 0x000fe40000000000 */
[----:B------:R-:W-:Y:S01]  /*1bf0*/  VIADD R43, R43, 0xffffffe0 ;  /* 0xffffffe02b2b7836 */ /* 0x000fe20000000000 */
[----:B------:R-:W-:-:S05]  /*1c00*/  LOP3.LUT R50, R50, 0x80000000, R42, 0xec, !PT ;  /* 0x8000000032327812 */ /* 0x000fca00078eec2a */
[----:B01----:R-:W-:-:S05]  /*1c10*/  VIADD R7, R50, 0xffffffff ;  /* 0xffffffff32077836 */ /* 0x003fca0000000000 */
[----:B------:R-:W-:-:S06]  /*1c20*/  LOP3.LUT R27, R50, R7, RZ, 0xc, !PT ;  /* 0x00000007321b7212 */ /* 0x000fcc00078e0cff */
        /* <DEDUP_REMOVED lines=16> */
[----:B------:R-:W-:Y:S04]  /*1d30*/  SHFL.DOWN PT, R46, R44, 0x2, R27 ;  /* 0x084000002c2e7989 */ /* 0x000fe800000e001b */
[----:B------:R-:W2:Y:S01]  /*1d40*/  SHFL.DOWN PT, R47, R45, 0x2, R27 ;  /* 0x084000002d2f7989 */ /* 0x000ea200000e001b */
[----:B0-----:R-:W-:Y:S02]  /*1d50*/  IMAD.MOV.U32 R40, RZ, RZ, R51 ;  /* 0x000000ffff287224 */ /* 0x001fe400078e0033 */
[----:B-1----:R-:W-:-:S02]  /*1d60*/  IMAD.MOV.U32 R41, RZ, RZ, R52 ;  /* 0x000000ffff297224 */ /* 0x002fc400078e0034 */
[----:B------:R-:W-:-:S04]  /*1d70*/  VIADD R52, R4, 0x4 ;  /* 0x0000000404347836 */ /* 0x000fc80000000000 */
        /* <DEDUP_REMOVED lines=8> */
[----:B------:R-:W0:Y:S01]  /*1e00*/  SHFL.DOWN PT, R7, R41, 0x4, R27 ;  /* 0x0880000029077989 */ /* 0x000e2200000e001b */
[----:B------:R-:W-:-:S03]  /*1e10*/  VIADD R52, R4, 0x8 ;  /* 0x0000000804347836 */ /* 0x000fc60000000000 */
[----:B------:R-:W-:Y:S04]  /*1e20*/  SHFL.DOWN PT, R46, R44, 0x4, R27 ;  /* 0x088000002c2e7989 */ /* 0x000fe800000e001b */
[----:B------:R-:W1:Y:S01]  /*1e30*/  SHFL.DOWN PT, R47, R45, 0x4, R27 ;  /* 0x088000002d2f7989 */ /* 0x000e6200000e001b */
[-C--:B0-----:R-:W-:Y:S02]  /*1e40*/  DMUL R6, R6, R40.reuse ;  /* 0x0000002806067228 */ /* 0x081fe40000000000 */
        /* <DEDUP_REMOVED lines=8> */
[----:B------:R-:W-:Y:S04]  /*1ed0*/  SHFL.DOWN PT, R46, R44, 0x8, R27 ;  /* 0x090000002c2e7989 */ /* 0x000fe800000e001b */
[----:B------:R-:W1:Y:S01]  /*1ee0*/  SHFL.DOWN PT, R47, R45, 0x8, R27 ;  /* 0x090000002d2f7989 */ /* 0x000e6200000e001b */
[-C--:B0-----:R-:W-:Y:S02]  /*1ef0*/  DMUL R40, R40, R6.reuse ;  /* 0x0000000628287228 */ /* 0x081fe40000000000 */
[----:B-1----:R-:W-:-:S08]  /*1f00*/  DFMA R46, R46, R6, R44 ;  /* 0x000000062e2e722b */ /* 0x002fd0000000002c */
[----:B------:R-:W-:Y:S02]  /*1f10*/  FSEL R40, R6, R40, P0 ;  /* 0x0000002806287208 */ /* 0x000fe40000000000 */
[----:B------:R-:W-:Y:S02]  /*1f20*/  FSEL R41, R7, R41, P0 ;  /* 0x0000002907297208 */ /* 0x000fe40000000000 */
        /* <DEDUP_REMOVED lines=18> */
.L_x_266:
[----:B------:R-:W-:Y:S05]  /*2050*/  @P0 BRA `(.L_x_184) ;  /* 0xfffffff800640947 */ /* 0x000fea000383ffff */
.L_x_177:
        /* <DEDUP_REMOVED lines=8> */
[----:B------:R-:W0:Y:S01]  /*20e0*/  S2UR UR11, SR_CgaCtaId ;  /* 0x00000000000b79c3 */ /* 0x000e220000008800 */
[----:B------:R-:W1:Y:S01]  /*20f0*/  LDCU.64 UR6, c[0x0][0x3b0] ;  /* 0x00007600ff0677ac */ /* 0x000e620008000a00 */
[C---:B------:R-:W-:Y:S01]  /*2100*/  DFMA R38, R36.reuse, R24, R38 ;  /* 0x000000182426722b */ /* 0x040fe20000000026 */
[----:B------:R-:W-:Y:S01]  /*2110*/  IMAD.MOV.U32 R31, RZ, RZ, 0x65 ;  /* 0x00000065ff1f7424 */ /* 0x000fe200078e00ff */
[----:B------:R-:W-:Y:S01]  /*2120*/  DMUL R26, R36, R34 ;  /* 0x00000022241a7228 */ /* 0x000fe20000000000 */
[----:B------:R-:W2:Y:S01]  /*2130*/  LDCU.64 UR8, c[0x0][0x3a0] ;  /* 0x00007400ff0877ac */ /* 0x000ea20008000a00 */
[----:B------:R-:W-:Y:S01]  /*2140*/  UMOV UR10, 0x400 ;  /* 0x00000400000a7882 */ /* 0x000fe20000000000 */
[----:B-1----:R-:W-:Y:S02]  /*2150*/  UIMAD.WIDE UR6, UR4, 0x10, UR6 ;  /* 0x00000010040678a5 */ /* 0x002fe4000f8e0206 */
[----:B--2---:R-:W-:Y:S02]  /*2160*/  UIMAD.WIDE UR8, UR4, 0x4, UR8 ;  /* 0x00000004040878a5 */ /* 0x004fe4000f8e0208 */
[----:B0-----:R-:W-:-:S02]  /*2170*/  ULEA UR10, UR11, UR10, 0x18 ;  /* 0x0000000a0b0a7291 */ /* 0x001fc4000f8ec0ff */
        /* <DEDUP_REMOVED lines=13> */
.L_x_186:
[----:B------:R-:W-:Y:S05]  /*2250*/  BSYNC.RECONVERGENT B1 ;  /* 0x0000000000017941 */ /* 0x000fea0003800200 */
.L_x_185:
[----:B------:R1:W-:Y:S01]  /*2260*/  @!P0 STS.64 [R33+0x88], R34 ;  /* 0x0000882221008388 */ /* 0x0003e20000000a00 */
[----:B------:R-:W-:Y:S02]  /*2270*/  @!P0 IMAD.MOV.U32 R22, RZ, RZ, R34 ;  /* 0x000000ffff168224 */ /* 0x000fe400078e0022 */
[----:B------:R-:W-:Y:S01]  /*2280*/  @!P0 IMAD.MOV.U32 R23, RZ, RZ, R35 ;  /* 0x000000ffff178224 */ /* 0x000fe200078e0023 */
[----:B------:R1:W-:Y:S01]  /*2290*/  @!P0 STS.64 [R33+0x90], R24 ;  /* 0x0000901821008388 */ /* 0x0003e20000000a00 */
[----:B------:R-:W-:Y:S02]  /*22a0*/  @!P0 IMAD.MOV.U32 R20, RZ, RZ, R24 ;  /* 0x000000ffff148224 */ /* 0x000fe400078e0018 */
[----:B------:R-:W-:-:S07]  /*22b0*/  @!P0 IMAD.MOV.U32 R21, RZ, RZ, R25 ;  /* 0x000000ffff158224 */ /* 0x000fce00078e0019 */
.L_x_166:
[----:B------:R-:W2:Y:S01]  /*22c0*/  S2R R0, SR_TID.X ;  /* 0x0000000000007919 */ /* 0x000ea20000002100 */
[----:B------:R-:W-:Y:S05]  /*22d0*/  WARPSYNC.ALL ;  /* 0x0000000000007948 */ /* 0x000fea0003800000 */
[----:B------:R-:W-:Y:S01]  /*22e0*/  BAR.SYNC.DEFER_BLOCKING 0x0 ;  /* 0x0000000000007b1d */ /* 0x000fe20000010000 */
[----:B--2---:R-:W-:-:S13]  /*22f0*/  ISETP.NE.AND P0, PT, R0, RZ, PT ;  /* 0x000000ff0000720c */ /* 0x004fda0003f05270 */
[----:B0-----:R-:W0:Y:S01]  /*2300*/  @P0 S2R R7, SR_CgaCtaId ;  /* 0x0000000000070919 */ /* 0x001e220000008800 */
[----:B------:R-:W-:-:S04]  /*2310*/  @P0 MOV R0, 0x400 ;  /* 0x0000040000000802 */ /* 0x000fc80000000f00 */
[----:B0-----:R-:W-:-:S05]  /*2320*/  @P0 LEA R0, R7, R0, 0x18 ;  /* 0x0000000007000211 */ /* 0x001fca00078ec0ff */
[----:B-1----:R-:W0:Y:S04]  /*2330*/  @P0 LDS.64 R24, [R0+0x88] ;  /* 0x0000880000180984 */ /* 0x002e280000000a00 */
[----:B------:R-:W1:Y:S01]  /*2340*/  @P0 LDS.64 R6, [R0+0x90] ;  /* 0x0000900000060984 */ /* 0x000e620000000a00 */
[C---:B0-----:R-:W-:Y:S02]  /*2350*/  @P0 DMUL R24, R22.reuse, R24 ;  /* 0x0000001816180228 */ /* 0x041fe40000000000 */
[----:B-1----:R-:W-:-:S08]  /*2360*/  @P0 DFMA R20, R22, R6, R20 ;  /* 0x000000061614022b */ /* 0x002fd00000000014 */
[----:B------:R-:W-:Y:S02]  /*2370*/  @P0 IMAD.MOV.U32 R22, RZ, RZ, R24 ;  /* 0x000000ffff160224 */ /* 0x000fe400078e0018 */
[----:B------:R-:W-:Y:S01]  /*2380*/  @P0 IMAD.MOV.U32 R23, RZ, RZ, R25 ;  /* 0x000000ffff170224 */ /* 0x000fe200078e0019 */
[----:B------:R-:W-:-:S05]  /*2390*/  DFMA R26, R8, R20, R10 ;  /* 0x00000014081a722b */ /* 0x000fca000000000a */
[----:B------:R-:W-:-:S11]  /*23a0*/  DMUL R24, R8, R22 ;  /* 0x0000001608187228 */ /* 0x000fd60000000000 */
.L_x_164:
[----:B------:R-:W-:Y:S05]  /*23b0*/  BSYNC.RECONVERGENT B0 ;  /* 0x0000000000007941 */ /* 0x000fea0003800200 */
.L_x_160:
[----:B------:R-:W1:Y:S01]  /*23c0*/  S2R R0, SR_LANEID ;  /* 0x0000000000007919 */ /* 0x000e620000000000 */
[C---:B------:R-:W-:Y:S01]  /*23d0*/  DFMA R14, R12.reuse, R26, R14 ;  /* 0x0000001a0c0e722b */ /* 0x040fe2000000000e */
[----:B------:R-:W0:Y:S01]  /*23e0*/  LDCU.128 UR8, c[0x0][0x390] ;  /* 0x00007200ff0877ac */ /* 0x000e220008000c00 */
[----:B------:R-:W-:-:S06]  /*23f0*/  DMUL R12, R12, R24 ;  /* 0x000000180c0c7228 */ /* 0x000fcc0000000000 */
[C---:B------:R-:W-:Y:S02]  /*2400*/  DFMA R18, R16.reuse, R14, R18 ;  /* 0x0000000e1012722b */ /* 0x040fe40000000012 */
[----:B------:R-:W-:Y:S01]  /*2410*/  DMUL R16, R16, R12 ;  /* 0x0000000c10107228 */ /* 0x000fe20000000000 */
[----:B------:R-:W-:Y:S01]  /*2420*/  BAR.SYNC.DEFER_BLOCKING 0x0 ;  /* 0x0000000000007b1d */ /* 0x000fe20000010000 */
[C---:B0-----:R-:W-:Y:S02]  /*2430*/  IADD3 R6, P0, PT, R2.reuse, UR8, RZ ;  /* 0x0000000802067c10 */ /* 0x041fe4000ff1e0ff */
[----:B------:R-:W-:Y:S02]  /*2440*/  IADD3 R2, P1, PT, R2, UR10, RZ ;  /* 0x0000000a02027c10 */ /* 0x000fe4000ff3e0ff */
[C---:B------:R-:W-:Y:S02]  /*2450*/  IADD3.X R7, PT, PT, R3.reuse, UR9, RZ, P0, !PT ;  /* 0x0000000903077c10 */ /* 0x040fe400087fe4ff */
[----:B------:R-:W-:Y:S01]  /*2460*/  IADD3.X R3, PT, PT, R3, UR11, RZ, P1, !PT ;  /* 0x0000000b03037c10 */ /* 0x000fe20008ffe4ff */
[----:B-1----:R-:W-:-:S05]  /*2470*/  IMAD R33, R0, 0x20, R5 ;  /* 0x0000002000217824 */ /* 0x002fca00078e0205 */
[----:B------:R-:W-:Y:S04]  /*2480*/  STS.128 [R33], R24 ;  /* 0x0000001821007388 */ /* 0x000fe80000000c00 */
[----:B------:R-:W-:Y:S04]  /*2490*/  STS.128 [R33+0x10], R12 ;  /* 0x0000100c21007388 */ /* 0x000fe80000000c00 */
[----:B------:R-:W-:Y:S01]  /*24a0*/  STS.128 [R33+0x20], R16 ;  /* 0x0000201021007388 */ /* 0x000fe20000000c00 */
[----:B------:R-:W-:-:S03]  /*24b0*/  NOP ;  /* 0x0000000000007918 */ /* 0x000fc60000000000 */
[----:B------:R-:W0:Y:S04]  /*24c0*/  LDS.128 R8, [R5] ;  /* 0x0000000005087984 */ /* 0x000e280000000c00 */
[----:B------:R-:W1:Y:S04]  /*24d0*/  LDS.128 R20, [R5+0x200] ;  /* 0x0002000005147984 */ /* 0x000e680000000c00 */
[----:B------:R-:W2:Y:S04]  /*24e0*/  LDS.128 R28, [R5+0x400] ;  /* 0x00040000051c7984 */ /* 0x000ea80000000c00 */
[----:B0-----:R-:W-:Y:S04]  /*24f0*/  STG.E.64 desc[UR14][R6.64], R8 ;  /* 0x0000000806007986 */ /* 0x001fe8000c101b0e */
[----:B------:R-:W-:Y:S04]  /*2500*/  STG.E.64 desc[UR14][R2.64], R10 ;  /* 0x0000000a02007986 */ /* 0x000fe8000c101b0e */
[----:B-1----:R-:W-:Y:S04]  /*2510*/  STG.E.64 desc[UR14][R6.64+0x100], R20 ;  /* 0x0001001406007986 */ /* 0x002fe8000c101b0e */
[----:B------:R-:W-:Y:S04]  /*2520*/  STG.E.64 desc[UR14][R2.64+0x100], R22 ;  /* 0x0001001602007986 */ /* 0x000fe8000c101b0e */
[----:B--2---:R-:W-:Y:S04]  /*2530*/  STG.E.64 desc[UR14][R6.64+0x200], R28 ;  /* 0x0002001c06007986 */ /* 0x004fe8000c101b0e */
[----:B------:R-:W-:Y:S01]  /*2540*/  STG.E.64 desc[UR14][R2.64+0x200], R30 ;  /* 0x0002001e02007986 */ /* 0x000fe2000c101b0e */
[----:B------:R-:W-:Y:S05]  /*2550*/  EXIT ;  /* 0x000000000000794d */ /* 0x000fea0003800000 */
.L_x_159:
[----:B------:R-:W-:-:S13]  /*2560*/  ISETP.NE.AND P0, PT, RZ, UR5, PT ;  /* 0x00000005ff007c0c */ /* 0x000fda000bf05270 */
[----:B------:R-:W-:Y:S05]  /*2570*/  @!P0 EXIT ;  /* 0x000000000000894d */ /* 0x000fea0003800000 */
[----:B------:R-:W0:Y:S02]  /*2580*/  LDCU.128 UR8, c[0x0][0x380] ;  /* 0x00007000ff0877ac */ /* 0x000e240008000c00 */
[----:B0-----:R-:W-:Y:S02]  /*2590*/  UIMAD.WIDE.U32 UR6, UR13, 0x8, UR8 ;  /* 0x000000080d0678a5 */ /* 0x001fe4000f8e0008 */
[----:B------:R-:W-:-:S04]  /*25a0*/  UIMAD.WIDE.U32 UR8, UR13, 0x8, UR10 ;  /* 0x000000080d0878a5 */ /* 0x000fc8000f8e000a */
        /* <DEDUP_REMOVED lines=26> */
[----:B------:R-:W2:Y:S01]  /*2750*/  @!P0 LDG.E.64 R4, desc[UR14][R8.64] ;  /* 0x0000000e08048981 */ /* 0x000ea2000c1e1b00 */
        /* <DEDUP_REMOVED lines=10> */
[----:B------:R-:W0:Y:S01]  /*2800*/  S2R R39, SR_LANEID ;  /* 0x0000000000277919 */ /* 0x000e220000000000 */
[----:B------:R-:W1:Y:S01]  /*2810*/  S2UR UR7, SR_CgaCtaId ;  /* 0x00000000000779c3 */ /* 0x000e620000008800 */
[----:B------:R-:W-:Y:S01]  /*2820*/  SHF.R.U32.HI R26, RZ, 0x5, R2 ;  /* 0x00000005ff1a7819 */ /* 0x000fe20000011602 */
[----:B------:R-:W-:-:S02]  /*2830*/  UMOV UR6, 0x400 ;  /* 0x0000040000067882 */ /* 0x000fc40000000000 */
[----:B-1----:R-:W-:Y:S02]  /*2840*/  ULEA UR10, UR7, UR6, 0x18 ;  /* 0x00000006070a7291 */ /* 0x002fe4000f8ec0ff */
[----:B0-----:R-:W-:-:S05]  /*2850*/  IMAD R0, R26, 0x60, R39 ;  /* 0x000000601a007824 */ /* 0x001fca00078e0227 */
        /* <DEDUP_REMOVED lines=85> */
[----:B------:R3:W4:Y:S01]  /*2db0*/  SHFL.UP PT, R33, R36, 0x1, RZ ;  /* 0x0420000024217989 */ /* 0x00072200000e00ff */
[----:B0-----:R-:W-:-:S02]  /*2dc0*/  FSEL R37, R5, RZ, !P0 ;  /* 0x000000ff05257208 */ /* 0x001fc40004000000 */
[----:B------:R-:W-:Y:S01]  /*2dd0*/  FSEL R27, R4, RZ, !P0 ;  /* 0x000000ff041b7208 */ /* 0x000fe20004000000 */
[-C--:B-1----:R-:W-:Y:S01]  /*2de0*/  DMUL R34, R4, R20.reuse ;  /* 0x0000001404227228 */ /* 0x082fe20000000000 */
[----:B------:R-:W-:Y:S01]  /*2df0*/  FSEL R3, R6, RZ, !P0 ;  /* 0x000000ff06037208 */ /* 0x000fe20004000000 */
[----:B------:R-:W-:Y:S01]  /*2e00*/  DFMA R22, R6, R20, R22 ;  /* 0x000000140616722b */ /* 0x000fe20000000016 */
[----:B------:R-:W-:Y:S02]  /*2e10*/  FSEL R5, R7, RZ, !P0 ;  /* 0x000000ff07057208 */ /* 0x000fe40004000000 */
[----:B------:R-:W-:-:S03]  /*2e20*/  ISETP.GE.U32.AND P0, PT, R2, 0x20, PT ;  /* 0x000000200200780c */ /* 0x000fc60003f06070 */
[-C--:B--2---:R-:W-:Y:S02]  /*2e30*/  DMUL R20, R34, R28.reuse ;  /* 0x0000001c22147228 */ /* 0x084fe40000000000 */
[----:B------:R-:W-:Y:S01]  /*2e40*/  DFMA R30, R22, R28, R30 ;  /* 0x0000001c161e722b */ /* 0x000fe2000000001e */
[----:B------:R-:W-:Y:S02]  /*2e50*/  FSEL R7, R34, R27, !P1 ;  /* 0x0000001b22077208 */ /* 0x000fe40004800000 */
[----:B------:R-:W-:Y:S02]  /*2e60*/  FSEL R35, R35, R37, !P1 ;  /* 0x0000002523237208 */ /* 0x000fe40004800000 */
[----:B------:R-:W-:Y:S02]  /*2e70*/  FSEL R3, R22, R3, !P1 ;  /* 0x0000000316037208 */ /* 0x000fe40004800000 */
[----:B------:R-:W-:Y:S02]  /*2e80*/  FSEL R23, R23, R5, !P1 ;  /* 0x0000000517177208 */ /* 0x000fe40004800000 */
[----:B------:R-:W-:-:S02]  /*2e90*/  FSEL R6, R20, R7, !P2 ;  /* 0x0000000714067208 */ /* 0x000fc40005000000 */
[----:B------:R-:W-:Y:S02]  /*2ea0*/  FSEL R7, R21, R35, !P2 ;  /* 0x0000002315077208 */ /* 0x000fe40005000000 */
[----:B------:R-:W-:Y:S02]  /*2eb0*/  FSEL R20, R30, R3, !P2 ;  /* 0x000000031e147208 */ /* 0x000fe40005000000 */
[----:B------:R-:W-:Y:S01]  /*2ec0*/  FSEL R21, R31, R23, !P2 ;  /* 0x000000171f157208 */ /* 0x000fe20005000000 */
[----:B---34-:R-:W-:Y:S06]  /*2ed0*/  @!P0 BRA `(.L_x_189) ;  /* 0x00000000001c8947 */ /* 0x018fec0003800000 */
[C---:B------:R-:W-:Y:S01]  /*2ee0*/  DMUL R4, R24.reuse, R6 ;  /* 0x0000000618047228 */ /* 0x040fe20000000000 */
[----:B------:R-:W-:Y:S01]  /*2ef0*/  ISETP.NE.AND P0, PT, R39, RZ, PT ;  /* 0x000000ff2700720c */ /* 0x000fe20003f05270 */
[----:B------:R-:W-:-:S08]  /*2f00*/  DFMA R32, R24, R20, R32 ;  /* 0x000000141820722b */ /* 0x000fd00000000020 */
[----:B------:R-:W-:Y:S02]  /*2f10*/  FSEL R24, R6, R4, !P0 ;  /* 0x0000000406187208 */ /* 0x000fe40004000000 */
[----:B------:R-:W-:Y:S02]  /*2f20*/  FSEL R25, R7, R5, !P0 ;  /* 0x0000000507197208 */ /* 0x000fe40004000000 */
[----:B------:R-:W-:Y:S02]  /*2f30*/  FSEL R32, R20, R32, !P0 ;  /* 0x0000002014207208 */ /* 0x000fe40004000000 */
[----:B------:R-:W-:-:S07]  /*2f40*/  FSEL R33, R21, R33, !P0 ;  /* 0x0000002115217208 */ /* 0x000fce0004000000 */
.L_x_189:
[----:B------:R-:W-:Y:S05]  /*2f50*/  BSYNC.RECONVERGENT B0 ;  /* 0x0000000000007941 */ /* 0x000fea0003800200 */
.L_x_188:
        /* <DEDUP_REMOVED lines=8> */
.L_x_187:
        /* <DEDUP_REMOVED lines=102> */
.L_x_191:
        /* <DEDUP_REMOVED lines=20> */
.L_x_194:
[----:B------:R-:W-:Y:S05]  /*3780*/  BSYNC.RECONVERGENT B0 ;  /* 0x0000000000007941 */ /* 0x000fea0003800200 */
.L_x_193:
[----:B------:R-:W0:Y:S01]  /*3790*/  LDCU UR6, c[0x0][0x370] ;  /* 0x00006e00ff0677ac */ /* 0x000e220008000800 */
[----:B------:R-:W-:-:S05]  /*37a0*/  LOP3.LUT R38, RZ, R2, RZ, 0x33, !PT ;  /* 0x00000002ff267212 */ /* 0x000fca00078e33ff */
[----:B------:R-:W-:Y:S01]  /*37b0*/  VIADD R38, R38, UR4 ;  /* 0x0000000426267c36 */ /* 0x000fe20008000000 */
[----:B0-----:R-:W-:-:S09]  /*37c0*/  UISETP.GT.U32.AND UP0, UPT, UR6, 0x1f3, UPT ;  /* 0x000001f30600788c */ /* 0x001fd2000bf04070 */
[----:B------:R-:W-:Y:S05]  /*37d0*/  BRA.U UP0, `(.L_x_195) ;  /* 0x0000000100087547 */ /* 0x000fea000b800000 */
[----:B------:R0:W-:Y:S06]  /*37e0*/  MEMBAR.SC.CTA ;  /* 0x0000000000007992 */ /* 0x0001ec0000000000 */
[----:B0-----:R-:W-:Y:S05]  /*37f0*/  BRA `(.L_x_196) ;  /* 0x0000000000087947 */ /* 0x001fea0003800000 */
.L_x_195:
[----:B------:R-:W-:Y:S05]  /*3800*/  NANOSLEEP 0x1c2 ;  /* 0x000001c20000795d */ /* 0x000fea0003800000 */
[----:B------:R-:W-:Y:S01]  /*3810*/  NOP ;  /* 0x0000000000007918 */ /* 0x000fe20000000000 */
.L_x_196:
[----:B-1----:R-:W0:Y:S02]  /*3820*/  LDC.64 R4, c[0x0][0x3a0] ;  /* 0x0000e800ff047b82 */ /* 0x002e240000000a00 */
[----:B0-----:R-:W-:-:S07]  /*3830*/  IMAD.WIDE R4, R38, 0x4, R4 ;  /* 0x0000000426047825 */ /* 0x001fce00078e0204 */
.L_x_198:
        /* <DEDUP_REMOVED lines=10> */
.L_x_269:
        /* <DEDUP_REMOVED lines=13> */
.L_x_200:
[----:B------:R-:W0:Y:S02]  /*39b0*/  LDC.64 R22, c[0x0][0x3b0] ;  /* 0x0000ec00ff167b82 */ /* 0x000e240000000a00 */
[----:B0-----:R-:W-:-:S05]  /*39c0*/  IMAD.WIDE R22, R38, 0x10, R22 ;  /* 0x0000001026167825 */ /* 0x001fca00078e0216 */
[----:B------:R0:W5:Y:S04]  /*39d0*/  LD.E.64.STRONG.GPU R6, desc[UR14][R22.64+0x200] ;  /* 0x0002000e16067980 */ /* 0x000168000c10fb00 */
[----:B------:R0:W5:Y:S02]  /*39e0*/  LD.E.64.STRONG.GPU R4, desc[UR14][R22.64+0x208] ;  /* 0x0002080e16047980 */ /* 0x000164000c10fb00 */
.L_x_201:
[----:B------:R-:W-:Y:S05]  /*39f0*/  BSYNC.RECONVERGENT B0 ;  /* 0x0000000000007941 */ /* 0x000fea0003800200 */
.L_x_199:
[----:B------:R-:W-:-:S03]  /*3a00*/  UMOV UR6, 0xffffffff ;  /* 0xffffffff00067882 */ /* 0x000fc60000000000 */
[----:B------:R-:W-:Y:S05]  /*3a10*/  BRA.DIV UR6, `(.L_x_202) ;  /* 0x0000002a06387947 */ /* 0x000fea000b800000 */
[----:B------:R-:W2:Y:S01]  /*3a20*/  S2R R26, SR_GEMASK ;  /* 0x00000000001a7919 */ /* 0x000ea20000003c00 */
[----:B------:R-:W-:-:S04]  /*3a30*/  VOTE.ANY R50, PT, !P0 ;  /* 0x0000000000327806 */ /* 0x000fc800040e0100 */
[----:B--2---:R-:W-:-:S05]  /*3a40*/  LOP3.LUT R50, R50, 0x80000000, R26, 0xec, !PT ;  /* 0x8000000032327812 */ /* 0x004fca00078eec1a */
[----:B------:R-:W-:-:S05]  /*3a50*/  VIADD R3, R50, 0xffffffff ;  /* 0xffffffff32037836 */ /* 0x000fca0000000000 */
[----:B------:R-:W-:-:S04]  /*3a60*/  LOP3.LUT R3, R50, R3, RZ, 0xc, !PT ;  /* 0x0000000332037212 */ /* 0x000fc800078e0cff */
[----:B------:R-:W0:Y:S02]  /*3a70*/  POPC R27, R3 ;  /* 0x00000003001b7309 */ /* 0x000e240000000000 */
[----:B01---5:R-:W-:Y:S01]  /*3a80*/  SHFL.DOWN PT, R22, R6, 0x1, R27 ;  /* 0x0820000006167989 */ /* 0x023fe200000e001b */
        /* <DEDUP_REMOVED lines=12> */
[----:B------:R-:W-:Y:S01]  /*3b50*/  FSEL R30, R22, R4, !P0 ;  /* 0x00000004161e7208 */ /* 0x000fe20004000000 */
[----:B------:R-:W-:Y:S01]  /*3b60*/  VIADD R22, R39, 0x4 ;  /* 0x0000000427167836 */ /* 0x000fe20000000000 */
[----:B------:R-:W-:Y:S01]  /*3b70*/  FSEL R31, R23, R5, !P0 ;  /* 0x00000005171f7208 */ /* 0x000fe20004000000 */
[----:B------:R-:W-:-:S02]  /*3b80*/  VIADD R23, R39, 0x2 ;  /* 0x0000000227177836 */ /* 0x000fc40000000000 */
[----:B------:R-:W-:Y:S03]  /*3b90*/  SHFL.DOWN PT, R4, R30, 0x2, R27 ;  /* 0x084000001e047989 */ /* 0x000fe600000e001b */
[----:B------:R-:W-:Y:S01]  /*3ba0*/  ISETP.GT.AND P0, PT, R23, R27, PT ;  /* 0x0000001b1700720c */ /* 0x000fe20003f04270 */
[----:B------:R-:W1:Y:S01]  /*3bb0*/  SHFL.DOWN PT, R5, R31, 0x2, R27 ;  /* 0x084000001f057989 */ /* 0x000e6200000e001b */
[-C--:B0-----:R-:W-:Y:S02]  /*3bc0*/  DMUL R6, R6, R40.reuse ;  /* 0x0000002806067228 */ /* 0x081fe40000000000 */
[----:B-1----:R-:W-:-:S08]  /*3bd0*/  DFMA R4, R4, R40, R30 ;  /* 0x000000280404722b */ /* 0x002fd0000000001e */
[----:B------:R-:W-:Y:S02]  /*3be0*/  FSEL R40, R40, R6, P0 ;  /* 0x0000000628287208 */ /* 0x000fe40000000000 */
[----:B------:R-:W-:-:S03]  /*3bf0*/  FSEL R41, R41, R7, P0 ;  /* 0x0000000729297208 */ /* 0x000fc60000000000 */
[----:B------:R-:W-:Y:S01]  /*3c00*/  SHFL.DOWN PT, R36, R40, 0x4, R27 ;  /* 0x0880000028247989 */ /* 0x000fe200000e001b */
[----:B------:R-:W-:Y:S01]  /*3c10*/  IMAD.MOV.U32 R6, RZ, RZ, R40 ;  /* 0x000000ffff067224 */ /* 0x000fe200078e0028 */
[----:B------:R-:W-:Y:S02]  /*3c20*/  FSEL R30, R30, R4, P0 ;  /* 0x000000041e1e7208 */ /* 0x000fe40000000000 */
[----:B------:R-:W0:Y:S01]  /*3c30*/  SHFL.DOWN PT, R37, R41, 0x4, R27 ;  /* 0x0880000029257989 */ /* 0x000e2200000e001b */
[----:B------:R-:W-:Y:S01]  /*3c40*/  FSEL R3, R31, R5, P0 ;  /* 0x000000051f037208 */ /* 0x000fe20000000000 */
[----:B------:R-:W-:Y:S01]  /*3c50*/  IMAD.MOV.U32 R7, RZ, RZ, R41 ;  /* 0x000000ffff077224 */ /* 0x000fe200078e0029 */
[----:B------:R-:W-:Y:S01]  /*3c60*/  ISETP.GT.AND P0, PT, R22, R27, PT ;  /* 0x0000001b1600720c */ /* 0x000fe20003f04270 */
[----:B------:R-:W1:Y:S02]  /*3c70*/  SHFL.DOWN PT, R21, R30, 0x4, R27 ;  /* 0x088000001e157989 */ /* 0x000e6400000e001b */
[----:B------:R-:W-:-:S02]  /*3c80*/  IMAD.MOV.U32 R31, RZ, RZ, R3 ;  /* 0x000000ffff1f7224 */ /* 0x000fc400078e0003 */
[----:B------:R-:W2:Y:S01]  /*3c90*/  SHFL.DOWN PT, R47, R3, 0x4, R27 ;  /* 0x08800000032f7989 */ /* 0x000ea200000e001b */
[----:B0-----:R-:W-:Y:S01]  /*3ca0*/  DMUL R4, R36, R6 ;  /* 0x0000000624047228 */ /* 0x001fe20000000000 */
[----:B-1----:R-:W-:Y:S02]  /*3cb0*/  IMAD.MOV.U32 R36, RZ, RZ, R21 ;  /* 0x000000ffff247224 */ /* 0x002fe400078e0015 */
[----:B------:R-:W-:Y:S02]  /*3cc0*/  VIADD R21, R39, 0x8 ;  /* 0x0000000827157836 */ /* 0x000fe40000000000 */
[----:B--2---:R-:W-:-:S05]  /*3cd0*/  IMAD.MOV.U32 R37, RZ, RZ, R47 ;  /* 0x000000ffff257224 */ /* 0x004fca00078e002f */
[----:B------:R-:W-:Y:S02]  /*3ce0*/  FSEL R40, R40, R4, P0 ;  /* 0x0000000428287208 */ /* 0x000fe40000000000 */
[----:B------:R-:W-:Y:S01]  /*3cf0*/  FSEL R41, R41, R5, P0 ;  /* 0x0000000529297208 */ /* 0x000fe20000000000 */
[----:B------:R-:W-:Y:S02]  /*3d00*/  DFMA R6, R36, R6, R30 ;  /* 0x000000062406722b */ /* 0x000fe4000000001e */
[----:B------:R-:W-:Y:S04]  /*3d10*/  SHFL.DOWN PT, R4, R40, 0x8, R27 ;  /* 0x0900000028047989 */ /* 0x000fe800000e001b */
[----:B------:R-:W0:Y:S04]  /*3d20*/  SHFL.DOWN PT, R5, R41, 0x8, R27 ;  /* 0x0900000029057989 */ /* 0x000e2800000e001b */
[----:B------:R-:W-:Y:S01]  /*3d30*/  FSEL R30, R30, R6, P0 ;  /* 0x000000061e1e7208 */ /* 0x000fe20000000000 */
[----:B------:R-:W-:Y:S01]  /*3d40*/  IMAD.MOV.U32 R6, RZ, RZ, R40 ;  /* 0x000000ffff067224 */ /* 0x000fe200078e0028 */
[----:B------:R-:W-:Y:S01]  /*3d50*/  FSEL R3, R3, R7, P0 ;  /* 0x0000000703037208 */ /* 0x000fe20000000000 */
[----:B------:R-:W-:Y:S01]  /*3d60*/  IMAD.MOV.U32 R7, RZ, RZ, R41 ;  /* 0x000000ffff077224 */ /* 0x000fe200078e0029 */
[----:B------:R-:W-:Y:S01]  /*3d70*/  ISETP.GT.AND P0, PT, R21, R27, PT ;  /* 0x0000001b1500720c */ /* 0x000fe20003f04270 */
[----:B------:R-:W-:Y:S02]  /*3d80*/  SHFL.DOWN PT, R36, R30, 0x8, R27 ;  /* 0x090000001e247989 */ /* 0x000fe400000e001b */
[----:B------:R-:W-:-:S02]  /*3d90*/  IMAD.MOV.U32 R31, RZ, RZ, R3 ;  /* 0x000000ffff1f7224 */ /* 0x000fc400078e0003 */
[----:B------:R-:W1:Y:S01]  /*3da0*/  SHFL.DOWN PT, R37, R3, 0x8, R27 ;  /* 0x0900000003257989 */ /* 0x000e6200000e001b */
[----:B0-----:R-:W-:-:S10]  /*3db0*/  DMUL R4, R4, R6 ;  /* 0x0000000604047228 */ /* 0x001fd40000000000 */
[----:B------:R-:W-:Y:S02]  /*3dc0*/  FSEL R40, R40, R4, P0 ;  /* 0x0000000428287208 */ /* 0x000fe40000000000 */
[----:B------:R-:W-:Y:S01]  /*3dd0*/  FSEL R5, R41, R5, P0 ;  /* 0x0000000529057208 */ /* 0x000fe20000000000 */
[----:B-1----:R-:W-:-:S04]  /*3de0*/  DFMA R6, R36, R6, R30 ;  /* 0x000000062406722b */ /* 0x002fc8000000001e */
[----:B------:R-:W-:Y:S01]  /*3df0*/  SHFL.DOWN PT, R31, R5, 0x10, R27 ;  /* 0x0a000000051f7989 */ /* 0x000fe200000e001b */
[----:B------:R-:W-:-:S05]  /*3e00*/  IMAD.MOV.U32 R41, RZ, RZ, R5 ;  /* 0x000000ffff297224 */ /* 0x000fca00078e0005 */
[----:B------:R-:W-:Y:S02]  /*3e10*/  FSEL R4, R30, R6, P0 ;  /* 0x000000061e047208 */ /* 0x000fe40000000000 */
[----:B------:R-:W-:Y:S01]  /*3e20*/  FSEL R3, R3, R7, P0 ;  /* 0x0000000703037208 */ /* 0x000fe20000000000 */
[----:B------:R-:W0:Y:S01]  /*3e30*/  SHFL.DOWN PT, R30, R40, 0x10, R27 ;  /* 0x0a000000281e7989 */ /* 0x000e2200000e001b */
[----:B------:R-:W1:Y:S01]  /*3e40*/  LDC.64 R6, c[0x0][0x3b0] ;  /* 0x0000ec00ff067b82 */ /* 0x000e620000000a00 */
[----:B------:R-:W-:Y:S01]  /*3e50*/  IMAD.MOV.U32 R36, RZ, RZ, R4 ;  /* 0x000000ffff247224 */ /* 0x000fe200078e0004 */
[----:B------:R-:W-:Y:S01]  /*3e60*/  ISETP.NE.AND P0, PT, R20, 0x65, PT ;  /* 0x000000651400780c */ /* 0x000fe20003f05270 */
[----:B------:R-:W-:Y:S01]  /*3e70*/  SHFL.DOWN PT, R42, R4, 0x10, R27 ;  /* 0x0a000000042a7989 */ /* 0x000fe200000e001b */
[----:B------:R-:W-:Y:S02]  /*3e80*/  IMAD.MOV.U32 R37, RZ, RZ, R3 ;  /* 0x000000ffff257224 */ /* 0x000fe400078e0003 */
[----:B------:R-:W-:Y:S01]  /*3e90*/  VIADD R20, R39, 0x10 ;  /* 0x0000001027147836 */ /* 0x000fe20000000000 */
[----:B------:R-:W2:Y:S04]  /*3ea0*/  SHFL.DOWN PT, R43, R3, 0x10, R27 ;  /* 0x0a000000032b7989 */ /* 0x000ea800000e001b */
[----:B------:R-:W-:-:S04]  /*3eb0*/  ISETP.GT.AND P1, PT, R20, R27, PT ;  /* 0x0000001b1400720c */ /* 0x000fc80003f24270 */
[----:B------:R-:W-:Y:S01]  /*3ec0*/  VOTE.ALL P0, P0 ;  /* 0x0000000000ff7806 */ /* 0x000fe20000000000 */
[----:B0-----:R-:W-:Y:S01]  /*3ed0*/  DMUL R30, R30, R40 ;  /* 0x000000281e1e7228 */ /* 0x001fe20000000000 */
[----:B-1----:R-:W-:-:S05]  /*3ee0*/  IADD3 R6, P2, PT, R6, 0x200, RZ ;  /* 0x0000020006067810 */ /* 0x002fca0007f5e0ff */
[----:B------:R-:W-:Y:S01]  /*3ef0*/  IMAD.X R7, RZ, RZ, R7, P2 ;  /* 0x000000ffff077224 */ /* 0x000fe200010e0607 */
[----:B--2---:R-:W-:-:S03]  /*3f00*/  DFMA R36, R42, R40, R36 ;  /* 0x000000282a24722b */ /* 0x004fc60000000024 */
[----:B------:R-:W-:Y:S02]  /*3f10*/  FSEL R31, R5, R31, P1 ;  /* 0x0000001f051f7208 */ /* 0x000fe40000800000 */
[----:B------:R-:W-:-:S05]  /*3f20*/  FSEL R30, R40, R30, P1 ;  /* 0x0000001e281e7208 */ /* 0x000fca0000800000 */
[----:B------:R-:W-:Y:S02]  /*3f30*/  FSEL R4, R4, R36, P1 ;  /* 0x0000002404047208 */ /* 0x000fe40000800000 */
[----:B------:R-:W-:-:S07]  /*3f40*/  FSEL R5, R3, R37, P1 ;  /* 0x0000002503057208 */ /* 0x000fce0000800000 */
.L_x_293:
[----:B------:R-:W-:Y:S05]  /*3f50*/  @!P0 BRA `(.L_x_203) ;  /* 0x0000000400b88947 */ /* 0x000fea0003800000 */
.L_x_210:
[----:B------:R-:W0:Y:S01]  /*3f60*/  LDC.64 R36, c[0x0][0x3a0] ;  /* 0x0000e800ff247b82 */ /* 0x000e220000000a00 */
[----:B------:R-:W-:Y:S05]  /*3f70*/  YIELD ;  /* 0x0000000000007946 */ /* 0x000fea0003800000 */
[----:B0-----:R-:W-:-:S07]  /*3f80*/  IMAD.WIDE R36, R38, 0x4, R36 ;  /* 0x0000000426247825 */ /* 0x001fce00078e0224 */
.L_x_205:
        /* <DEDUP_REMOVED lines=10> */
.L_x_296:
        /* <DEDUP_REMOVED lines=13> */
.L_x_207:
[----:B------:R-:W-:-:S05]  /*4100*/  IMAD.WIDE R42, R38, 0x10, R6 ;  /* 0x00000010262a7825 */ /* 0x000fca00078e0206 */
[----:B------:R0:W5:Y:S04]  /*4110*/  LD.E.64.STRONG.GPU R40, desc[UR14][R42.64+-0x200] ;  /* 0xfffe000e2a287980 */ /* 0x000168000c10fb00 */
[----:B------:R0:W5:Y:S02]  /*4120*/  LD.E.64.STRONG.GPU R36, desc[UR14][R42.64+-0x1f8] ;  /* 0xfffe080e2a247980 */ /* 0x000164000c10fb00 */
.L_x_208:
[----:B------:R-:W-:Y:S05]  /*4130*/  BSYNC.RECONVERGENT B0 ;  /* 0x0000000000007941 */ /* 0x000fea0003800200 */
.L_x_206:
[----:B------:R-:W-:-:S03]  /*4140*/  UMOV UR6, 0xffffffff ;  /* 0xffffffff00067882 */ /* 0x000fc60000000000 */
[----:B------:R-:W-:Y:S05]  /*4150*/  BRA.DIV UR6, `(.L_x_209) ;  /* 0x0000002e06487947 */ /* 0x000fea000b800000 */
[----:B------:R-:W-:Y:S01]  /*4160*/  VOTE.ANY R50, PT, !P0 ;  /* 0x0000000000327806 */ /* 0x000fe200040e0100 */
[----:B------:R-:W-:-:S03]  /*4170*/  VIADD R38, R38, 0xffffffe0 ;  /* 0xffffffe026267836 */ /* 0x000fc60000000000 */
[----:B------:R-:W-:-:S05]  /*4180*/  LOP3.LUT R50, R50, 0x80000000, R26, 0xec, !PT ;  /* 0x8000000032327812 */ /* 0x000fca00078eec1a */
[----:B------:R-:W-:-:S05]  /*4190*/  VIADD R27, R50, 0xffffffff ;  /* 0xffffffff321b7836 */ /* 0x000fca0000000000 */
[----:B------:R-:W-:-:S06]  /*41a0*/  LOP3.LUT R27, R50, R27, RZ, 0xc, !PT ;  /* 0x0000001b321b7212 */ /* 0x000fcc00078e0cff */
[----:B------:R-:W2:Y:S02]  /*41b0*/  POPC R27, R27 ;  /* 0x0000001b001b7309 */ /* 0x000ea40000000000 */
[----:B--2--5:R-:W-:Y:S01]  /*41c0*/  SHFL.DOWN PT, R44, R40, 0x1, R27 ;  /* 0x08200000282c7989 */ /* 0x024fe200000e001b */
[-C--:B------:R-:W-:Y:S02]  /*41d0*/  ISETP.GE.AND P0, PT, R39, R27.reuse, PT ;  /* 0x0000001b2700720c */ /* 0x080fe40003f06270 */
[----:B------:R-:W-:Y:S01]  /*41e0*/  ISETP.GT.AND P1, PT, R20, R27, PT ;  /* 0x0000001b1400720c */ /* 0x000fe20003f24270 */
[----:B------:R-:W2:Y:S04]  /*41f0*/  SHFL.DOWN PT, R45, R41, 0x1, R27 ;  /* 0x08200000292d7989 */ /* 0x000ea800000e001b */
[----:B01----:R-:W-:Y:S04]  /*4200*/  SHFL.DOWN PT, R42, R36, 0x1, R27 ;  /* 0x08200000242a7989 */ /* 0x003fe800000e001b */
[----:B------:R-:W0:Y:S01]  /*4210*/  SHFL.DOWN PT, R43, R37, 0x1, R27 ;  /* 0x08200000252b7989 */ /* 0x000e2200000e001b */
[----:B--2---:R-:W-:-:S02]  /*4220*/  DMUL R44, R44, R40 ;  /* 0x000000282c2c7228 */ /* 0x004fc40000000000 */
[----:B0-----:R-:W-:-:S08]  /*4230*/  DFMA R42, R42, R40, R36 ;  /* 0x000000282a2a722b */ /* 0x001fd00000000024 */
[----:B------:R-:W-:Y:S02]  /*4240*/  FSEL R44, R44, R40, !P0 ;  /* 0x000000282c2c7208 */ /* 0x000fe40004000000 */
[----:B------:R-:W-:-:S05]  /*4250*/  FSEL R45, R45, R41, !P0 ;  /* 0x000000292d2d7208 */ /* 0x000fca0004000000 */
[----:B------:R-:W-:Y:S01]  /*4260*/  SHFL.DOWN PT, R47, R45, 0x2, R27 ;  /* 0x084000002d2f7989 */ /* 0x000fe200000e001b */
[----:B------:R-:W-:Y:S02]  /*4270*/  FSEL R42, R42, R36, !P0 ;  /* 0x000000242a2a7208 */ /* 0x000fe40004000000 */
[----:B------:R-:W-:Y:S01]  /*4280*/  FSEL R43, R43, R37, !P0 ;  /* 0x000000252b2b7208 */ /* 0x000fe20004000000 */
[----:B------:R-:W0:Y:S01]  /*4290*/  SHFL.DOWN PT, R36, R44, 0x2, R27 ;  /* 0x084000002c247989 */ /* 0x000e2200000e001b */
[----:B------:R-:W-:-:S03]  /*42a0*/  ISETP.GT.AND P0, PT, R23, R27, PT ;  /* 0x0000001b1700720c */ /* 0x000fc60003f04270 */
[----:B------:R-:W-:Y:S04]  /*42b0*/  SHFL.DOWN PT, R40, R42, 0x2, R27 ;  /* 0x084000002a287989 */ /* 0x000fe800000e001b */
[----:B------:R-:W1:Y:S01]  /*42c0*/  SHFL.DOWN PT, R41, R43, 0x2, R27 ;  /* 0x084000002b297989 */ /* 0x000e6200000e001b */
[----:B0-----:R-:W-:-:S06]  /*42d0*/  IMAD.MOV.U32 R46, RZ, RZ, R36 ;  /* 0x000000ffff2e7224 */ /* 0x001fcc00078e0024 */
[-C--:B------:R-:W-:Y:S02]  /*42e0*/  DMUL R36, R46, R44.reuse ;  /* 0x0000002c2e247228 */ /* 0x080fe40000000000 */
[----:B-1----:R-:W-:-:S08]  /*42f0*/  DFMA R40, R40, R44, R42 ;  /* 0x0000002c2828722b */ /* 0x002fd0000000002a */
        /* <DEDUP_REMOVED lines=10> */
[----:B------:R-:W-:Y:S02]  /*43a0*/  IMAD.MOV.U32 R46, RZ, RZ, R36 ;  /* 0x000000ffff2e7224 */ /* 0x000fe400078e0024 */
[----:B-1----:R-:W-:-:S04]  /*43b0*/  IMAD.MOV.U32 R41, RZ, RZ, R51 ;  /* 0x000000ffff297224 */ /* 0x002fc800078e0033 */
[-C--:B--2---:R-:W-:Y:S02]  /*43c0*/  DMUL R36, R46, R44.reuse ;  /* 0x0000002c2e247228 */ /* 0x084fe40000000000 */
[----:B------:R-:W-:-:S10]  /*43d0*/  DFMA R40, R40, R44, R42 ;  /* 0x0000002c2828722b */ /* 0x000fd4000000002a */
[----:B------:R-:W-:Y:S02]  /*43e0*/  FSEL R42, R42, R40, P0 ;  /* 0x000000282a2a7208 */ /* 0x000fe40000000000 */
[----:B------:R-:W-:Y:S02]  /*43f0*/  FSEL R43, R43, R41, P0 ;  /* 0x000000292b2b7208 */ /* 0x000fe40000000000 */
[----:B------:R-:W-:Y:S01]  /*4400*/  FSEL R41, R44, R36, P0 ;  /* 0x000000242c297208 */ /* 0x000fe20000000000 */
[----:B------:R-:W0:Y:S01]  /*4410*/  SHFL.DOWN PT, R51, R42, 0x8, R27 ;  /* 0x090000002a337989 */ /* 0x000e2200000e001b */
[----:B------:R-:W-:Y:S02]  /*4420*/  FSEL R40, R45, R37, P0 ;  /* 0x000000252d287208 */ /* 0x000fe40000000000 */
[----:B------:R-:W-:Y:S01]  /*4430*/  ISETP.GT.AND P0, PT, R21, R27, PT ;  /* 0x0000001b1500720c */ /* 0x000fe20003f04270 */
[----:B------:R-:W-:Y:S01]  /*4440*/  SHFL.DOWN PT, R46, R41, 0x8, R27 ;  /* 0x09000000292e7989 */ /* 0x000fe200000e001b */
[----:B------:R-:W-:-:S02]  /*4450*/  IMAD.MOV.U32 R44, RZ, RZ, R41 ;  /* 0x000000ffff2c7224 */ /* 0x000fc400078e0029 */
[----:B------:R-:W-:Y:S01]  /*4460*/  IMAD.MOV.U32 R45, RZ, RZ, R40 ;  /* 0x000000ffff2d7224 */ /* 0x000fe200078e0028 */
[----:B------:R-:W1:Y:S04]  /*4470*/  SHFL.DOWN PT, R47, R40, 0x8, R27 ;  /* 0x09000000282f7989 */ /* 0x000e6800000e001b */
[----:B------:R-:W2:Y:S01]  /*4480*/  SHFL.DOWN PT, R52, R43, 0x8, R27 ;  /* 0x090000002b347989 */ /* 0x000ea200000e001b */
[----:B0-----:R-:W-:Y:S01]  /*4490*/  IMAD.MOV.U32 R36, RZ, RZ, R51 ;  /* 0x000000ffff247224 */ /* 0x001fe200078e0033 */
[----:B-1----:R-:W-:Y:S01]  /*44a0*/  DMUL R46, R46, R44 ;  /* 0x0000002c2e2e7228 */ /* 0x002fe20000000000 */
[----:B--2---:R-:W-:-:S06]  /*44b0*/  IMAD.MOV.U32 R37, RZ, RZ, R52 ;  /* 0x000000ffff257224 */ /* 0x004fcc00078e0034 */
[----:B------:R-:W-:-:S03]  /*44c0*/  DFMA R36, R36, R44, R42 ;  /* 0x0000002c2424722b */ /* 0x000fc6000000002a */
[----:B------:R-:W-:Y:S02]  /*44d0*/  FSEL R44, R41, R46, P0 ;  /* 0x0000002e292c7208 */ /* 0x000fe40000000000 */
[----:B------:R-:W-:-:S03]  /*44e0*/  FSEL R45, R40, R47, P0 ;  /* 0x0000002f282d7208 */ /* 0x000fc60000000000 */
[----:B------:R-:W-:Y:S02]  /*44f0*/  SHFL.DOWN PT, R40, R44, 0x10, R27 ;  /* 0x0a0000002c287989 */ /* 0x000fe400000e001b */
[----:B------:R-:W-:Y:S02]  /*4500*/  FSEL R42, R42, R36, P0 ;  /* 0x000000242a2a7208 */ /* 0x000fe40000000000 */
[----:B------:R-:W0:Y:S01]  /*4510*/  SHFL.DOWN PT, R41, R45, 0x10, R27 ;  /* 0x0a0000002d297989 */ /* 0x000e2200000e001b */
[----:B------:R-:W-:Y:S01]  /*4520*/  FSEL R43, R43, R37, P0 ;  /* 0x000000252b2b7208 */ /* 0x000fe20000000000 */
[----:B------:R-:W-:Y:S01]  /*4530*/  IMAD.MOV.U32 R36, RZ, RZ, R44 ;  /* 0x000000ffff247224 */ /* 0x000fe200078e002c */
[----:B------:R-:W-:Y:S01]  /*4540*/  ISETP.NE.AND P0, PT, R3, 0x65, PT ;  /* 0x000000650300780c */ /* 0x000fe20003f05270 */
[----:B------:R-:W-:Y:S01]  /*4550*/  SHFL.DOWN PT, R46, R42, 0x10, R27 ;  /* 0x0a0000002a2e7989 */ /* 0x000fe200000e001b */
[----:B------:R-:W-:-:S03]  /*4560*/  IMAD.MOV.U32 R37, RZ, RZ, R45 ;  /* 0x000000ffff257224 */ /* 0x000fc600078e002d */
[----:B------:R-:W1:Y:S08]  /*4570*/  SHFL.DOWN PT, R47, R43, 0x10, R27 ;  /* 0x0a0000002b2f7989 */ /* 0x000e7000000e001b */
[----:B------:R-:W-:Y:S01]  /*4580*/  VOTE.ALL P0, P0 ;  /* 0x0000000000ff7806 */ /* 0x000fe20000000000 */
[-C--:B0-----:R-:W-:Y:S02]  /*4590*/  DMUL R40, R40, R36.reuse ;  /* 0x0000002428287228 */ /* 0x081fe40000000000 */
        /* <DEDUP_REMOVED lines=9> */
.L_x_320:
[----:B------:R-:W-:Y:S05]  /*4630*/  @P0 BRA `(.L_x_210) ;  /* 0xfffffff800480947 */ /* 0x000fea000383ffff */
.L_x_203:
        /* <DEDUP_REMOVED lines=30> */
.L_x_212:
[----:B------:R-:W-:Y:S05]  /*4820*/  BSYNC.RECONVERGENT B0 ;  /* 0x0000000000007941 */ /* 0x000fea0003800200 */
.L_x_211:
[----:B------:R1:W-:Y:S01]  /*4830*/  @!P1 STS.64 [R27+0x88], R30 ;  /* 0x0000881e1b009388 */ /* 0x0003e20000000a00 */
[----:B------:R-:W-:Y:S02]  /*4840*/  @!P1 IMAD.MOV.U32 R28, RZ, RZ, R30 ;  /* 0x000000ffff1c9224 */ /* 0x000fe400078e001e */
[----:B------:R-:W-:Y:S01]  /*4850*/  @!P1 IMAD.MOV.U32 R29, RZ, RZ, R31 ;  /* 0x000000ffff1d9224 */ /* 0x000fe200078e001f */
[----:B------:R1:W-:Y:S01]  /*4860*/  @!P1 STS.64 [R27+0x90], R4 ;  /* 0x000090041b009388 */ /* 0x0003e20000000a00 */
[----:B------:R-:W-:Y:S02]  /*4870*/  @!P1 IMAD.MOV.U32 R24, RZ, RZ, R4 ;  /* 0x000000ffff189224 */ /* 0x000fe400078e0004 */
[----:B------:R-:W-:-:S07]  /*4880*/  @!P1 IMAD.MOV.U32 R25, RZ, RZ, R5 ;  /* 0x000000ffff199224 */ /* 0x000fce00078e0005 */
.L_x_192:
[----:B------:R-:W-:Y:S01]  /*4890*/  ISETP.NE.AND P0, PT, R2, RZ, PT ;  /* 0x000000ff0200720c */ /* 0x000fe20003f05270 */
[----:B------:R-:W-:Y:S05]  /*48a0*/  WARPSYNC.ALL ;  /* 0x0000000000007948 */ /* 0x000fea0003800000 */
[----:B------:R-:W-:Y:S07]  /*48b0*/  BAR.SYNC.DEFER_BLOCKING 0x0 ;  /* 0x0000000000007b1d */ /* 0x000fee0000010000 */
[----:B0-----:R-:W-:Y:S01]  /*48c0*/  @P0 MOV R3, 0x400 ;  /* 0x0000040000030802 */ /* 0x001fe20000000f00 */
[----:B-1----:R-:W0:Y:S03]  /*48d0*/  @P0 S2R R4, SR_CgaCtaId ;  /* 0x0000000000040919 */ /* 0x002e260000008800 */
[----:B0-----:R-:W-:-:S05]  /*48e0*/  @P0 LEA R3, R4, R3, 0x18 ;  /* 0x0000000304030211 */ /* 0x001fca00078ec0ff */
        /* <DEDUP_REMOVED lines=8> */
.L_x_190:
[----:B------:R-:W0:Y:S01]  /*4970*/  S2R R3, SR_LANEID ;  /* 0x0000000000037919 */ /* 0x000e220000000000 */
[----:B------:R-:W1:Y:S01]  /*4980*/  S2UR UR7, SR_CgaCtaId ;  /* 0x00000000000779c3 */ /* 0x000e620000008800 */
[----:B------:R-:W-:-:S07]  /*4990*/  DFMA R22, R12, R18, R14 ;  /* 0x000000120c16722b */ /* 0x000fce000000000e */
[----:B------:R-:W-:Y:S01]  /*49a0*/  BAR.SYNC.DEFER_BLOCKING 0x0 ;  /* 0x0000000000007b1d */ /* 0x000fe20000010000 */
[----:B------:R-:W-:Y:S01]  /*49b0*/  ISETP.NE.AND P0, PT, R2, RZ, PT ;  /* 0x000000ff0200720c */ /* 0x000fe20003f05270 */
[----:B------:R-:W-:-:S04]  /*49c0*/  IMAD.U32 R28, RZ, RZ, UR5 ;  /* 0x00000005ff1c7e24 */ /* 0x000fc8000f8e00ff */
[----:B------:R-:W-:Y:S01]  /*49d0*/  DMUL R20, R12, R16 ;  /* 0x000000100c147228 */ /* 0x000fe20000000000 */
[----:B------:R-:W-:Y:S01]  /*49e0*/  UMOV UR6, 0x400 ;  /* 0x0000040000067882 */ /* 0x000fe20000000000 */
[C---:B------:R-:W-:Y:S01]  /*49f0*/  DFMA R26, R8.reuse, R22, R10 ;  /* 0x00000016081a722b */ /* 0x040fe2000000000a */
[----:B------:R-:W2:Y:S01]  /*4a00*/  S2R R2, SR_TID.X ;  /* 0x0000000000027919 */ /* 0x000ea20000002100 */
[----:B------:R-:W3:Y:S04]  /*4a10*/  LDCU.128 UR16, c[0x0][0x390] ;  /* 0x00007200ff1077ac */ /* 0x000ee80008000c00 */
[----:B------:R-:W-:Y:S01]  /*4a20*/  DMUL R24, R8, R20 ;  /* 0x0000001408187228 */ /* 0x000fe20000000000 */
[----:B-1----:R-:W-:Y:S01]  /*4a30*/  ULEA UR6, UR7, UR6, 0x18 ;  /* 0x0000000607067291 */ /* 0x002fe2000f8ec0ff */
[----:B0-----:R-:W-:-:S05]  /*4a40*/  IMAD R3, R3, 0x20, R0 ;  /* 0x0000002003037824 */ /* 0x001fca00078e0200 */
[----:B------:R-:W-:Y:S04]  /*4a50*/  STS.128 [R3], R16 ;  /* 0x0000001003007388 */ /* 0x000fe80000000c00 */
[----:B------:R-:W-:Y:S04]  /*4a60*/  STS.128 [R3+0x10], R20 ;  /* 0x0000101403007388 */ /* 0x000fe80000000c00 */
[----:B------:R2:W-:Y:S01]  /*4a70*/  STS.128 [R3+0x20], R24 ;  /* 0x0000201803007388 */ /* 0x0005e20000000c00 */
[----:B------:R-:W-:-:S03]  /*4a80*/  NOP ;  /* 0x0000000000007918 */ /* 0x000fc60000000000 */
[----:B------:R-:W-:Y:S04]  /*4a90*/  LDS.128 R8, [R0] ;  /* 0x0000000000087984 */ /* 0x000fe80000000c00 */
[----:B------:R-:W-:Y:S04]  /*4aa0*/  LDS.128 R4, [R0+0x200] ;  /* 0x0002000000047984 */ /* 0x000fe80000000c00 */
[----:B------:R0:W-:Y:S01]  /*4ab0*/  LDS.128 R12, [R0+0x400] ;  /* 0x00040000000c7984 */ /* 0x0001e20000000c00 */
[C---:B--2---:R-:W-:Y:S02]  /*4ac0*/  LOP3.LUT R3, R2.reuse, 0x1f, RZ, 0xc0, !PT ;  /* 0x0000001f02037812 */ /* 0x044fe400078ec0ff */
[----:B------:R-:W-:Y:S01]  /*4ad0*/  LOP3.LUT R2, R2, 0x3e0, RZ, 0xc0, !PT ;  /* 0x000003e002027812 */ /* 0x000fe200078ec0ff */
[----:B------:R-:W-:Y:S01]  /*4ae0*/  @!P0 STS [UR6+0x1800], R28 ;  /* 0x0018001cff008988 */ /* 0x000fe20008000806 */
[----:B------:R-:W-:Y:S03]  /*4af0*/  BAR.SYNC.DEFER_BLOCKING 0x0 ;  /* 0x0000000000007b1d */ /* 0x000fe60000010000 */
[----:B------:R-:W-:-:S04]  /*4b00*/  IMAD R17, R2, 0x3, R3 ;  /* 0x0000000302117824 */ /* 0x000fc800078e0203 */
[C---:B------:R-:W-:Y:S01]  /*4b10*/  VIADD R19, R17.reuse, 0x20 ;  /* 0x0000002011137836 */ /* 0x040fe20000000000 */
[----:B------:R-:W-:-:S05]  /*4b20*/  IADD3 R2, P0, PT, R17, UR13, RZ ;  /* 0x0000000d11027c10 */ /* 0x000fca000ff1e0ff */
[----:B------:R-:W-:Y:S02]  /*4b30*/  IMAD.X R3, RZ, RZ, RZ, P0 ;  /* 0x000000ffff037224 */ /* 0x000fe400000e06ff */
[----:B------:R-:W-:-:S03]  /*4b40*/  IMAD.SHL.U32 R16, R2, 0x8, RZ ;  /* 0x0000000802107824 */ /* 0x000fc600078e00ff */
[----:B0-----:R-:W-:Y:S02]  /*4b50*/  SHF.L.U64.HI R0, R2, 0x3, R3 ;  /* 0x0000000302007819 */ /* 0x001fe40000010203 */
[C---:B---3--:R-:W-:Y:S02]  /*4b60*/  IADD3 R2, P2, PT, R16.reuse, UR16, RZ ;  /* 0x0000001010027c10 */ /* 0x048fe4000ff5e0ff */
[----:B------:R-:W-:Y:S02]  /*4b70*/  IADD3 R16, P3, PT, R16, UR18, RZ ;  /* 0x0000001210107c10 */ /* 0x000fe4000ff7e0ff */
[----:B------:R-:W-:Y:S01]  /*4b80*/  IADD3.X R3, PT, PT, R0, UR17, RZ, P2, !PT ;  /* 0x0000001100037c10 */ /* 0x000fe200097fe4ff */
[----:B------:R-:W0:Y:S02]  /*4b90*/  LDS R18, [UR6+0x1800] ;  /* 0x00180006ff127984 */ /* 0x000e240008000800 */
[-C--:B0-----:R-:W-:Y:S01]  /*4ba0*/  ISETP.GE.AND P1, PT, R19, R18.reuse, PT ;  /* 0x000000121300720c */ /* 0x081fe20003f26270 */
[C---:B------:R-:W-:Y:S01]  /*4bb0*/  VIADD R19, R17.reuse, 0x40 ;  /* 0x0000004011137836 */ /* 0x040fe20000000000 */
[----:B------:R-:W-:-:S02]  /*4bc0*/  ISETP.GE.AND P0, PT, R17, R18, PT ;  /* 0x000000121100720c */ /* 0x000fc40003f06270 */
[----:B------:R-:W-:Y:S02]  /*4bd0*/  IADD3.X R17, PT, PT, R0, UR19, RZ, P3, !PT ;  /* 0x0000001300117c10 */ /* 0x000fe40009ffe4ff */
[----:B------:R-:W-:-:S09]  /*4be0*/  ISETP.GE.AND P2, PT, R19, R18, PT ;  /* 0x000000121300720c */ /* 0x000fd20003f46270 */
        /* <DEDUP_REMOVED lines=8> */
.L_x_171:
[----:B------:R-:W-:Y:S01]  /*4c70*/  BSSY B1, `(.L_x_213) ;  /* 0x0000006000017945 */ /* 0x000fe20003800000 */
[----:B------:R-:W-:Y:S01]  /*4c80*/  PLOP3.LUT P0, PT, P0, PT, PT, 0x8, 0x80 ;  /* 0x000000000080781c */ /* 0x000fe2000070e170 */
[----:B------:R-:W-:-:S12]  /*4c90*/  IMAD.MOV.U32 R50, RZ, RZ, -0x1 ;  /* 0xffffffffff327424 */ /* 0x000fd800078e00ff */
[----:B------:R-:W-:Y:S05]  /*4ca0*/  WARPSYNC.COLLECTIVE R50, `(.L_x_214) ;  /* 0x0000000032087348 */ /* 0x000fea0003c00000 */
[----:B------:R-:W-:Y:S01]  /*4cb0*/  VOTE.ANY P0, P0 ;  /* 0x0000000000ff7806 */ /* 0x000fe20000000100 */
[----:B------:R-:W-:-:S12]  /*4cc0*/  ENDCOLLECTIVE ;  /* 0x000000000000791b */ /* 0x000fd80003800000 */
.L_x_214:
[----:B------:R-:W-:Y:S05]  /*4cd0*/  BSYNC B1 ;  /* 0x0000000000017941 */ /* 0x000fea0003800000 */
.L_x_213:
[----:B------:R-:W-:Y:S05]  /*4ce0*/  BRA `(.L_x_215) ;  /* 0xffffffc400a87947 */ /* 0x000fea000383ffff */
.L_x_176:
[----:B------:R-:W2:Y:S01]  /*4cf0*/  S2R R42, SR_GEMASK ;  /* 0x00000000002a7919 */ /* 0x000ea20000003c00 */
[----:B------:R-:W-:Y:S01]  /*4d00*/  BSSY B1, `(.L_x_216) ;  /* 0x0000006000017945 */ /* 0x000fe20003800000 */
[----:B------:R-:W-:Y:S01]  /*4d10*/  PLOP3.LUT P0, PT, P0, PT, PT, 0x8, 0x80 ;  /* 0x000000000080781c */ /* 0x000fe2000070e170 */
[----:B------:R-:W-:-:S12]  /*4d20*/  IMAD.MOV.U32 R50, RZ, RZ, -0x1 ;  /* 0xffffffffff327424 */ /* 0x000fd800078e00ff */
[----:B012--5:R-:W-:Y:S05]  /*4d30*/  WARPSYNC.COLLECTIVE R50, `(.L_x_217) ;  /* 0x0000000032087348 */ /* 0x027fea0003c00000 */
[----:B------:R-:W-:Y:S01]  /*4d40*/  VOTE.ANY R50, PT, P0 ;  /* 0x0000000000327806 */ /* 0x000fe200000e0100 */
[----:B012--5:R-:W-:Y:S06]  /*4d50*/  ENDCOLLECTIVE ;  /* 0x000000000000791b */ /* 0x027fec0003800000 */
.L_x_217:
[----:B------:R-:W-:Y:S05]  /*4d60*/  BSYNC B1 ;  /* 0x0000000000017941 */ /* 0x000fea0003800000 */
.L_x_216:
[----:B------:R-:W-:Y:S01]  /*4d70*/  LOP3.LUT R50, R50, 0x80000000, R42, 0xec, !PT ;  /* 0x8000000032327812 */ /* 0x000fe200078eec2a */
[----:B------:R-:W-:Y:S01]  /*4d80*/  IMAD.MOV.U32 R49, RZ, RZ, R24 ;  /* 0x000000ffff317224 */ /* 0x000fe200078e0018 */
[----:B------:R-:W0:Y:S01]  /*4d90*/  LDC.64 R32, c[0x0][0x3b0] ;  /* 0x0000ec00ff207b82 */ /* 0x000e220000000a00 */
[----:B------:R-:W-:Y:S02]  /*4da0*/  IMAD.MOV.U32 R48, RZ, RZ, 0x1 ;  /* 0x00000001ff307424 */ /* 0x000fe400078e00ff */
[----:B------:R-:W-:-:S05]  /*4db0*/  VIADD R27, R50, 0xffffffff ;  /* 0xffffffff321b7836 */ /* 0x000fca0000000000 */
[----:B------:R-:W-:Y:S01]  /*4dc0*/  LOP3.LUT R26, R50, R27, RZ, 0xc, !PT ;  /* 0x0000001b321a7212 */ /* 0x000fe200078e0cff */
[----:B------:R-:W-:-:S03]  /*4dd0*/  IMAD.MOV.U32 R50, RZ, RZ, -0x1 ;  /* 0xffffffffff327424 */ /* 0x000fc600078e00ff */
[----:B------:R1:W2:Y:S04]  /*4de0*/  POPC R27, R26 ;  /* 0x0000001a001b7309 */ /* 0x0002a80000000000 */
[----:B012---:R-:W-:Y:S05]  /*4df0*/  WARPSYNC.COLLECTIVE R50, `(.L_x_218) ;  /* 0x0000000032087348 */ /* 0x007fea0003c00000 */
[----:B--2---:R2:W3:Y:S02]  /*4e00*/  SHFL.DOWN P1, R47, R49, R48, R27 ;  /* 0x08000030312f7389 */ /* 0x0044e4000002001b */
[----:B0123--:R-:W-:Y:S05]  /*4e10*/  ENDCOLLECTIVE ;  /* 0x000000000000791b */ /* 0x00ffea0003800000 */
.L_x_218:
[----:B------:R-:W-:Y:S01]  /*4e20*/  ISETP.GE.AND P0, PT, R4, R27, PT ;  /* 0x0000001b0400720c */ /* 0x000fe20003f06270 */
[----:B------:R-:W-:Y:S02]  /*4e30*/  IMAD.MOV.U32 R49, RZ, RZ, R25 ;  /* 0x000000ffff317224 */ /* 0x000fe400078e0019 */
[----:B------:R-:W-:-:S10]  /*4e40*/  IMAD.MOV.U32 R28, RZ, RZ, R47 ;  /* 0x000000ffff1c7224 */ /* 0x000fd400078e002f */
[----:B------:R-:W-:Y:S05]  /*4e50*/  WARPSYNC.COLLECTIVE R50, `(.L_x_219) ;  /* 0x0000000032087348 */ /* 0x000fea0003c00000 */
[----:B------:R0:W1:Y:S02]  /*4e60*/  SHFL.DOWN P1, R47, R49, R48, R27 ;  /* 0x08000030312f7389 */ /* 0x000064000002001b */
[----:B01----:R-:W-:Y:S05]  /*4e70*/  ENDCOLLECTIVE ;  /* 0x000000000000791b */ /* 0x003fea0003800000 */
.L_x_219:
[----:B------:R-:W-:Y:S02]  /*4e80*/  IMAD.MOV.U32 R49, RZ, RZ, R6 ;  /* 0x000000ffff317224 */ /* 0x000fe400078e0006 */
[----:B------:R-:W-:-:S07]  /*4e90*/  IMAD.MOV.U32 R29, RZ, RZ, R47 ;  /* 0x000000ffff1d7224 */ /* 0x000fce00078e002f */
[----:B------:R-:W-:Y:S05]  /*4ea0*/  WARPSYNC.COLLECTIVE R50, `(.L_x_220) ;  /* 0x0000000032087348 */ /* 0x000fea0003c00000 */
[----:B------:R0:W1:Y:S02]  /*4eb0*/  SHFL.DOWN P1, R47, R49, R48, R27 ;  /* 0x08000030312f7389 */ /* 0x000064000002001b */
[----:B01----:R-:W-:Y:S05]  /*4ec0*/  ENDCOLLECTIVE ;  /* 0x000000000000791b */ /* 0x003fea0003800000 */
.L_x_220:
        /* <DEDUP_REMOVED lines=8> */
.L_x_221:
[----:B------:R-:W-:Y:S02]  /*4f50*/  IMAD.MOV.U32 R28, RZ, RZ, R26 ;  /* 0x000000ffff1c7224 */ /* 0x000fe400078e001a */
[----:B------:R-:W-:Y:S02]  /*4f60*/  IMAD.MOV.U32 R49, RZ, RZ, R30 ;  /* 0x000000ffff317224 */ /* 0x000fe400078e001e */
[----:B------:R-:W-:Y:S02]  /*4f70*/  IMAD.MOV.U32 R48, RZ, RZ, 0x2 ;  /* 0x00000002ff307424 */ /* 0x000fe400078e00ff */
[----:B------:R-:W-:-:S07]  /*4f80*/  IMAD.MOV.U32 R29, RZ, RZ, R47 ;  /* 0x000000ffff1d7224 */ /* 0x000fce00078e002f */
[----:B------:R-:W-:Y:S05]  /*4f90*/  WARPSYNC.COLLECTIVE R50, `(.L_x_222) ;  /* 0x0000000032087348 */ /* 0x000fea0003c00000 */
[----:B------:R0:W1:Y:S02]  /*4fa0*/  SHFL.DOWN P1, R47, R49, R48, R27 ;  /* 0x08000030312f7389 */ /* 0x000064000002001b */
[----:B01----:R-:W-:Y:S05]  /*4fb0*/  ENDCOLLECTIVE ;  /* 0x000000000000791b */ /* 0x003fea0003800000 */
.L_x_222:
[----:B------:R-:W-:Y:S01]  /*4fc0*/  DFMA R28, R28, R24, R6 ;  /* 0x000000181c1c722b */ /* 0x000fe20000000006 */
[----:B------:R-:W-:-:S09]  /*4fd0*/  IMAD.MOV.U32 R49, RZ, RZ, R31 ;  /* 0x000000ffff317224 */ /* 0x000fd200078e001f */
[----:B------:R-:W-:Y:S02]  /*4fe0*/  FSEL R26, R28, R6, !P0 ;  /* 0x000000061c1a7208 */ /* 0x000fe40004000000 */
[----:B------:R-:W-:-:S03]  /*4ff0*/  FSEL R29, R29, R7, !P0 ;  /* 0x000000071d1d7208 */ /* 0x000fc60004000000 */
[----:B------:R-:W-:Y:S02]  /*5000*/  IMAD.MOV.U32 R28, RZ, RZ, R26 ;  /* 0x000000ffff1c7224 */ /* 0x000fe400078e001a */
[----:B------:R-:W-:-:S07]  /*5010*/  IMAD.MOV.U32 R24, RZ, RZ, R47 ;  /* 0x000000ffff187224 */ /* 0x000fce00078e002f */
[----:B------:R-:W-:Y:S05]  /*5020*/  WARPSYNC.COLLECTIVE R50, `(.L_x_223) ;  /* 0x0000000032087348 */ /* 0x000fea0003c00000 */
[----:B------:R0:W1:Y:S02]  /*5030*/  SHFL.DOWN P1, R47, R49, R48, R27 ;  /* 0x08000030312f7389 */ /* 0x000064000002001b */
[----:B01----:R-:W-:Y:S05]  /*5040*/  ENDCOLLECTIVE ;  /* 0x000000000000791b */ /* 0x003fea0003800000 */
.L_x_223:
[----:B------:R-:W-:Y:S02]  /*5050*/  IMAD.MOV.U32 R49, RZ, RZ, R26 ;  /* 0x000000ffff317224 */ /* 0x000fe400078e001a */
[----:B------:R-:W-:-:S07]  /*5060*/  IMAD.MOV.U32 R25, RZ, RZ, R47 ;  /* 0x000000ffff197224 */ /* 0x000fce00078e002f */
[----:B------:R-:W-:Y:S05]  /*5070*/  WARPSYNC.COLLECTIVE R50, `(.L_x_224) ;  /* 0x0000000032087348 */ /* 0x000fea0003c00000 */
[----:B------:R0:W1:Y:S02]  /*5080*/  SHFL.DOWN P1, R47, R49, R48, R27 ;  /* 0x08000030312f7389 */ /* 0x000064000002001b */
[----:B01----:R-:W-:Y:S05]  /*5090*/  ENDCOLLECTIVE ;  /* 0x000000000000791b */ /* 0x003fea0003800000 */
.L_x_224:
[----:B------:R-:W-:Y:S01]  /*50a0*/  DMUL R24, R24, R30 ;  /* 0x0000001e18187228 */ /* 0x000fe20000000000 */
[----:B------:R-:W-:Y:S02]  /*50b0*/  IMAD.MOV.U32 R49, RZ, RZ, R29 ;  /* 0x000000ffff317224 */ /* 0x000fe400078e001d */
[----:B------:R-:W-:-:S08]  /*50c0*/  IMAD.MOV.U32 R6, RZ, RZ, R47 ;  /* 0x000000ffff067224 */ /* 0x000fd000078e002f */
[----:B------:R-:W-:Y:S05]  /*50d0*/  WARPSYNC.COLLECTIVE R50, `(.L_x_225) ;  /* 0x0000000032087348 */ /* 0x000fea0003c00000 */
[----:B------:R0:W1:Y:S02]  /*50e0*/  SHFL.DOWN P1, R47, R49, R48, R27 ;  /* 0x08000030312f7389 */ /* 0x000064000002001b */
[----:B01----:R-:W-:Y:S05]  /*50f0*/  ENDCOLLECTIVE ;  /* 0x000000000000791b */ /* 0x003fea0003800000 */
.L_x_225:
[----:B------:R-:W-:Y:S02]  /*5100*/  IMAD.MOV.U32 R48, RZ, RZ, 0x4 ;  /* 0x00000004ff307424 */ /* 0x000fe400078e00ff */
[----:B------:R-:W-:-:S06]  /*5110*/  IMAD.MOV.U32 R7, RZ, RZ, R47 ;  /* 0x000000ffff077224 */ /* 0x000fcc00078e002f */
[----:B------:R-:W-:Y:S01]  /*5120*/  DFMA R6, R6, R30, R28 ;  /* 0x0000001e0606722b */ /* 0x000fe2000000001c */
[----:B------:R-:W-:-:S05]  /*5130*/  VIADD R28, R4, 0x2 ;  /* 0x00000002041c7836 */ /* 0x000fca0000000000 */
[----:B------:R-:W-:-:S04]  /*5140*/  ISETP.GT.AND P0, PT, R28, R27, PT ;  /* 0x0000001b1c00720c */ /* 0x000fc80003f04270 */
[----:B------:R-:W-:Y:S01]  /*5150*/  FSEL R24, R30, R24, P0 ;  /* 0x000000181e187208 */ /* 0x000fe20000000000 */
[----:B------:R-:W-:Y:S01]  /*5160*/  VIADD R30, R4, 0x4 ;  /* 0x00000004041e7836 */ /* 0x000fe20000000000 */
[----:B------:R-:W-:Y:S02]  /*5170*/  FSEL R25, R31, R25, P0 ;  /* 0x000000191f197208 */ /* 0x000fe40000000000 */
[----:B------:R-:W-:Y:S01]  /*5180*/  FSEL R26, R26, R6, P0 ;  /* 0x000000061a1a7208 */ /* 0x000fe20000000000 */
[----:B------:R-:W-:Y:S01]  /*5190*/  IMAD.MOV.U32 R49, RZ, RZ, R24 ;  /* 0x000000ffff317224 */ /* 0x000fe200078e0018 */
[----:B------:R-:W-:Y:S02]  /*51a0*/  FSEL R31, R29, R7, P0 ;  /* 0x000000071d1f7208 */ /* 0x000fe40000000000 */
[----:B------:R-:W-:Y:S01]  /*51b0*/  ISETP.GT.AND P0, PT, R30, R27, PT ;  /* 0x0000001b1e00720c */ /* 0x000fe20003f04270 */
[----:B------:R-:W-:-:S12]  /*51c0*/  IMAD.MOV.U32 R30, RZ, RZ, R26 ;  /* 0x000000ffff1e7224 */ /* 0x000fd800078e001a */
[----:B------:R-:W-:Y:S05]  /*51d0*/  WARPSYNC.COLLECTIVE R50, `(.L_x_226) ;  /* 0x0000000032087348 */ /* 0x000fea0003c00000 */
[----:B------:R0:W1:Y:S02]  /*51e0*/  SHFL.DOWN P1, R47, R49, R48, R27 ;  /* 0x08000030312f7389 */ /* 0x000064000002001b */
[----:B01----:R-:W-:Y:S05]  /*51f0*/  ENDCOLLECTIVE ;  /* 0x000000000000791b */ /* 0x003fea0003800000 */
.L_x_226:
[----:B------:R-:W-:Y:S02]  /*5200*/  IMAD.MOV.U32 R49, RZ, RZ, R25 ;  /* 0x000000ffff317224 */ /* 0x000fe400078e0019 */
[----:B------:R-:W-:-:S07]  /*5210*/  IMAD.MOV.U32 R28, RZ, RZ, R47 ;  /* 0x000000ffff1c7224 */ /* 0x000fce00078e002f */
[----:B------:R-:W-:Y:S05]  /*5220*/  WARPSYNC.COLLECTIVE R50, `(.L_x_227) ;  /* 0x0000000032087348 */ /* 0x000fea0003c00000 */
[----:B------:R0:W1:Y:S02]  /*5230*/  SHFL.DOWN P1, R47, R49, R48, R27 ;  /* 0x08000030312f7389 */ /* 0x000064000002001b */
[----:B01----:R-:W-:Y:S05]  /*5240*/  ENDCOLLECTIVE ;  /* 0x000000000000791b */ /* 0x003fea0003800000 */
.L_x_227:
[----:B------:R-:W-:Y:S02]  /*5250*/  IMAD.MOV.U32 R49, RZ, RZ, R26 ;  /* 0x000000ffff317224 */ /* 0x000fe400078e001a */
[----:B------:R-:W-:-:S07]  /*5260*/  IMAD.MOV.U32 R29, RZ, RZ, R47 ;  /* 0x000000ffff1d7224 */ /* 0x000fce00078e002f */
[----:B------:R-:W-:Y:S05]  /*5270*/  WARPSYNC.COLLECTIVE R50, `(.L_x_228) ;  /* 0x0000000032087348 */ /* 0x000fea0003c00000 */
[----:B------:R0:W1:Y:S02]  /*5280*/  SHFL.DOWN P1, R47, R49, R48, R27 ;  /* 0x08000030312f7389 */ /* 0x000064000002001b */
[----:B01----:R-:W-:Y:S05]  /*5290*/  ENDCOLLECTIVE ;  /* 0x000000000000791b */ /* 0x003fea0003800000 */
.L_x_228:
[----:B------:R-:W-:Y:S01]  /*52a0*/  DMUL R28, R28, R24 ;  /* 0x000000181c1c7228 */ /* 0x000fe20000000000 */
[----:B------:R-:W-:Y:S02]  /*52b0*/  IMAD.MOV.U32 R49, RZ, RZ, R31 ;  /* 0x000000ffff317224 */ /* 0x000fe400078e001f */
[----:B------:R-:W-:-:S08]  /*52c0*/  IMAD.MOV.U32 R6, RZ, RZ, R47 ;  /* 0x000000ffff067224 */ /* 0x000fd000078e002f */
[----:B------:R-:W-:Y:S05]  /*52d0*/  WARPSYNC.COLLECTIVE R50, `(.L_x_229) ;  /* 0x0000000032087348 */ /* 0x000fea0003c00000 */
[----:B------:R0:W1:Y:S02]  /*52e0*/  SHFL.DOWN P1, R47, R49, R48, R27 ;  /* 0x08000030312f7389 */ /* 0x000064000002001b */
[----:B01----:R-:W-:Y:S05]  /*52f0*/  ENDCOLLECTIVE ;  /* 0x000000000000791b */ /* 0x003fea0003800000 */
.L_x_229:
        /* <DEDUP_REMOVED lines=10> */
.L_x_230:
[----:B------:R-:W-:Y:S01]  /*53a0*/  FSEL R31, R31, R7, P0 ;  /* 0x000000071f1f7208 */ /* 0x000fe20000000000 */
[----:B------:R-:W-:Y:S02]  /*53b0*/  IMAD.MOV.U32 R30, RZ, RZ, R26 ;  /* 0x000000ffff1e7224 */ /* 0x000fe400078e001a */
[----:B------:R-:W-:Y:S02]  /*53c0*/  IMAD.MOV.U32 R49, RZ, RZ, R25 ;  /* 0x000000ffff317224 */ /* 0x000fe400078e0019 */
[----:B------:R-:W-:-:S07]  /*53d0*/  IMAD.MOV.U32 R28, RZ, RZ, R47 ;  /* 0x000000ffff1c7224 */ /* 0x000fce00078e002f */
[----:B------:R-:W-:Y:S05]  /*53e0*/  WARPSYNC.COLLECTIVE R50, `(.L_x_231) ;  /* 0x0000000032087348 */ /* 0x000fea0003c00000 */
[----:B------:R0:W1:Y:S02]  /*53f0*/  SHFL.DOWN P1, R47, R49, R48, R27 ;  /* 0x08000030312f7389 */ /* 0x000064000002001b */
[----:B01----:R-:W-:Y:S05]  /*5400*/  ENDCOLLECTIVE ;  /* 0x000000000000791b */ /* 0x003fea0003800000 */
.L_x_231:
[----:B------:R-:W-:Y:S02]  /*5410*/  IMAD.MOV.U32 R49, RZ, RZ, R26 ;  /* 0x000000ffff317224 */ /* 0x000fe400078e001a */
[----:B------:R-:W-:-:S07]  /*5420*/  IMAD.MOV.U32 R29, RZ, RZ, R47 ;  /* 0x000000ffff1d7224 */ /* 0x000fce00078e002f */
[----:B------:R-:W-:Y:S05]  /*5430*/  WARPSYNC.COLLECTIVE R50, `(.L_x_232) ;  /* 0x0000000032087348 */ /* 0x000fea0003c00000 */
[----:B------:R0:W1:Y:S02]  /*5440*/  SHFL.DOWN P1, R47, R49, R48, R27 ;  /* 0x08000030312f7389 */ /* 0x000064000002001b */
[----:B01----:R-:W-:Y:S05]  /*5450*/  ENDCOLLECTIVE ;  /* 0x000000000000791b */ /* 0x003fea0003800000 */
.L_x_232:
[----:B------:R-:W-:Y:S01]  /*5460*/  DMUL R28, R28, R24 ;  /* 0x000000181c1c7228 */ /* 0x000fe20000000000 */
[----:B------:R-:W-:Y:S02]  /*5470*/  IMAD.MOV.U32 R49, RZ, RZ, R31 ;  /* 0x000000ffff317224 */ /* 0x000fe400078e001f */
[----:B------:R-:W-:-:S08]  /*5480*/  IMAD.MOV.U32 R6, RZ, RZ, R47 ;  /* 0x000000ffff067224 */ /* 0x000fd000078e002f */
[----:B------:R-:W-:Y:S05]  /*5490*/  WARPSYNC.COLLECTIVE R50, `(.L_x_233) ;  /* 0x0000000032087348 */ /* 0x000fea0003c00000 */
[----:B------:R0:W1:Y:S02]  /*54a0*/  SHFL.DOWN P1, R47, R49, R48, R27 ;  /* 0x08000030312f7389 */ /* 0x000064000002001b */
[----:B01----:R-:W-:Y:S05]  /*54b0*/  ENDCOLLECTIVE ;  /* 0x000000000000791b */ /* 0x003fea0003800000 */
.L_x_233:
[----:B------:R-:W-:Y:S02]  /*54c0*/  IMAD.MOV.U32 R48, RZ, RZ, 0x10 ;  /* 0x00000010ff307424 */ /* 0x000fe400078e00ff */
[----:B------:R-:W-:-:S06]  /*54d0*/  IMAD.MOV.U32 R7, RZ, RZ, R47 ;  /* 0x000000ffff077224 */ /* 0x000fcc00078e002f */
[----:B------:R-:W-:Y:S01]  /*54e0*/  DFMA R6, R6, R24, R30 ;  /* 0x000000180606722b */ /* 0x000fe2000000001e */
[----:B------:R-:W-:-:S05]  /*54f0*/  VIADD R30, R4, 0x8 ;  /* 0x00000008041e7836 */ /* 0x000fca0000000000 */
[----:B------:R-:W-:-:S04]  /*5500*/  ISETP.GT.AND P0, PT, R30, R27, PT ;  /* 0x0000001b1e00720c */ /* 0x000fc80003f04270 */
[----:B------:R-:W-:Y:S02]  /*5510*/  FSEL R40, R24, R28, P0 ;  /* 0x0000001c18287208 */ /* 0x000fe40000000000 */
[----:B------:R-:W-:Y:S02]  /*5520*/  FSEL R41, R25, R29, P0 ;  /* 0x0000001d19297208 */ /* 0x000fe40000000000 */
[----:B------:R-:W-:Y:S01]  /*5530*/  FSEL R6, R26, R6, P0 ;  /* 0x000000061a067208 */ /* 0x000fe20000000000 */
[----:B------:R-:W-:Y:S01]  /*5540*/  IMAD.MOV.U32 R49, RZ, RZ, R40 ;  /* 0x000000ffff317224 */ /* 0x000fe200078e0028 */
[----:B------:R-:W-:Y:S01]  /*5550*/  FSEL R7, R31, R7, P0 ;  /* 0x000000071f077208 */ /* 0x000fe20000000000 */
[----:B------:R-:W0:Y:S01]  /*5560*/  LDC.64 R28, c[0x0][0x3a0] ;  /* 0x0000e800ff1c7b82 */ /* 0x000e220000000a00 */
[----:B------:R-:W-:Y:S01]  /*5570*/  VIADD R26, R4, 0x10 ;  /* 0x00000010041a7836 */ /* 0x000fe20000000000 */
[----:B------:R-:W-:-:S13]  /*5580*/  ISETP.NE.AND P0, PT, R0, 0x65, PT ;  /* 0x000000650000780c */ /* 0x000fda0003f05270 */
[----:B0-----:R-:W-:Y:S05]  /*5590*/  WARPSYNC.COLLECTIVE R50, `(.L_x_234) ;  /* 0x0000000032087348 */ /* 0x001fea0003c00000 */
[----:B------:R1:W2:Y:S02]  /*55a0*/  SHFL.DOWN P1, R47, R49, R48, R27 ;  /* 0x08000030312f7389 */ /* 0x0002a4000002001b */
[----:B012---:R-:W-:Y:S05]  /*55b0*/  ENDCOLLECTIVE ;  /* 0x000000000000791b */ /* 0x007fea0003800000 */
.L_x_234:
[----:B------:R-:W0:Y:S01]  /*55c0*/  LDC.64 R30, c[0x0][0x3a8] ;  /* 0x0000ea00ff1e7b82 */ /* 0x000e220000000a00 */
[----:B------:R-:W-:Y:S01]  /*55d0*/  IMAD.MOV.U32 R49, RZ, RZ, R41 ;  /* 0x000000ffff317224 */ /* 0x000fe200078e0029 */
[----:B------:R-:W-:Y:S01]  /*55e0*/  IADD3 R28, P3, PT, R28, 0x80, RZ ;  /* 0x000000801c1c7810 */ /* 0x000fe20007f7e0ff */
[----:B------:R-:W-:-:S12]  /*55f0*/  IMAD.MOV.U32 R34, RZ, RZ, R47 ;  /* 0x000000ffff227224 */ /* 0x000fd800078e002f */
[----:B0-----:R-:W-:Y:S05]  /*5600*/  WARPSYNC.COLLECTIVE R50, `(.L_x_235) ;  /* 0x0000000032087348 */ /* 0x001fea0003c00000 */
[----:B------:R1:W2:Y:S02]  /*5610*/  SHFL.DOWN P1, R47, R49, R48, R27 ;  /* 0x08000030312f7389 */ /* 0x0002a4000002001b */
[----:B012---:R-:W-:Y:S05]  /*5620*/  ENDCOLLECTIVE ;  /* 0x000000000000791b */ /* 0x007fea0003800000 */
.L_x_235:
[----:B------:R-:W-:Y:S01]  /*5630*/  IMAD.X R29, RZ, RZ, R29, P3 ;  /* 0x000000ffff1d7224 */ /* 0x000fe200018e061d */
[----:B------:R-:W-:-:S05]  /*5640*/  IADD3 R30, P2, PT, R30, 0x200, RZ ;  /* 0x000002001e1e7810 */ /* 0x000fca0007f5e0ff */
[----:B------:R-:W-:Y:S02]  /*5650*/  IMAD.X R31, RZ, RZ, R31, P2 ;  /* 0x000000ffff1f7224 */ /* 0x000fe400010e061f */
[----:B------:R-:W-:Y:S02]  /*5660*/  IMAD.MOV.U32 R49, RZ, RZ, R6 ;  /* 0x000000ffff317224 */ /* 0x000fe400078e0006 */
[----:B------:R-:W-:-:S07]  /*5670*/  IMAD.MOV.U32 R35, RZ, RZ, R47 ;  /* 0x000000ffff237224 */ /* 0x000fce00078e002f */
[----:B------:R-:W-:Y:S05]  /*5680*/  WARPSYNC.COLLECTIVE R50, `(.L_x_236) ;  /* 0x0000000032087348 */ /* 0x000fea0003c00000 */
[----:B------:R0:W1:Y:S02]  /*5690*/  SHFL.DOWN P1, R47, R49, R48, R27 ;  /* 0x08000030312f7389 */ /* 0x000064000002001b */
[----:B01----:R-:W-:Y:S05]  /*56a0*/  ENDCOLLECTIVE ;  /* 0x000000000000791b */ /* 0x003fea0003800000 */
.L_x_236:
[----:B------:R-:W-:Y:S01]  /*56b0*/  DMUL R34, R34, R40 ;  /* 0x0000002822227228 */ /* 0x000fe20000000000 */
[----:B------:R-:W-:Y:S02]  /*56c0*/  IMAD.MOV.U32 R49, RZ, RZ, R7 ;  /* 0x000000ffff317224 */ /* 0x000fe400078e0007 */
[----:B------:R-:W-:-:S08]  /*56d0*/  IMAD.MOV.U32 R24, RZ, RZ, R47 ;  /* 0x000000ffff187224 */ /* 0x000fd000078e002f */
[----:B------:R-:W-:Y:S05]  /*56e0*/  WARPSYNC.COLLECTIVE R50, `(.L_x_237) ;  /* 0x0000000032087348 */ /* 0x000fea0003c00000 */
[----:B------:R0:W1:Y:S02]  /*56f0*/  SHFL.DOWN P1, R47, R49, R48, R27 ;  /* 0x08000030312f7389 */ /* 0x000064000002001b */
[----:B01----:R-:W-:Y:S05]  /*5700*/  ENDCOLLECTIVE ;  /* 0x000000000000791b */ /* 0x003fea0003800000 */
.L_x_237:
[----:B------:R-:W-:Y:S05]  /*5710*/  WARPSYNC.COLLECTIVE R50, `(.L_x_238) ;  /* 0x0000000032087348 */ /* 0x000fea0003c00000 */
[----:B------:R-:W-:Y:S01]  /*5720*/  VOTE.ALL P0, P0 ;  /* 0x0000000000ff7806 */ /* 0x000fe20000000000 */
[----:B------:R-:W-:-:S12]  /*5730*/  ENDCOLLECTIVE ;  /* 0x000000000000791b */ /* 0x000fd80003800000 */
.L_x_238:
        /* <DEDUP_REMOVED lines=10> */
.L_x_178:
[----:B------:R-:W-:Y:S01]  /*57e0*/  BSSY B1, `(.L_x_240) ;  /* 0x0000006000017945 */ /* 0x000fe20003800000 */
[----:B------:R-:W-:Y:S01]  /*57f0*/  PLOP3.LUT P0, PT, P0, PT, PT, 0x8, 0x80 ;  /* 0x000000000080781c */ /* 0x000fe2000070e170 */
[----:B------:R-:W-:-:S12]  /*5800*/  IMAD.MOV.U32 R50, RZ, RZ, -0x1 ;  /* 0xffffffffff327424 */ /* 0x000fd800078e00ff */
[----:B------:R-:W-:Y:S05]  /*5810*/  WARPSYNC.COLLECTIVE R50, `(.L_x_241) ;  /* 0x0000000032087348 */ /* 0x000fea0003c00000 */
[----:B------:R-:W-:Y:S01]  /*5820*/  VOTE.ANY P0, P0 ;  /* 0x0000000000ff7806 */ /* 0x000fe20000000100 */
[----:B------:R-:W-:-:S12]  /*5830*/  ENDCOLLECTIVE ;  /* 0x000000000000791b */ /* 0x000fd80003800000 */
.L_x_241:
[----:B------:R-:W-:Y:S05]  /*5840*/  BSYNC B1 ;  /* 0x0000000000017941 */ /* 0x000fea0003800000 */
.L_x_240:
[----:B------:R-:W-:Y:S05]  /*5850*/  BRA `(.L_x_242) ;  /* 0xffffffc000947947 */ /* 0x000fea000383ffff */
.L_x_183:
[----:B------:R-:W-:Y:S01]  /*5860*/  BSSY B1, `(.L_x_243) ;  /* 0x0000006000017945 */ /* 0x000fe20003800000 */
[----:B------:R-:W-:Y:S01]  /*5870*/  PLOP3.LUT P0, PT, P0, PT, PT, 0x8, 0x80 ;  /* 0x000000000080781c */ /* 0x000fe2000070e170 */
[----:B------:R-:W-:-:S12]  /*5880*/  IMAD.MOV.U32 R50, RZ, RZ, -0x1 ;  /* 0xffffffffff327424 */ /* 0x000fd800078e00ff */
[----:B01---5:R-:W-:Y:S05]  /*5890*/  WARPSYNC.COLLECTIVE R50, `(.L_x_244) ;  /* 0x0000000032087348 */ /* 0x023fea0003c00000 */
[----:B------:R-:W-:Y:S01]  /*58a0*/  VOTE.ANY R50, PT, P0 ;  /* 0x0000000000327806 */ /* 0x000fe200000e0100 */
[----:B01---5:R-:W-:Y:S06]  /*58b0*/  ENDCOLLECTIVE ;  /* 0x000000000000791b */ /* 0x023fec0003800000 */
.L_x_244:
[----:B------:R-:W-:Y:S05]  /*58c0*/  BSYNC B1 ;  /* 0x0000000000017941 */ /* 0x000fea0003800000 */
.L_x_243:
        /* <DEDUP_REMOVED lines=11> */
.L_x_245:
[----:B------:R-:W-:Y:S01]  /*5980*/  ISETP.GE.AND P0, PT, R4, R27, PT ;  /* 0x0000001b0400720c */ /* 0x000fe20003f06270 */
[----:B------:R-:W-:Y:S02]  /*5990*/  IMAD.MOV.U32 R49, RZ, RZ, R45 ;  /* 0x000000ffff317224 */ /* 0x000fe400078e002d */
[----:B------:R-:W-:-:S10]  /*59a0*/  IMAD.MOV.U32 R6, RZ, RZ, R47 ;  /* 0x000000ffff067224 */ /* 0x000fd400078e002f */
[----:B------:R-:W-:Y:S05]  /*59b0*/  WARPSYNC.COLLECTIVE R50, `(.L_x_246) ;  /* 0x0000000032087348 */ /* 0x000fea0003c00000 */
[----:B------:R0:W1:Y:S02]  /*59c0*/  SHFL.DOWN P1, R47, R49, R48, R27 ;  /* 0x08000030312f7389 */ /* 0x000064000002001b */
[----:B01----:R-:W-:Y:S05]  /*59d0*/  ENDCOLLECTIVE ;  /* 0x000000000000791b */ /* 0x003fea0003800000 */
.L_x_246:
[----:B------:R-:W-:Y:S02]  /*59e0*/  IMAD.MOV.U32 R49, RZ, RZ, R40 ;  /* 0x000000ffff317224 */ /* 0x000fe400078e0028 */
[----:B------:R-:W-:-:S07]  /*59f0*/  IMAD.MOV.U32 R7, RZ, RZ, R47 ;  /* 0x000000ffff077224 */ /* 0x000fce00078e002f */
[----:B------:R-:W-:Y:S05]  /*5a00*/  WARPSYNC.COLLECTIVE R50, `(.L_x_247) ;  /* 0x0000000032087348 */ /* 0x000fea0003c00000 */
[----:B------:R0:W1:Y:S02]  /*5a10*/  SHFL.DOWN P1, R47, R49, R48, R27 ;  /* 0x08000030312f7389 */ /* 0x000064000002001b */
[----:B01----:R-:W-:Y:S05]  /*5a20*/  ENDCOLLECTIVE ;  /* 0x000000000000791b */ /* 0x003fea0003800000 */
.L_x_247:
        /* <DEDUP_REMOVED lines=8> */
.L_x_248:
[----:B------:R-:W-:Y:S02]  /*5ab0*/  VIADD R48, R4, 0x2 ;  /* 0x0000000204307836 */ /* 0x000fe40000000000 */
[----:B------:R-:W-:Y:S01]  /*5ac0*/  IMAD.MOV.U32 R49, RZ, RZ, R6 ;  /* 0x000000ffff317224 */ /* 0x000fe200078e0006 */
[----:B------:R-:W-:-:S10]  /*5ad0*/  DFMA R46, R46, R44, R40 ;  /* 0x0000002c2e2e722b */ /* 0x000fd40000000028 */
[----:B------:R-:W-:Y:S02]  /*5ae0*/  FSEL R44, R46, R40, !P0 ;  /* 0x000000282e2c7208 */ /* 0x000fe40004000000 */
[----:B------:R-:W-:Y:S02]  /*5af0*/  FSEL R45, R47, R41, !P0 ;  /* 0x000000292f2d7208 */ /* 0x000fe40004000000 */
[----:B------:R-:W-:Y:S01]  /*5b00*/  ISETP.GT.AND P0, PT, R48, R27, PT ;  /* 0x0000001b3000720c */ /* 0x000fe20003f04270 */
[----:B------:R-:W-:-:S12]  /*5b10*/  IMAD.MOV.U32 R48, RZ, RZ, 0x2 ;  /* 0x00000002ff307424 */ /* 0x000fd800078e00ff */
[----:B------:R-:W-:Y:S05]  /*5b20*/  WARPSYNC.COLLECTIVE R50, `(.L_x_249) ;  /* 0x0000000032087348 */ /* 0x000fea0003c00000 */
[----:B------:R0:W1:Y:S02]  /*5b30*/  SHFL.DOWN P1, R47, R49, R48, R27 ;  /* 0x08000030312f7389 */ /* 0x000064000002001b */
[----:B01----:R-:W-:Y:S05]  /*5b40*/  ENDCOLLECTIVE ;  /* 0x000000000000791b */ /* 0x003fea0003800000 */
.L_x_249:
[----:B------:R-:W-:Y:S02]  /*5b50*/  IMAD.MOV.U32 R49, RZ, RZ, R7 ;  /* 0x000000ffff317224 */ /* 0x000fe400078e0007 */
[----:B------:R-:W-:-:S07]  /*5b60*/  IMAD.MOV.U32 R51, RZ, RZ, R47 ;  /* 0x000000ffff337224 */ /* 0x000fce00078e002f */
[----:B------:R-:W-:Y:S05]  /*5b70*/  WARPSYNC.COLLECTIVE R50, `(.L_x_250) ;  /* 0x0000000032087348 */ /* 0x000fea0003c00000 */
[----:B------:R0:W1:Y:S02]  /*5b80*/  SHFL.DOWN P1, R47, R49, R48, R27 ;  /* 0x08000030312f7389 */ /* 0x000064000002001b */
[----:B01----:R-:W-:Y:S05]  /*5b90*/  ENDCOLLECTIVE ;  /* 0x000000000000791b */ /* 0x003fea0003800000 */
.L_x_250:
[----:B------:R-:W-:Y:S02]  /*5ba0*/  IMAD.MOV.U32 R40, RZ, RZ, R51 ;  /* 0x000000ffff287224 */ /* 0x000fe400078e0033 */
[----:B------:R-:W-:Y:S02]  /*5bb0*/  IMAD.MOV.U32 R49, RZ, RZ, R44 ;  /* 0x000000ffff317224 */ /* 0x000fe400078e002c */
[----:B------:R-:W-:-:S07]  /*5bc0*/  IMAD.MOV.U32 R52, RZ, RZ, R47 ;  /* 0x000000ffff347224 */ /* 0x000fce00078e002f */
[----:B------:R-:W-:Y:S05]  /*5bd0*/  WARPSYNC.COLLECTIVE R50, `(.L_x_251) ;  /* 0x0000000032087348 */ /* 0x000fea0003c00000 */
[----:B------:R0:W1:Y:S02]  /*5be0*/  SHFL.DOWN P1, R47, R49, R48, R27 ;  /* 0x08000030312f7389 */ /* 0x000064000002001b */
[----:B01----:R-:W-:Y:S05]  /*5bf0*/  ENDCOLLECTIVE ;  /* 0x000000000000791b */ /* 0x003fea0003800000 */
.L_x_251:
[----:B------:R-:W-:Y:S02]  /*5c00*/  IMAD.MOV.U32 R41, RZ, RZ, R52 ;  /* 0x000000ffff297224 */ /* 0x000fe400078e0034 */
[----:B------:R-:W-:-:S04]  /*5c10*/  VIADD R52, R4, 0x4 ;  /* 0x0000000404347836 */ /* 0x000fc80000000000 */
        /* <DEDUP_REMOVED lines=8> */
.L_x_252:
[----:B------:R-:W-:Y:S02]  /*5ca0*/  IMAD.MOV.U32 R49, RZ, RZ, R40 ;  /* 0x000000ffff317224 */ /* 0x000fe400078e0028 */
[----:B------:R-:W-:Y:S01]  /*5cb0*/  IMAD.MOV.U32 R48, RZ, RZ, 0x4 ;  /* 0x00000004ff307424 */ /* 0x000fe200078e00ff */
[----:B------:R-:W-:-:S10]  /*5cc0*/  DFMA R46, R46, R6, R44 ;  /* 0x000000062e2e722b */ /* 0x000fd4000000002c */
[----:B------:R-:W-:-:S07]  /*5cd0*/  FSEL R45, R45, R47, P0 ;  /* 0x0000002f2d2d7208 */ /* 0x000fce0000000000 */
[----:B------:R-:W-:Y:S05]  /*5ce0*/  WARPSYNC.COLLECTIVE R50, `(.L_x_253) ;  /* 0x0000000032087348 */ /* 0x000fea0003c00000 */
[----:B------:R0:W1:Y:S02]  /*5cf0*/  SHFL.DOWN P1, R47, R49, R48, R27 ;  /* 0x08000030312f7389 */ /* 0x000064000002001b */
[----:B01----:R-:W-:Y:S05]  /*5d00*/  ENDCOLLECTIVE ;  /* 0x000000000000791b */ /* 0x003fea0003800000 */
.L_x_253:
[----:B------:R-:W-:Y:S02]  /*5d10*/  FSEL R44, R44, R46, P0 ;  /* 0x0000002e2c2c7208 */ /* 0x000fe40000000000 */
[----:B------:R-:W-:Y:S01]  /*5d20*/  ISETP.GT.AND P0, PT, R52, R27, PT ;  /* 0x0000001b3400720c */ /* 0x000fe20003f04270 */
[----:B------:R-:W-:Y:S02]  /*5d30*/  VIADD R52, R4, 0x8 ;  /* 0x0000000804347836 */ /* 0x000fe40000000000 */
[----:B------:R-:W-:Y:S02]  /*5d40*/  IMAD.MOV.U32 R49, RZ, RZ, R41 ;  /* 0x000000ffff317224 */ /* 0x000fe400078e0029 */
[----:B------:R-:W-:-:S08]  /*5d50*/  IMAD.MOV.U32 R6, RZ, RZ, R47 ;  /* 0x000000ffff067224 */ /* 0x000fd000078e002f */
[----:B------:R-:W-:Y:S05]  /*5d60*/  WARPSYNC.COLLECTIVE R50, `(.L_x_254) ;  /* 0x0000000032087348 */ /* 0x000fea0003c00000 */
[----:B------:R0:W1:Y:S02]  /*5d70*/  SHFL.DOWN P1, R47, R49, R48, R27 ;  /* 0x08000030312f7389 */ /* 0x000064000002001b */
[----:B01----:R-:W-:Y:S05]  /*5d80*/  ENDCOLLECTIVE ;  /* 0x000000000000791b */ /* 0x003fea0003800000 */
.L_x_254:
[----:B------:R-:W-:Y:S02]  /*5d90*/  IMAD.MOV.U32 R49, RZ, RZ, R44 ;  /* 0x000000ffff317224 */ /* 0x000fe400078e002c */
[----:B------:R-:W-:-:S07]  /*5da0*/  IMAD.MOV.U32 R7, RZ, RZ, R47 ;  /* 0x000000ffff077224 */ /* 0x000fce00078e002f */
[----:B------:R-:W-:Y:S05]  /*5db0*/  WARPSYNC.COLLECTIVE R50, `(.L_x_255) ;  /* 0x0000000032087348 */ /* 0x000fea0003c00000 */
[----:B------:R0:W1:Y:S02]  /*5dc0*/  SHFL.DOWN P1, R47, R49, R48, R27 ;  /* 0x08000030312f7389 */ /* 0x000064000002001b */
[----:B01----:R-:W-:Y:S05]  /*5dd0*/  ENDCOLLECTIVE ;  /* 0x000000000000791b */ /* 0x003fea0003800000 */
.L_x_255:
        /* <DEDUP_REMOVED lines=8> */
.L_x_256:
[----:B------:R-:W-:Y:S02]  /*5e60*/  IMAD.MOV.U32 R49, RZ, RZ, R6 ;  /* 0x000000ffff317224 */ /* 0x000fe400078e0006 */
[----:B------:R-:W-:Y:S01]  /*5e70*/  IMAD.MOV.U32 R48, RZ, RZ, 0x8 ;  /* 0x00000008ff307424 */ /* 0x000fe200078e00ff */
[----:B------:R-:W-:-:S10]  /*5e80*/  DFMA R46, R46, R40, R44 ;  /* 0x000000282e2e722b */ /* 0x000fd4000000002c */
[----:B------:R-:W-:-:S07]  /*5e90*/  FSEL R45, R45, R47, P0 ;  /* 0x0000002f2d2d7208 */ /* 0x000fce0000000000 */
[----:B------:R-:W-:Y:S05]  /*5ea0*/  WARPSYNC.COLLECTIVE R50, `(.L_x_257) ;  /* 0x0000000032087348 */ /* 0x000fea0003c00000 */
[----:B------:R0:W1:Y:S02]  /*5eb0*/  SHFL.DOWN P1, R47, R49, R48, R27 ;  /* 0x08000030312f7389 */ /* 0x000064000002001b */
[----:B01----:R-:W-:Y:S05]  /*5ec0*/  ENDCOLLECTIVE ;  /* 0x000000000000791b */ /* 0x003fea0003800000 */
.L_x_257:
[----:B------:R-:W-:Y:S02]  /*5ed0*/  FSEL R44, R44, R46, P0 ;  /* 0x0000002e2c2c7208 */ /* 0x000fe40000000000 */
[----:B------:R-:W-:Y:S01]  /*5ee0*/  ISETP.GT.AND P0, PT, R52, R27, PT ;  /* 0x0000001b3400720c */ /* 0x000fe20003f04270 */
[----:B------:R-:W-:Y:S02]  /*5ef0*/  IMAD.MOV.U32 R49, RZ, RZ, R7 ;  /* 0x000000ffff317224 */ /* 0x000fe400078e0007 */
[----:B------:R-:W-:-:S10]  /*5f00*/  IMAD.MOV.U32 R40, RZ, RZ, R47 ;  /* 0x000000ffff287224 */ /* 0x000fd400078e002f */
[----:B------:R-:W-:Y:S05]  /*5f10*/  WARPSYNC.COLLECTIVE R50, `(.L_x_258) ;  /* 0x0000000032087348 */ /* 0x000fea0003c00000 */
[----:B------:R0:W1:Y:S02]  /*5f20*/  SHFL.DOWN P1, R47, R49, R48, R27 ;  /* 0x08000030312f7389 */ /* 0x000064000002001b */
[----:B01----:R-:W-:Y:S05]  /*5f30*/  ENDCOLLECTIVE ;  /* 0x000000000000791b */ /* 0x003fea0003800000 */
.L_x_258:
[----:B------:R-:W-:Y:S02]  /*5f40*/  IMAD.MOV.U32 R49, RZ, RZ, R44 ;  /* 0x000000ffff317224 */ /* 0x000fe400078e002c */
[----:B------:R-:W-:-:S07]  /*5f50*/  IMAD.MOV.U32 R41, RZ, RZ, R47 ;  /* 0x000000ffff297224 */ /* 0x000fce00078e002f */
[----:B------:R-:W-:Y:S05]  /*5f60*/  WARPSYNC.COLLECTIVE R50, `(.L_x_259) ;  /* 0x0000000032087348 */ /* 0x000fea0003c00000 */
[----:B------:R0:W1:Y:S02]  /*5f70*/  SHFL.DOWN P1, R47, R49, R48, R27 ;  /* 0x08000030312f7389 */ /* 0x000064000002001b */
[----:B01----:R-:W-:Y:S05]  /*5f80*/  ENDCOLLECTIVE ;  /* 0x000000000000791b */ /* 0x003fea0003800000 */
.L_x_259:
        /* <DEDUP_REMOVED lines=8> */
.L_x_260:
[----:B------:R-:W-:Y:S02]  /*6010*/  IMAD.MOV.U32 R49, RZ, RZ, R40 ;  /* 0x000000ffff317224 */ /* 0x000fe400078e0028 */
[----:B------:R-:W-:Y:S01]  /*6020*/  IMAD.MOV.U32 R48, RZ, RZ, 0x10 ;  /* 0x00000010ff307424 */ /* 0x000fe200078e00ff */
[----:B------:R-:W-:-:S10]  /*6030*/  DFMA R46, R46, R6, R44 ;  /* 0x000000062e2e722b */ /* 0x000fd4000000002c */
[----:B------:R-:W-:-:S07]  /*6040*/  FSEL R7, R45, R47, P0 ;  /* 0x0000002f2d077208 */ /* 0x000fce0000000000 */
[----:B------:R-:W-:Y:S05]  /*6050*/  WARPSYNC.COLLECTIVE R50, `(.L_x_261) ;  /* 0x0000000032087348 */ /* 0x000fea0003c00000 */
[----:B------:R0:W1:Y:S02]  /*6060*/  SHFL.DOWN P1, R47, R49, R48, R27 ;  /* 0x08000030312f7389 */ /* 0x000064000002001b */
[----:B01----:R-:W-:Y:S05]  /*6070*/  ENDCOLLECTIVE ;  /* 0x000000000000791b */ /* 0x003fea0003800000 */
.L_x_261:
[----:B------:R-:W-:Y:S02]  /*6080*/  FSEL R6, R44, R46, P0 ;  /* 0x0000002e2c067208 */ /* 0x000fe40000000000 */
[----:B------:R-:W-:Y:S01]  /*6090*/  ISETP.GT.AND P0, PT, R26, R27, PT ;  /* 0x0000001b1a00720c */ /* 0x000fe20003f04270 */
[----:B------:R-:W-:Y:S02]  /*60a0*/  IMAD.MOV.U32 R49, RZ, RZ, R41 ;  /* 0x000000ffff317224 */ /* 0x000fe400078e0029 */
[----:B------:R-:W-:-:S10]  /*60b0*/  IMAD.MOV.U32 R44, RZ, RZ, R47 ;  /* 0x000000ffff2c7224 */ /* 0x000fd400078e002f */
[----:B------:R-:W-:Y:S05]  /*60c0*/  WARPSYNC.COLLECTIVE R50, `(.L_x_262) ;  /* 0x0000000032087348 */ /* 0x000fea0003c00000 */
[----:B------:R0:W1:Y:S02]  /*60d0*/  SHFL.DOWN P1, R47, R49, R48, R27 ;  /* 0x08000030312f7389 */ /* 0x000064000002001b */
[----:B01----:R-:W-:Y:S05]  /*60e0*/  ENDCOLLECTIVE ;  /* 0x000000000000791b */ /* 0x003fea0003800000 */
.L_x_262:
[----:B------:R-:W-:Y:S02]  /*60f0*/  IMAD.MOV.U32 R49, RZ, RZ, R6 ;  /* 0x000000ffff317224 */ /* 0x000fe400078e0006 */
[----:B------:R-:W-:-:S07]  /*6100*/  IMAD.MOV.U32 R45, RZ, RZ, R47 ;  /* 0x000000ffff2d7224 */ /* 0x000fce00078e002f */
[----:B------:R-:W-:Y:S05]  /*6110*/  WARPSYNC.COLLECTIVE R50, `(.L_x_263) ;  /* 0x0000000032087348 */ /* 0x000fea0003c00000 */
[----:B------:R0:W1:Y:S02]  /*6120*/  SHFL.DOWN P1, R47, R49, R48, R27 ;  /* 0x08000030312f7389 */ /* 0x000064000002001b */
[----:B01----:R-:W-:Y:S05]  /*6130*/  ENDCOLLECTIVE ;  /* 0x000000000000791b */ /* 0x003fea0003800000 */
.L_x_263:
[----:B------:R-:W-:Y:S01]  /*6140*/  DMUL R44, R44, R40 ;  /* 0x000000282c2c7228 */ /* 0x000fe20000000000 */
[----:B------:R-:W-:Y:S02]  /*6150*/  IMAD.MOV.U32 R49, RZ, RZ, R7 ;  /* 0x000000ffff317224 */ /* 0x000fe400078e0007 */
[----:B------:R-:W-:-:S08]  /*6160*/  IMAD.MOV.U32 R46, RZ, RZ, R47 ;  /* 0x000000ffff2e7224 */ /* 0x000fd000078e002f */
[----:B------:R-:W-:Y:S05]  /*6170*/  WARPSYNC.COLLECTIVE R50, `(.L_x_264) ;  /* 0x0000000032087348 */ /* 0x000fea0003c00000 */
[----:B------:R0:W1:Y:S02]  /*6180*/  SHFL.DOWN P1, R47, R49, R48, R27 ;  /* 0x08000030312f7389 */ /* 0x000064000002001b */
[----:B01----:R-:W-:Y:S05]  /*6190*/  ENDCOLLECTIVE ;  /* 0x000000000000791b */ /* 0x003fea0003800000 */
.L_x_264:
[----:B------:R-:W-:Y:S01]  /*61a0*/  DFMA R46, R46, R40, R6 ;  /* 0x000000282e2e722b */ /* 0x000fe20000000006 */
[----:B------:R-:W-:Y:S02]  /*61b0*/  FSEL R40, R40, R44, P0 ;  /* 0x0000002c28287208 */ /* 0x000fe40000000000 */
[----:B------:R-:W-:-:S07]  /*61c0*/  FSEL R41, R41, R45, P0 ;  /* 0x0000002d29297208 */ /* 0x000fce0000000000 */
[----:B------:R-:W-:Y:S01]  /*61d0*/  FSEL R6, R6, R46, P0 ;  /* 0x0000002e06067208 */ /* 0x000fe20000000000 */
[----:B------:R-:W-:Y:S01]  /*61e0*/  DMUL R40, R34, R40 ;  /* 0x0000002822287228 */ /* 0x000fe20000000000 */
[----:B------:R-:W-:Y:S02]  /*61f0*/  FSEL R7, R7, R47, P0 ;  /* 0x0000002f07077208 */ /* 0x000fe40000000000 */
[----:B------:R-:W-:-:S04]  /*6200*/  ISETP.NE.AND P0, PT, R0, 0x65, PT ;  /* 0x000000650000780c */ /* 0x000fc80003f05270 */
[----:B------:R-:W-:-:S03]  /*6210*/  DFMA R24, R34, R6, R24 ;  /* 0x000000062218722b */ /* 0x000fc60000000018 */
[----:B------:R-:W-:Y:S02]  /*6220*/  IMAD.MOV.U32 R34, RZ, RZ, R40 ;  /* 0x000000ffff227224 */ /* 0x000fe400078e0028 */
[----:B------:R-:W-:-:S07]  /*6230*/  IMAD.MOV.U32 R35, RZ, RZ, R41 ;  /* 0x000000ffff237224 */ /* 0x000fce00078e0029 */
[----:B------:R-:W-:Y:S05]  /*6240*/  WARPSYNC.COLLECTIVE R50, `(.L_x_265) ;  /* 0x0000000032087348 */ /* 0x000fea0003c00000 */
[----:B------:R-:W-:Y:S01]  /*6250*/  VOTE.ALL P0, P0 ;  /* 0x0000000000ff7806 */ /* 0x000fe20000000000 */
[----:B------:R-:W-:-:S12]  /*6260*/  ENDCOLLECTIVE ;  /* 0x000000000000791b */ /* 0x000fd80003800000 */
.L_x_265:
[----:B------:R-:W-:Y:S05]  /*6270*/  BRA `(.L_x_266) ;  /* 0xffffffbc00747947 */ /* 0x000fea000383ffff */
.L_x_197:
[----:B------:R-:W-:Y:S01]  /*6280*/  BSSY B0, `(.L_x_267) ;  /* 0x0000006000007945 */ /* 0x000fe20003800000 */
[----:B------:R-:W-:Y:S01]  /*6290*/  PLOP3.LUT P0, PT, P0, PT, PT, 0x8, 0x80 ;  /* 0x000000000080781c */ /* 0x000fe2000070e170 */
[----:B------:R-:W-:-:S12]  /*62a0*/  IMAD.MOV.U32 R50, RZ, RZ, -0x1 ;  /* 0xffffffffff327424 */ /* 0x000fd800078e00ff */
[----:B------:R-:W-:Y:S05]  /*62b0*/  WARPSYNC.COLLECTIVE R50, `(.L_x_268) ;  /* 0x0000000032087348 */ /* 0x000fea0003c00000 */
[----:B------:R-:W-:Y:S01]  /*62c0*/  VOTE.ANY P0, P0 ;  /* 0x0000000000ff7806 */ /* 0x000fe20000000100 */
[----:B------:R-:W-:-:S12]  /*62d0*/  ENDCOLLECTIVE ;  /* 0x000000000000791b */ /* 0x000fd80003800000 */
.L_x_268:
[----:B------:R-:W-:Y:S05]  /*62e0*/  BSYNC B0 ;  /* 0x0000000000007941 */ /* 0x000fea0003800000 */
.L_x_267:
[----:B------:R-:W-:Y:S05]  /*62f0*/  BRA `(.L_x_269) ;  /* 0xffffffd400787947 */ /* 0x000fea000383ffff */
.L_x_202:
[----:B------:R-:W2:Y:S01]  /*6300*/  S2R R26, SR_GEMASK ;  /* 0x00000000001a7919 */ /* 0x000ea20000003c00 */
[----:B------:R-:W-:Y:S01]  /*6310*/  BSSY B0, `(.L_x_270) ;  /* 0x0000006000007945 */ /* 0x000fe20003800000 */
[----:B------:R-:W-:Y:S01]  /*6320*/  PLOP3.LUT P0, PT, P0, PT, PT, 0x8, 0x80 ;  /* 0x000000000080781c */ /* 0x000fe2000070e170 */
[----:B------:R-:W-:-:S12]  /*6330*/  IMAD.MOV.U32 R50, RZ, RZ, -0x1 ;  /* 0xffffffffff327424 */ /* 0x000fd800078e00ff */
[----:B012--5:R-:W-:Y:S05]  /*6340*/  WARPSYNC.COLLECTIVE R50, `(.L_x_271) ;  /* 0x0000000032087348 */ /* 0x027fea0003c00000 */
[----:B------:R-:W-:Y:S01]  /*6350*/  VOTE.ANY R50, PT, P0 ;  /* 0x0000000000327806 */ /* 0x000fe200000e0100 */
[----:B012--5:R-:W-:Y:S06]  /*6360*/  ENDCOLLECTIVE ;  /* 0x000000000000791b */ /* 0x027fec0003800000 */
.L_x_271:
[----:B------:R-:W-:Y:S05]  /*6370*/  BSYNC B0 ;  /* 0x0000000000007941 */ /* 0x000fea0003800000 */
.L_x_270:
        /* <DEDUP_REMOVED lines=10> */
.L_x_272:
[----:B------:R-:W-:Y:S01]  /*6420*/  ISETP.GE.AND P0, PT, R39, R27, PT ;  /* 0x0000001b2700720c */ /* 0x000fe20003f06270 */
[----:B------:R-:W-:Y:S02]  /*6430*/  IMAD.MOV.U32 R49, RZ, RZ, R7 ;  /* 0x000000ffff317224 */ /* 0x000fe400078e0007 */
[----:B------:R-:W-:-:S10]  /*6440*/  IMAD.MOV.U32 R22, RZ, RZ, R47 ;  /* 0x000000ffff167224 */ /* 0x000fd400078e002f */
[----:B------:R-:W-:Y:S05]  /*6450*/  WARPSYNC.COLLECTIVE R50, `(.L_x_273) ;  /* 0x0000000032087348 */ /* 0x000fea0003c00000 */
[----:B------:R0:W1:Y:S02]  /*6460*/  SHFL.DOWN P1, R47, R49, R48, R27 ;  /* 0x08000030312f7389 */ /* 0x000064000002001b */
[----:B01----:R-:W-:Y:S05]  /*6470*/  ENDCOLLECTIVE ;  /* 0x000000000000791b */ /* 0x003fea0003800000 */
.L_x_273:
[----:B------:R-:W-:Y:S02]  /*6480*/  IMAD.MOV.U32 R49, RZ, RZ, R4 ;  /* 0x000000ffff317224 */ /* 0x000fe400078e0004 */
[----:B------:R-:W-:-:S07]  /*6490*/  IMAD.MOV.U32 R23, RZ, RZ, R47 ;  /* 0x000000ffff177224 */ /* 0x000fce00078e002f */
[----:B------:R-:W-:Y:S05]  /*64a0*/  WARPSYNC.COLLECTIVE R50, `(.L_x_274) ;  /* 0x0000000032087348 */ /* 0x000fea0003c00000 */
[----:B------:R0:W1:Y:S02]  /*64b0*/  SHFL.DOWN P1, R47, R49, R48, R27 ;  /* 0x08000030312f7389 */ /* 0x000064000002001b */
[----:B01----:R-:W-:Y:S05]  /*64c0*/  ENDCOLLECTIVE ;  /* 0x000000000000791b */ /* 0x003fea0003800000 */
.L_x_274:
        /* <DEDUP_REMOVED lines=8> */
.L_x_275:
[----:B------:R-:W-:Y:S02]  /*6550*/  IMAD.MOV.U32 R22, RZ, RZ, R21 ;  /* 0x000000ffff167224 */ /* 0x000fe400078e0015 */
[----:B------:R-:W-:Y:S02]  /*6560*/  IMAD.MOV.U32 R49, RZ, RZ, R40 ;  /* 0x000000ffff317224 */ /* 0x000fe400078e0028 */
[----:B------:R-:W-:Y:S02]  /*6570*/  IMAD.MOV.U32 R48, RZ, RZ, 0x2 ;  /* 0x00000002ff307424 */ /* 0x000fe400078e00ff */
[----:B------:R-:W-:-:S07]  /*6580*/  IMAD.MOV.U32 R23, RZ, RZ, R47 ;  /* 0x000000ffff177224 */ /* 0x000fce00078e002f */
[----:B------:R-:W-:Y:S05]  /*6590*/  WARPSYNC.COLLECTIVE R50, `(.L_x_276) ;  /* 0x0000000032087348 */ /* 0x000fea0003c00000 */
[----:B------:R0:W1:Y:S02]  /*65a0*/  SHFL.DOWN P1, R47, R49, R48, R27 ;  /* 0x08000030312f7389 */ /* 0x000064000002001b */
[----:B01----:R-:W-:Y:S05]  /*65b0*/  ENDCOLLECTIVE ;  /* 0x000000000000791b */ /* 0x003fea0003800000 */
.L_x_276:
[----:B------:R-:W-:Y:S01]  /*65c0*/  DFMA R22, R22, R6, R4 ;  /* 0x000000061616722b */ /* 0x000fe20000000004 */
[----:B------:R-:W-:-:S09]  /*65d0*/  IMAD.MOV.U32 R49, RZ, RZ, R41 ;  /* 0x000000ffff317224 */ /* 0x000fd200078e0029 */
[----:B------:R-:W-:Y:S01]  /*65e0*/  FSEL R30, R22, R4, !P0 ;  /* 0x00000004161e7208 */ /* 0x000fe20004000000 */
[----:B------:R-:W-:Y:S01]  /*65f0*/  VIADD R22, R39, 0x4 ;  /* 0x0000000427167836 */ /* 0x000fe20000000000 */
[----:B------:R-:W-:Y:S01]  /*6600*/  FSEL R31, R23, R5, !P0 ;  /* 0x00000005171f7208 */ /* 0x000fe20004000000 */
[----:B------:R-:W-:-:S05]  /*6610*/  VIADD R23, R39, 0x2 ;  /* 0x0000000227177836 */ /* 0x000fca0000000000 */
[----:B------:R-:W-:Y:S01]  /*6620*/  ISETP.GT.AND P0, PT, R23, R27, PT ;  /* 0x0000001b1700720c */ /* 0x000fe20003f04270 */
[----:B------:R-:W-:-:S12]  /*6630*/  IMAD.MOV.U32 R6, RZ, RZ, R47 ;  /* 0x000000ffff067224 */ /* 0x000fd800078e002f */
[----:B------:R-:W-:Y:S05]  /*6640*/  WARPSYNC.COLLECTIVE R50, `(.L_x_277) ;  /* 0x0000000032087348 */ /* 0x000fea0003c00000 */
[----:B------:R0:W1:Y:S02]  /*6650*/  SHFL.DOWN P1, R47, R49, R48, R27 ;  /* 0x08000030312f7389 */ /* 0x000064000002001b */
[----:B01----:R-:W-:Y:S05]  /*6660*/  ENDCOLLECTIVE ;  /* 0x000000000000791b */ /* 0x003fea0003800000 */
.L_x_277:
[----:B------:R-:W-:Y:S02]  /*6670*/  IMAD.MOV.U32 R49, RZ, RZ, R30 ;  /* 0x000000ffff317224 */ /* 0x000fe400078e001e */
[----:B------:R-:W-:-:S07]  /*6680*/  IMAD.MOV.U32 R7, RZ, RZ, R47 ;  /* 0x000000ffff077224 */ /* 0x000fce00078e002f */
[----:B------:R-:W-:Y:S05]  /*6690*/  WARPSYNC.COLLECTIVE R50, `(.L_x_278) ;  /* 0x0000000032087348 */ /* 0x000fea0003c00000 */
[----:B------:R0:W1:Y:S02]  /*66a0*/  SHFL.DOWN P1, R47, R49, R48, R27 ;  /* 0x08000030312f7389 */ /* 0x000064000002001b */
[----:B01----:R-:W-:Y:S05]  /*66b0*/  ENDCOLLECTIVE ;  /* 0x000000000000791b */ /* 0x003fea0003800000 */
.L_x_278:
[----:B------:R-:W-:Y:S01]  /*66c0*/  DMUL R6, R6, R40 ;  /* 0x0000002806067228 */ /* 0x000fe20000000000 */
[----:B------:R-:W-:Y:S02]  /*66d0*/  IMAD.MOV.U32 R49, RZ, RZ, R31 ;  /* 0x000000ffff317224 */ /* 0x000fe400078e001f */
[----:B------:R-:W-:-:S08]  /*66e0*/  IMAD.MOV.U32 R4, RZ, RZ, R47 ;  /* 0x000000ffff047224 */ /* 0x000fd000078e002f */
[----:B------:R-:W-:Y:S05]  /*66f0*/  WARPSYNC.COLLECTIVE R50, `(.L_x_279) ;  /* 0x0000000032087348 */ /* 0x000fea0003c00000 */
[----:B------:R0:W1:Y:S02]  /*6700*/  SHFL.DOWN P1, R47, R49, R48, R27 ;  /* 0x08000030312f7389 */ /* 0x000064000002001b */
[----:B01----:R-:W-:Y:S05]  /*6710*/  ENDCOLLECTIVE ;  /* 0x000000000000791b */ /* 0x003fea0003800000 */
.L_x_279:
        /* <DEDUP_REMOVED lines=10> */
.L_x_280:
[----:B------:R-:W-:Y:S02]  /*67c0*/  FSEL R3, R31, R5, P0 ;  /* 0x000000051f037208 */ /* 0x000fe40000000000 */
[----:B------:R-:W-:-:S03]  /*67d0*/  ISETP.GT.AND P0, PT, R22, R27, PT ;  /* 0x0000001b1600720c */ /* 0x000fc60003f04270 */
[----:B------:R-:W-:Y:S02]  /*67e0*/  IMAD.MOV.U32 R31, RZ, RZ, R3 ;  /* 0x000000ffff1f7224 */ /* 0x000fe400078e0003 */
[----:B------:R-:W-:Y:S02]  /*67f0*/  IMAD.MOV.U32 R49, RZ, RZ, R41 ;  /* 0x000000ffff317224 */ /* 0x000fe400078e0029 */
[----:B------:R-:W-:-:S07]  /*6800*/  IMAD.MOV.U32 R36, RZ, RZ, R47 ;  /* 0x000000ffff247224 */ /* 0x000fce00078e002f */
[----:B------:R-:W-:Y:S05]  /*6810*/  WARPSYNC.COLLECTIVE R50, `(.L_x_281) ;  /* 0x0000000032087348 */ /* 0x000fea0003c00000 */
[----:B------:R0:W1:Y:S02]  /*6820*/  SHFL.DOWN P1, R47, R49, R48, R27 ;  /* 0x08000030312f7389 */ /* 0x000064000002001b */
[----:B01----:R-:W-:Y:S05]  /*6830*/  ENDCOLLECTIVE ;  /* 0x000000000000791b */ /* 0x003fea0003800000 */
.L_x_281:
[----:B------:R-:W-:Y:S02]  /*6840*/  IMAD.MOV.U32 R49, RZ, RZ, R30 ;  /* 0x000000ffff317224 */ /* 0x000fe400078e001e */
[----:B------:R-:W-:-:S07]  /*6850*/  IMAD.MOV.U32 R37, RZ, RZ, R47 ;  /* 0x000000ffff257224 */ /* 0x000fce00078e002f */
[----:B------:R-:W-:Y:S05]  /*6860*/  WARPSYNC.COLLECTIVE R50, `(.L_x_282) ;  /* 0x0000000032087348 */ /* 0x000fea0003c00000 */
[----:B------:R0:W1:Y:S02]  /*6870*/  SHFL.DOWN P1, R47, R49, R48, R27 ;  /* 0x08000030312f7389 */ /* 0x000064000002001b */
[----:B01----:R-:W-:Y:S05]  /*6880*/  ENDCOLLECTIVE ;  /* 0x000000000000791b */ /* 0x003fea0003800000 */
.L_x_282:
[----:B------:R-:W-:Y:S01]  /*6890*/  DMUL R36, R36, R40 ;  /* 0x0000002824247228 */ /* 0x000fe20000000000 */
[----:B------:R-:W-:Y:S02]  /*68a0*/  IMAD.MOV.U32 R49, RZ, RZ, R3 ;  /* 0x000000ffff317224 */ /* 0x000fe400078e0003 */
[----:B------:R-:W-:-:S08]  /*68b0*/  IMAD.MOV.U32 R21, RZ, RZ, R47 ;  /* 0x000000ffff157224 */ /* 0x000fd000078e002f */
[----:B------:R-:W-:Y:S05]  /*68c0*/  WARPSYNC.COLLECTIVE R50, `(.L_x_283) ;  /* 0x0000000032087348 */ /* 0x000fea0003c00000 */
[----:B------:R0:W1:Y:S02]  /*68d0*/  SHFL.DOWN P1, R47, R49, R48, R27 ;  /* 0x08000030312f7389 */ /* 0x000064000002001b */
[----:B01----:R-:W-:Y:S05]  /*68e0*/  ENDCOLLECTIVE ;  /* 0x000000000000791b */ /* 0x003fea0003800000 */
.L_x_283:
[----:B------:R-:W-:Y:S02]  /*68f0*/  IMAD.MOV.U32 R4, RZ, RZ, R21 ;  /* 0x000000ffff047224 */ /* 0x000fe400078e0015 */
[----:B------:R-:W-:Y:S02]  /*6900*/  VIADD R21, R39, 0x8 ;  /* 0x0000000827157836 */ /* 0x000fe40000000000 */
        /* <DEDUP_REMOVED lines=10> */
.L_x_284:
[----:B------:R-:W-:Y:S02]  /*69b0*/  FSEL R3, R3, R5, P0 ;  /* 0x0000000503037208 */ /* 0x000fe40000000000 */
[----:B------:R-:W-:Y:S01]  /*69c0*/  ISETP.NE.AND P0, PT, R20, 0x65, PT ;  /* 0x000000651400780c */ /* 0x000fe20003f05270 */
[----:B------:R-:W-:Y:S02]  /*69d0*/  VIADD R20, R39, 0x10 ;  /* 0x0000001027147836 */ /* 0x000fe40000000000 */
[----:B------:R-:W-:Y:S02]  /*69e0*/  IMAD.MOV.U32 R31, RZ, RZ, R3 ;  /* 0x000000ffff1f7224 */ /* 0x000fe400078e0003 */
[----:B------:R-:W-:Y:S02]  /*69f0*/  IMAD.MOV.U32 R49, RZ, RZ, R41 ;  /* 0x000000ffff317224 */ /* 0x000fe400078e0029 */
[----:B------:R-:W-:-:S07]  /*6a00*/  IMAD.MOV.U32 R4, RZ, RZ, R47 ;  /* 0x000000ffff047224 */ /* 0x000fce00078e002f */
[----:B------:R-:W-:Y:S05]  /*6a10*/  WARPSYNC.COLLECTIVE R50, `(.L_x_285) ;  /* 0x0000000032087348 */ /* 0x000fea0003c00000 */
[----:B------:R0:W1:Y:S02]  /*6a20*/  SHFL.DOWN P1, R47, R49, R48, R27 ;  /* 0x08000030312f7389 */ /* 0x000064000002001b */
[----:B01----:R-:W-:Y:S05]  /*6a30*/  ENDCOLLECTIVE ;  /* 0x000000000000791b */ /* 0x003fea0003800000 */
.L_x_285:
[----:B------:R-:W-:Y:S02]  /*6a40*/  IMAD.MOV.U32 R49, RZ, RZ, R30 ;  /* 0x000000ffff317224 */ /* 0x000fe400078e001e */
[----:B------:R-:W-:-:S07]  /*6a50*/  IMAD.MOV.U32 R5, RZ, RZ, R47 ;  /* 0x000000ffff057224 */ /* 0x000fce00078e002f */
[----:B------:R-:W-:Y:S05]  /*6a60*/  WARPSYNC.COLLECTIVE R50, `(.L_x_286) ;  /* 0x0000000032087348 */ /* 0x000fea0003c00000 */
[----:B------:R0:W1:Y:S02]  /*6a70*/  SHFL.DOWN P1, R47, R49, R48, R27 ;  /* 0x08000030312f7389 */ /* 0x000064000002001b */
[----:B01----:R-:W-:Y:S05]  /*6a80*/  ENDCOLLECTIVE ;  /* 0x000000000000791b */ /* 0x003fea0003800000 */
.L_x_286:
[----:B------:R-:W-:Y:S01]  /*6a90*/  DMUL R4, R4, R40 ;  /* 0x0000002804047228 */ /* 0x000fe20000000000 */
[----:B------:R-:W-:Y:S02]  /*6aa0*/  IMAD.MOV.U32 R49, RZ, RZ, R3 ;  /* 0x000000ffff317224 */ /* 0x000fe400078e0003 */
[----:B------:R-:W-:-:S08]  /*6ab0*/  IMAD.MOV.U32 R36, RZ, RZ, R47 ;  /* 0x000000ffff247224 */ /* 0x000fd000078e002f */
[----:B------:R-:W-:Y:S05]  /*6ac0*/  WARPSYNC.COLLECTIVE R50, `(.L_x_287) ;  /* 0x0000000032087348 */ /* 0x000fea0003c00000 */
[----:B------:R0:W1:Y:S02]  /*6ad0*/  SHFL.DOWN P1, R47, R49, R48, R27 ;  /* 0x08000030312f7389 */ /* 0x000064000002001b */
[----:B01----:R-:W-:Y:S05]  /*6ae0*/  ENDCOLLECTIVE ;  /* 0x000000000000791b */ /* 0x003fea0003800000 */
.L_x_287:
[----:B------:R-:W-:Y:S02]  /*6af0*/  IMAD.MOV.U32 R6, RZ, RZ, R36 ;  /* 0x000000ffff067224 */ /* 0x000fe400078e0024 */
[----:B------:R-:W-:Y:S02]  /*6b00*/  IMAD.MOV.U32 R48, RZ, RZ, 0x10 ;  /* 0x00000010ff307424 */ /* 0x000fe400078e00ff */
[----:B------:R-:W-:Y:S01]  /*6b10*/  IMAD.MOV.U32 R37, RZ, RZ, R47 ;  /* 0x000000ffff257224 */ /* 0x000fe200078e002f */
[----:B------:R-:W-:-:S03]  /*6b20*/  ISETP.GT.AND P1, PT, R21, R27, PT ;  /* 0x0000001b1500720c */ /* 0x000fc60003f24270 */
[----:B------:R-:W-:Y:S01]  /*6b30*/  IMAD.MOV.U32 R7, RZ, RZ, R37 ;  /* 0x000000ffff077224 */ /* 0x000fe200078e0025 */
[----:B------:R-:W-:-:S05]  /*6b40*/  FSEL R5, R41, R5, P1 ;  /* 0x0000000529057208 */ /* 0x000fca0000800000 */
[----:B------:R-:W-:Y:S01]  /*6b50*/  DFMA R6, R6, R40, R30 ;  /* 0x000000280606722b */ /* 0x000fe2000000001e */
[----:B------:R-:W-:Y:S01]  /*6b60*/  FSEL R40, R40, R4, P1 ;  /* 0x0000000428287208 */ /* 0x000fe20000800000 */
[----:B------:R-:W-:-:S04]  /*6b70*/  IMAD.MOV.U32 R41, RZ, RZ, R5 ;  /* 0x000000ffff297224 */ /* 0x000fc800078e0005 */
[----:B------:R-:W-:-:S04]  /*6b80*/  IMAD.MOV.U32 R49, RZ, RZ, R40 ;  /* 0x000000ffff317224 */ /* 0x000fc800078e0028 */
[----:B------:R-:W-:Y:S02]  /*6b90*/  FSEL R4, R30, R6, P1 ;  /* 0x000000061e047208 */ /* 0x000fe40000800000 */
[----:B------:R-:W-:-:S07]  /*6ba0*/  FSEL R3, R3, R7, P1 ;  /* 0x0000000703037208 */ /* 0x000fce0000800000 */
[----:B------:R-:W-:Y:S05]  /*6bb0*/  WARPSYNC.COLLECTIVE R50, `(.L_x_288) ;  /* 0x0000000032087348 */ /* 0x000fea0003c00000 */
[----:B------:R0:W1:Y:S02]  /*6bc0*/  SHFL.DOWN P1, R47, R49, R48, R27 ;  /* 0x08000030312f7389 */ /* 0x000064000002001b */
[----:B01----:R-:W-:Y:S05]  /*6bd0*/  ENDCOLLECTIVE ;  /* 0x000000000000791b */ /* 0x003fea0003800000 */
.L_x_288:
[----:B------:R-:W-:Y:S02]  /*6be0*/  IMAD.MOV.U32 R6, RZ, RZ, R4 ;  /* 0x000000ffff067224 */ /* 0x000fe400078e0004 */
[----:B------:R-:W-:Y:S02]  /*6bf0*/  IMAD.MOV.U32 R7, RZ, RZ, R3 ;  /* 0x000000ffff077224 */ /* 0x000fe400078e0003 */
[----:B------:R-:W-:Y:S02]  /*6c00*/  IMAD.MOV.U32 R49, RZ, RZ, R5 ;  /* 0x000000ffff317224 */ /* 0x000fe400078e0005 */
[----:B------:R-:W-:-:S07]  /*6c10*/  IMAD.MOV.U32 R30, RZ, RZ, R47 ;  /* 0x000000ffff1e7224 */ /* 0x000fce00078e002f */
[----:B------:R-:W-:Y:S05]  /*6c20*/  WARPSYNC.COLLECTIVE R50, `(.L_x_289) ;  /* 0x0000000032087348 */ /* 0x000fea0003c00000 */
[----:B------:R0:W1:Y:S02]  /*6c30*/  SHFL.DOWN P1, R47, R49, R48, R27 ;  /* 0x08000030312f7389 */ /* 0x000064000002001b */
[----:B01----:R-:W-:Y:S05]  /*6c40*/  ENDCOLLECTIVE ;  /* 0x000000000000791b */ /* 0x003fea0003800000 */
.L_x_289:
[----:B------:R-:W-:Y:S02]  /*6c50*/  IMAD.MOV.U32 R49, RZ, RZ, R4 ;  /* 0x000000ffff317224 */ /* 0x000fe400078e0004 */
[----:B------:R-:W-:-:S07]  /*6c60*/  IMAD.MOV.U32 R31, RZ, RZ, R47 ;  /* 0x000000ffff1f7224 */ /* 0x000fce00078e002f */
[----:B------:R-:W-:Y:S05]  /*6c70*/  WARPSYNC.COLLECTIVE R50, `(.L_x_290) ;  /* 0x0000000032087348 */ /* 0x000fea0003c00000 */
[----:B------:R0:W1:Y:S02]  /*6c80*/  SHFL.DOWN P1, R47, R49, R48, R27 ;  /* 0x08000030312f7389 */ /* 0x000064000002001b */
[----:B01----:R-:W-:Y:S05]  /*6c90*/  ENDCOLLECTIVE ;  /* 0x000000000000791b */ /* 0x003fea0003800000 */
.L_x_290:
[----:B------:R-:W-:Y:S01]  /*6ca0*/  DMUL R30, R30, R40 ;  /* 0x000000281e1e7228 */ /* 0x000fe20000000000 */
[----:B------:R-:W-:Y:S02]  /*6cb0*/  IMAD.MOV.U32 R49, RZ, RZ, R3 ;  /* 0x000000ffff317224 */ /* 0x000fe400078e0003 */
[----:B------:R-:W-:-:S08]  /*6cc0*/  IMAD.MOV.U32 R42, RZ, RZ, R47 ;  /* 0x000000ffff2a7224 */ /* 0x000fd000078e002f */
[----:B------:R-:W-:Y:S05]  /*6cd0*/  WARPSYNC.COLLECTIVE R50, `(.L_x_291) ;  /* 0x0000000032087348 */ /* 0x000fea0003c00000 */
[----:B------:R0:W1:Y:S02]  /*6ce0*/  SHFL.DOWN P1, R47, R49, R48, R27 ;  /* 0x08000030312f7389 */ /* 0x000064000002001b */
[----:B01----:R-:W-:Y:S05]  /*6cf0*/  ENDCOLLECTIVE ;  /* 0x000000000000791b */ /* 0x003fea0003800000 */
.L_x_291:
[----:B------:R-:W-:Y:S05]  /*6d00*/  WARPSYNC.COLLECTIVE R50, `(.L_x_292) ;  /* 0x0000000032087348 */ /* 0x000fea0003c00000 */
[----:B------:R-:W-:Y:S01]  /*6d10*/  VOTE.ALL P0, P0 ;  /* 0x0000000000ff7806 */ /* 0x000fe20000000000 */
[----:B------:R-:W-:-:S12]  /*6d20*/  ENDCOLLECTIVE ;  /* 0x000000000000791b */ /* 0x000fd80003800000 */
.L_x_292:
[----:B------:R-:W-:Y:S02]  /*6d30*/  IMAD.MOV.U32 R36, RZ, RZ, R42 ;  /* 0x000000ffff247224 */ /* 0x000fe400078e002a */
[----:B------:R-:W-:Y:S01]  /*6d40*/  IMAD.MOV.U32 R43, RZ, RZ, R47 ;  /* 0x000000ffff2b7224 */ /* 0x000fe200078e002f */
[----:B------:R-:W-:-:S03]  /*6d50*/  ISETP.GT.AND P1, PT, R20, R27, PT ;  /* 0x0000001b1400720c */ /* 0x000fc60003f24270 */
[----:B------:R-:W-:Y:S01]  /*6d60*/  IMAD.MOV.U32 R37, RZ, RZ, R43 ;  /* 0x000000ffff257224 */ /* 0x000fe200078e002b */
[----:B------:R-:W-:Y:S02]  /*6d70*/  FSEL R31, R5, R31, P1 ;  /* 0x0000001f051f7208 */ /* 0x000fe40000800000 */
[----:B------:R-:W-:-:S03]  /*6d80*/  FSEL R30, R40, R30, P1 ;  /* 0x0000001e281e7208 */ /* 0x000fc60000800000 */
[----:B------:R-:W-:Y:S01]  /*6d90*/  DFMA R36, R36, R40, R6 ;  /* 0x000000282424722b */ /* 0x000fe20000000006 */
[----:B------:R-:W0:Y:S09]  /*6da0*/  LDC.64 R6, c[0x0][0x3b0] ;  /* 0x0000ec00ff067b82 */ /* 0x000e320000000a00 */
[----:B------:R-:W-:-:S02]  /*6db0*/  FSEL R4, R4, R36, P1 ;  /* 0x0000002404047208 */ /* 0x000fc40000800000 */
[----:B------:R-:W-:Y:S02]  /*6dc0*/  FSEL R5, R3, R37, P1 ;  /* 0x0000002503057208 */ /* 0x000fe40000800000 */
[----:B0-----:R-:W-:-:S05]  /*6dd0*/  IADD3 R6, P2, PT, R6, 0x200, RZ ;  /* 0x0000020006067810 */ /* 0x001fca0007f5e0ff */
[----:B------:R-:W-:Y:S01]  /*6de0*/  IMAD.X R7, RZ, RZ, R7, P2 ;  /* 0x000000ffff077224 */ /* 0x000fe200010e0607 */
[----:B------:R-:W-:Y:S07]  /*6df0*/  BRA `(.L_x_293) ;  /* 0xffffffd000547947 */ /* 0x000fee000383ffff */
.L_x_204:
[----:B------:R-:W-:Y:S01]  /*6e00*/  BSSY B0, `(.L_x_294) ;  /* 0x0000006000007945 */ /* 0x000fe20003800000 */
[----:B------:R-:W-:Y:S01]  /*6e10*/  PLOP3.LUT P0, PT, P0, PT, PT, 0x8, 0x80 ;  /* 0x000000000080781c */ /* 0x000fe2000070e170 */
[----:B------:R-:W-:-:S12]  /*6e20*/  IMAD.MOV.U32 R50, RZ, RZ, -0x1 ;  /* 0xffffffffff327424 */ /* 0x000fd800078e00ff */
[----:B------:R-:W-:Y:S05]  /*6e30*/  WARPSYNC.COLLECTIVE R50, `(.L_x_295) ;  /* 0x0000000032087348 */ /* 0x000fea0003c00000 */
[----:B------:R-:W-:Y:S01]  /*6e40*/  VOTE.ANY P0, P0 ;  /* 0x0000000000ff7806 */ /* 0x000fe20000000100 */
[----:B------:R-:W-:-:S12]  /*6e50*/  ENDCOLLECTIVE ;  /* 0x000000000000791b */ /* 0x000fd80003800000 */
.L_x_295:
[----:B------:R-:W-:Y:S05]  /*6e60*/  BSYNC B0 ;  /* 0x0000000000007941 */ /* 0x000fea0003800000 */
.L_x_294:
[----:B------:R-:W-:Y:S05]  /*6e70*/  BRA `(.L_x_296) ;  /* 0xffffffd0006c7947 */ /* 0x000fea000383ffff */
.L_x_209:
[----:B------:R-:W-:Y:S01]  /*6e80*/  BSSY B0, `(.L_x_297) ;  /* 0x0000006000007945 */ /* 0x000fe20003800000 */
[----:B------:R-:W-:Y:S01]  /*6e90*/  PLOP3.LUT P0, PT, P0, PT, PT, 0x8, 0x80 ;  /* 0x000000000080781c */ /* 0x000fe2000070e170 */
[----:B------:R-:W-:-:S12]  /*6ea0*/  IMAD.MOV.U32 R50, RZ, RZ, -0x1 ;  /* 0xffffffffff327424 */ /* 0x000fd800078e00ff */
[----:B01---5:R-:W-:Y:S05]  /*6eb0*/  WARPSYNC.COLLECTIVE R50, `(.L_x_298) ;  /* 0x0000000032087348 */ /* 0x023fea0003c00000 */
[----:B------:R-:W-:Y:S01]  /*6ec0*/  VOTE.ANY R50, PT, P0 ;  /* 0x0000000000327806 */ /* 0x000fe200000e0100 */
[----:B01---5:R-:W-:Y:S06]  /*6ed0*/  ENDCOLLECTIVE ;  /* 0x000000000000791b */ /* 0x023fec0003800000 */
.L_x_298:
[----:B------:R-:W-:Y:S05]  /*6ee0*/  BSYNC B0 ;  /* 0x0000000000007941 */ /* 0x000fea0003800000 */
.L_x_297:
        /* <DEDUP_REMOVED lines=11> */
.L_x_299:
[----:B------:R-:W-:Y:S01]  /*6fa0*/  ISETP.GE.AND P0, PT, R39, R27, PT ;  /* 0x0000001b2700720c */ /* 0x000fe20003f06270 */
[----:B------:R-:W-:Y:S02]  /*6fb0*/  IMAD.MOV.U32 R49, RZ, RZ, R41 ;  /* 0x000000ffff317224 */ /* 0x000fe400078e0029 */
[----:B------:R-:W-:-:S10]  /*6fc0*/  IMAD.MOV.U32 R44, RZ, RZ, R47 ;  /* 0x000000ffff2c7224 */ /* 0x000fd400078e002f */
[----:B------:R-:W-:Y:S05]  /*6fd0*/  WARPSYNC.COLLECTIVE R50, `(.L_x_300) ;  /* 0x0000000032087348 */ /* 0x000fea0003c00000 */
[----:B------:R0:W1:Y:S02]  /*6fe0*/  SHFL.DOWN P1, R47, R49, R48, R27 ;  /* 0x08000030312f7389 */ /* 0x000064000002001b */
[----:B01----:R-:W-:Y:S05]  /*6ff0*/  ENDCOLLECTIVE ;  /* 0x000000000000791b */ /* 0x003fea0003800000 */
.L_x_300:
[----:B------:R-:W-:Y:S02]  /*7000*/  IMAD.MOV.U32 R49, RZ, RZ, R36 ;  /* 0x000000ffff317224 */ /* 0x000fe400078e0024 */
[----:B------:R-:W-:-:S07]  /*7010*/  IMAD.MOV.U32 R45, RZ, RZ, R47 ;  /* 0x000000ffff2d7224 */ /* 0x000fce00078e002f */
[----:B------:R-:W-:Y:S05]  /*7020*/  WARPSYNC.COLLECTIVE R50, `(.L_x_301) ;  /* 0x0000000032087348 */ /* 0x000fea0003c00000 */
[----:B------:R0:W1:Y:S02]  /*7030*/  SHFL.DOWN P1, R47, R49, R48, R27 ;  /* 0x08000030312f7389 */ /* 0x000064000002001b */
[----:B01----:R-:W-:Y:S05]  /*7040*/  ENDCOLLECTIVE ;  /* 0x000000000000791b */ /* 0x003fea0003800000 */
.L_x_301:
        /* <DEDUP_REMOVED lines=8> */
.L_x_302:
[----:B------:R-:W-:Y:S02]  /*70d0*/  IMAD.MOV.U32 R49, RZ, RZ, R44 ;  /* 0x000000ffff317224 */ /* 0x000fe400078e002c */
[----:B------:R-:W-:Y:S02]  /*70e0*/  IMAD.MOV.U32 R48, RZ, RZ, 0x2 ;  /* 0x00000002ff307424 */ /* 0x000fe400078e00ff */
[----:B------:R-:W-:-:S07]  /*70f0*/  IMAD.MOV.U32 R43, RZ, RZ, R47 ;  /* 0x000000ffff2b7224 */ /* 0x000fce00078e002f */
[----:B------:R-:W-:Y:S05]  /*7100*/  WARPSYNC.COLLECTIVE R50, `(.L_x_303) ;  /* 0x0000000032087348 */ /* 0x000fea0003c00000 */
[----:B------:R0:W1:Y:S02]  /*7110*/  SHFL.DOWN P1, R47, R49, R48, R27 ;  /* 0x08000030312f7389 */ /* 0x000064000002001b */
[----:B01----:R-:W-:Y:S05]  /*7120*/  ENDCOLLECTIVE ;  /* 0x000000000000791b */ /* 0x003fea0003800000 */
.L_x_303:
[----:B------:R-:W-:Y:S01]  /*7130*/  DFMA R42, R42, R40, R36 ;  /* 0x000000282a2a722b */ /* 0x000fe20000000024 */
[----:B------:R-:W-:-:S09]  /*7140*/  IMAD.MOV.U32 R49, RZ, RZ, R45 ;  /* 0x000000ffff317224 */ /* 0x000fd200078e002d */
[----:B------:R-:W-:Y:S02]  /*7150*/  FSEL R42, R42, R36, !P0 ;  /* 0x000000242a2a7208 */ /* 0x000fe40004000000 */
[----:B------:R-:W-:Y:S01]  /*7160*/  FSEL R43, R43, R37, !P0 ;  /* 0x000000252b2b7208 */ /* 0x000fe20004000000 */
[----:B------:R-:W-:Y:S01]  /*7170*/  IMAD.MOV.U32 R37, RZ, RZ, R45 ;  /* 0x000000ffff257224 */ /* 0x000fe200078e002d */
[----:B------:R-:W-:Y:S01]  /*7180*/  ISETP.GT.AND P0, PT, R23, R27, PT ;  /* 0x0000001b1700720c */ /* 0x000fe20003f04270 */
[----:B------:R-:W-:-:S12]  /*7190*/  IMAD.MOV.U32 R36, RZ, RZ, R47 ;  /* 0x000000ffff247224 */ /* 0x000fd800078e002f */
[----:B------:R-:W-:Y:S05]  /*71a0*/  WARPSYNC.COLLECTIVE R50, `(.L_x_304) ;  /* 0x0000000032087348 */ /* 0x000fea0003c00000 */
[----:B------:R0:W1:Y:S02]  /*71b0*/  SHFL.DOWN P1, R47, R49, R48, R27 ;  /* 0x08000030312f7389 */ /* 0x000064000002001b */
[----:B01----:R-:W-:Y:S05]  /*71c0*/  ENDCOLLECTIVE ;  /* 0x000000000000791b */ /* 0x003fea0003800000 */
.L_x_304:
[----:B------:R-:W-:Y:S02]  /*71d0*/  IMAD.MOV.U32 R46, RZ, RZ, R36 ;  /* 0x000000ffff2e7224 */ /* 0x000fe400078e0024 */
[----:B------:R-:W-:Y:S02]  /*71e0*/  IMAD.MOV.U32 R36, RZ, RZ, R44 ;  /* 0x000000ffff247224 */ /* 0x000fe400078e002c */
[----:B------:R-:W-:-:S04]  /*71f0*/  IMAD.MOV.U32 R49, RZ, RZ, R42 ;  /* 0x000000ffff317224 */ /* 0x000fc800078e002a */
[----:B------:R-:W-:-:S10]  /*7200*/  DMUL R46, R46, R36 ;  /* 0x000000242e2e7228 */ /* 0x000fd40000000000 */
[----:B------:R-:W-:-:S07]  /*7210*/  FSEL R45, R45, R47, P0 ;  /* 0x0000002f2d2d7208 */ /* 0x000fce0000000000 */
[----:B------:R-:W-:Y:S05]  /*7220*/  WARPSYNC.COLLECTIVE R50, `(.L_x_305) ;  /* 0x0000000032087348 */ /* 0x000fea0003c00000 */
[----:B------:R0:W1:Y:S02]  /*7230*/  SHFL.DOWN P1, R47, R49, R48, R27 ;  /* 0x08000030312f7389 */ /* 0x000064000002001b */
[----:B01----:R-:W-:Y:S05]  /*7240*/  ENDCOLLECTIVE ;  /* 0x000000000000791b */ /* 0x003fea0003800000 */
.L_x_305:
[----:B------:R-:W-:Y:S01]  /*7250*/  FSEL R44, R44, R46, P0 ;  /* 0x0000002e2c2c7208 */ /* 0x000fe20000000000 */
[----:B------:R-:W-:Y:S02]  /*7260*/  IMAD.MOV.U32 R49, RZ, RZ, R43 ;  /* 0x000000ffff317224 */ /* 0x000fe400078e002b */
[----:B------:R-:W-:-:S07]  /*7270*/  IMAD.MOV.U32 R40, RZ, RZ, R47 ;  /* 0x000000ffff287224 */ /* 0x000fce00078e002f */
[----:B------:R-:W-:Y:S05]  /*7280*/  WARPSYNC.COLLECTIVE R50, `(.L_x_306) ;  /* 0x0000000032087348 */ /* 0x000fea0003c00000 */
[----:B------:R0:W1:Y:S02]  /*7290*/  SHFL.DOWN P1, R47, R49, R48, R27 ;  /* 0x08000030312f7389 */ /* 0x000064000002001b */
[----:B01----:R-:W-:Y:S05]  /*72a0*/  ENDCOLLECTIVE ;  /* 0x000000000000791b */ /* 0x003fea0003800000 */
.L_x_306:
[----:B------:R-:W-:Y:S02]  /*72b0*/  IMAD.MOV.U32 R49, RZ, RZ, R44 ;  /* 0x000000ffff317224 */ /* 0x000fe400078e002c */
[----:B------:R-:W-:Y:S02]  /*72c0*/  IMAD.MOV.U32 R48, RZ, RZ, 0x4 ;  /* 0x00000004ff307424 */ /* 0x000fe400078e00ff */
[----:B------:R-:W-:-:S07]  /*72d0*/  IMAD.MOV.U32 R41, RZ, RZ, R47 ;  /* 0x000000ffff297224 */ /* 0x000fce00078e002f */
[----:B------:R-:W-:Y:S05]  /*72e0*/  WARPSYNC.COLLECTIVE R50, `(.L_x_307) ;  /* 0x0000000032087348 */ /* 0x000fea0003c00000 */
[----:B------:R0:W1:Y:S02]  /*72f0*/  SHFL.DOWN P1, R47, R49, R48, R27 ;  /* 0x08000030312f7389 */ /* 0x000064000002001b */
[----:B01----:R-:W-:Y:S05]  /*7300*/  ENDCOLLECTIVE ;  /* 0x000000000000791b */ /* 0x003fea0003800000 */
.L_x_307:
[----:B------:R-:W-:Y:S01]  /*7310*/  DFMA R40, R40, R36, R42 ;  /* 0x000000242828722b */ /* 0x000fe2000000002a */
[--C-:B------:R-:W-:Y:S02]  /*7320*/  IMAD.MOV.U32 R37, RZ, RZ, R45.reuse ;  /* 0x000000ffff257224 */ /* 0x100fe400078e002d */
[----:B------:R-:W-:-:S07]  /*7330*/  IMAD.MOV.U32 R49, RZ, RZ, R45 ;  /* 0x000000ffff317224 */ /* 0x000fce00078e002d */
[----:B------:R-:W-:Y:S02]  /*7340*/  FSEL R42, R42, R40, P0 ;  /* 0x000000282a2a7208 */ /* 0x000fe40000000000 */
[----:B------:R-:W-:Y:S02]  /*7350*/  FSEL R43, R43, R41, P0 ;  /* 0x000000292b2b7208 */ /* 0x000fe40000000000 */
[----:B------:R-:W-:Y:S01]  /*7360*/  ISETP.GT.AND P0, PT, R22, R27, PT ;  /* 0x0000001b1600720c */ /* 0x000fe20003f04270 */
[----:B------:R-:W-:-:S12]  /*7370*/  IMAD.MOV.U32 R36, RZ, RZ, R47 ;  /* 0x000000ffff247224 */ /* 0x000fd800078e002f */
[----:B------:R-:W-:Y:S05]  /*7380*/  WARPSYNC.COLLECTIVE R50, `(.L_x_308) ;  /* 0x0000000032087348 */ /* 0x000fea0003c00000 */
[----:B------:R0:W1:Y:S02]  /*7390*/  SHFL.DOWN P1, R47, R49, R48, R27 ;  /* 0x08000030312f7389 */ /* 0x000064000002001b */
[----:B01----:R-:W-:Y:S05]  /*73a0*/  ENDCOLLECTIVE ;  /* 0x000000000000791b */ /* 0x003fea0003800000 */
.L_x_308:
        /* <DEDUP_REMOVED lines=8> */
.L_x_309:
[----:B------:R-:W-:Y:S01]  /*7430*/  FSEL R41, R44, R46, P0 ;  /* 0x0000002e2c297208 */ /* 0x000fe20000000000 */
[----:B------:R-:W-:Y:S02]  /*7440*/  IMAD.MOV.U32 R49, RZ, RZ, R43 ;  /* 0x000000ffff317224 */ /* 0x000fe400078e002b */
[----:B------:R-:W-:-:S07]  /*7450*/  IMAD.MOV.U32 R46, RZ, RZ, R47 ;  /* 0x000000ffff2e7224 */ /* 0x000fce00078e002f */
[----:B------:R-:W-:Y:S05]  /*7460*/  WARPSYNC.COLLECTIVE R50, `(.L_x_310) ;  /* 0x0000000032087348 */ /* 0x000fea0003c00000 */
[----:B------:R0:W1:Y:S02]  /*7470*/  SHFL.DOWN P1, R47, R49, R48, R27 ;  /* 0x08000030312f7389 */ /* 0x000064000002001b */
[----:B01----:R-:W-:Y:S05]  /*7480*/  ENDCOLLECTIVE ;  /* 0x000000000000791b */ /* 0x003fea0003800000 */
.L_x_310:
[----:B------:R-:W-:Y:S02]  /*7490*/  IMAD.MOV.U32 R44, RZ, RZ, R46 ;  /* 0x000000ffff2c7224 */ /* 0x000fe400078e002e */
[----:B------:R-:W-:Y:S02]  /*74a0*/  IMAD.MOV.U32 R49, RZ, RZ, R41 ;  /* 0x000000ffff317224 */ /* 0x000fe400078e0029 */
[----:B------:R-:W-:Y:S02]  /*74b0*/  IMAD.MOV.U32 R48, RZ, RZ, 0x8 ;  /* 0x00000008ff307424 */ /* 0x000fe400078e00ff */
[----:B------:R-:W-:-:S07]  /*74c0*/  IMAD.MOV.U32 R51, RZ, RZ, R47 ;  /* 0x000000ffff337224 */ /* 0x000fce00078e002f */
[----:B------:R-:W-:Y:S05]  /*74d0*/  WARPSYNC.COLLECTIVE R50, `(.L_x_311) ;  /* 0x0000000032087348 */ /* 0x000fea0003c00000 */
[----:B------:R0:W1:Y:S02]  /*74e0*/  SHFL.DOWN P1, R47, R49, R48, R27 ;  /* 0x08000030312f7389 */ /* 0x000064000002001b */
[----:B01----:R-:W-:Y:S05]  /*74f0*/  ENDCOLLECTIVE ;  /* 0x000000000000791b */ /* 0x003fea0003800000 */
.L_x_311:
[----:B------:R-:W-:-:S06]  /*7500*/  IMAD.MOV.U32 R45, RZ, RZ, R51 ;  /* 0x000000ffff2d7224 */ /* 0x000fcc00078e0033 */
        /* <DEDUP_REMOVED lines=11> */
.L_x_312:
[----:B------:R-:W-:Y:S01]  /*75c0*/  IMAD.MOV.U32 R49, RZ, RZ, R42 ;  /* 0x000000ffff317224 */ /* 0x000fe200078e002a */
[----:B------:R-:W-:-:S10]  /*75d0*/  DMUL R46, R46, R36 ;  /* 0x000000242e2e7228 */ /* 0x000fd40000000000 */
[----:B------:R-:W-:-:S07]  /*75e0*/  FSEL R45, R40, R47, P0 ;  /* 0x0000002f282d7208 */ /* 0x000fce0000000000 */
[----:B------:R-:W-:Y:S05]  /*75f0*/  WARPSYNC.COLLECTIVE R50, `(.L_x_313) ;  /* 0x0000000032087348 */ /* 0x000fea0003c00000 */
[----:B------:R0:W1:Y:S02]  /*7600*/  SHFL.DOWN P1, R47, R49, R48, R27 ;  /* 0x08000030312f7389 */ /* 0x000064000002001b */
[----:B01----:R-:W-:Y:S05]  /*7610*/  ENDCOLLECTIVE ;  /* 0x000000000000791b */ /* 0x003fea0003800000 */
.L_x_313:
[----:B------:R-:W-:Y:S01]  /*7620*/  FSEL R44, R41, R46, P0 ;  /* 0x0000002e292c7208 */ /* 0x000fe20000000000 */
[----:B------:R-:W-:Y:S02]  /*7630*/  IMAD.MOV.U32 R49, RZ, RZ, R43 ;  /* 0x000000ffff317224 */ /* 0x000fe400078e002b */
[----:B------:R-:W-:-:S07]  /*7640*/  IMAD.MOV.U32 R51, RZ, RZ, R47 ;  /* 0x000000ffff337224 */ /* 0x000fce00078e002f */
[----:B------:R-:W-:Y:S05]  /*7650*/  WARPSYNC.COLLECTIVE R50, `(.L_x_314) ;  /* 0x0000000032087348 */ /* 0x000fea0003c00000 */
[----:B------:R0:W1:Y:S02]  /*7660*/  SHFL.DOWN P1, R47, R49, R48, R27 ;  /* 0x08000030312f7389 */ /* 0x000064000002001b */
[----:B01----:R-:W-:Y:S05]  /*7670*/  ENDCOLLECTIVE ;  /* 0x000000000000791b */ /* 0x003fea0003800000 */
.L_x_314:
[----:B------:R-:W-:Y:S02]  /*7680*/  IMAD.MOV.U32 R40, RZ, RZ, R51 ;  /* 0x000000ffff287224 */ /* 0x000fe400078e0033 */
[----:B------:R-:W-:Y:S02]  /*7690*/  IMAD.MOV.U32 R49, RZ, RZ, R44 ;  /* 0x000000ffff317224 */ /* 0x000fe400078e002c */
[----:B------:R-:W-:Y:S02]  /*76a0*/  IMAD.MOV.U32 R48, RZ, RZ, 0x10 ;  /* 0x00000010ff307424 */ /* 0x000fe400078e00ff */
[----:B------:R-:W-:-:S07]  /*76b0*/  IMAD.MOV.U32 R52, RZ, RZ, R47 ;  /* 0x000000ffff347224 */ /* 0x000fce00078e002f */
[----:B------:R-:W-:Y:S05]  /*76c0*/  WARPSYNC.COLLECTIVE R50, `(.L_x_315) ;  /* 0x0000000032087348 */ /* 0x000fea0003c00000 */
[----:B------:R0:W1:Y:S02]  /*76d0*/  SHFL.DOWN P1, R47, R49, R48, R27 ;  /* 0x08000030312f7389 */ /* 0x000064000002001b */
[----:B01----:R-:W-:Y:S05]  /*76e0*/  ENDCOLLECTIVE ;  /* 0x000000000000791b */ /* 0x003fea0003800000 */
.L_x_315:
[----:B------:R-:W-:-:S06]  /*76f0*/  IMAD.MOV.U32 R41, RZ, RZ, R52 ;  /* 0x000000ffff297224 */ /* 0x000fcc00078e0034 */
        /* <DEDUP_REMOVED lines=9> */
.L_x_316:
[----:B------:R-:W-:Y:S02]  /*7790*/  IMAD.MOV.U32 R49, RZ, RZ, R42 ;  /* 0x000000ffff317224 */ /* 0x000fe400078e002a */
[----:B------:R-:W-:-:S07]  /*77a0*/  IMAD.MOV.U32 R41, RZ, RZ, R47 ;  /* 0x000000ffff297224 */ /* 0x000fce00078e002f */
[----:B------:R-:W-:Y:S05]  /*77b0*/  WARPSYNC.COLLECTIVE R50, `(.L_x_317) ;  /* 0x0000000032087348 */ /* 0x000fea0003c00000 */
[----:B------:R0:W1:Y:S02]  /*77c0*/  SHFL.DOWN P1, R47, R49, R48, R27 ;  /* 0x08000030312f7389 */ /* 0x000064000002001b */
[----:B01----:R-:W-:Y:S05]  /*77d0*/  ENDCOLLECTIVE ;  /* 0x000000000000791b */ /* 0x003fea0003800000 */
.L_x_317:
        /* <DEDUP_REMOVED lines=9> */
.L_x_318:
        /* <DEDUP_REMOVED lines=10> */
.L_x_319:
[----:B------:R-:W-:Y:S05]  /*7910*/  BRA `(.L_x_320) ;  /* 0xffffffcc00447947 */ /* 0x000fea000383ffff */
.L_x_321:
        /* <DEDUP_REMOVED lines=14> */
.L_x_371:


//--------------------- .text._ZN3cub18CUB_300001_SM_10006detail4scan20DeviceScanInitKernelINS0_13ScanTileStateIN4cuda3std3__45tupleIJddEEELb0EEEEEvT_i --------------------------
	.section	.text._ZN3cub18CUB_300001_SM_10006detail4scan20DeviceScanInitKernelINS0_13ScanTileStateIN4cuda3std3__45tupleIJddEEELb0EEEEEvT_i,"ax",@progbits
	.align	128
        .global         _ZN3cub18CUB_300001_SM_10006detail4scan20DeviceScanInitKernelINS0_13ScanTileStateIN4cuda3std3__45tupleIJddEEELb0EEEEEvT_i
        .type           _ZN3cub18CUB_300001_SM_10006detail4scan20DeviceScanInitKernelINS0_13ScanTileStateIN4cuda3std3__45tupleIJddEEELb0EEEEEvT_i,@function
        .size           _ZN3cub18CUB_300001_SM_10006detail4scan20DeviceScanInitKernelINS0_13ScanTileStateIN4cuda3std3__45tupleIJddEEELb0EEEEEvT_i,(.L_x_372 - _ZN3cub18CUB_300001_SM_10006detail4scan20DeviceScanInitKernelINS0_13ScanTileStateIN4cuda3std3__45tupleIJddEEELb0EEEEEvT_i)
        .other          _ZN3cub18CUB_300001_SM_10006detail4scan20DeviceScanInitKernelINS0_13ScanTileStateIN4cuda3std3__45tupleIJddEEELb0EEEEEvT_i,@"STO_CUDA_ENTRY STV_DEFAULT"
_ZN3cub18CUB_300001_SM_10006detail4scan20DeviceScanInitKernelINS0_13ScanTileStateIN4cuda3std3__45tupleIJddEEELb0EEEEEvT_i:
.text._ZN3cub18CUB_300001_SM_10006detail4scan20DeviceScanInitKernelINS0_13ScanTileStateIN4cuda3std3__45tupleIJddEEELb0EEEEEvT_i:
[----:B------:R-:W-:Y:S01]  /*0000*/  LDC R1, c[0x0][0x37c] ;  /* 0x0000df00ff017b82 */ /* 0x000fe20000000800 */
[----:B------:R-:W0:Y:S07]  /*0010*/  S2R R0, SR_TID.X ;  /* 0x0000000000007919 */ /* 0x000e2e0000002100 */
[----:B------:R-:W1:Y:S01]  /*0020*/  S2UR UR6, SR_CTAID.X ;  /* 0x00000000000679c3 */ /* 0x000e620000002500 */
[----:B------:R-:W2:Y:S07]  /*0030*/  LDCU UR4, c[0x0][0x398] ;  /* 0x00007300ff0477ac */ /* 0x000eae0008000800 */
[----:B------:R-:W1:Y:S01]  /*0040*/  LDC R5, c[0x0][0x360] ;  /* 0x0000d800ff057b82 */ /* 0x000e620000000800 */
[----:B0-----:R-:W-:Y:S01]  /*0050*/  ISETP.GT.U32.AND P0, PT, R0, 0x1f, PT ;  /* 0x0000001f0000780c */ /* 0x001fe20003f04070 */
[----:B-1----:R-:W-:-:S03]  /*0060*/  IMAD R5, R5, UR6, R0 ;  /* 0x0000000605057c24 */ /* 0x002fc6000f8e0200 */
[----:B------:R-:W-:Y:S02]  /*0070*/  ISETP.NE.OR P0, PT, RZ, UR6, P0 ;  /* 0x00000006ff007c0c */ /* 0x000fe40008705670 */
[----:B--2---:R-:W-:Y:S01]  /*0080*/  ISETP.GE.AND P1, PT, R5, UR4, PT ;  /* 0x0000000405007c0c */ /* 0x004fe2000bf26270 */
[----:B------:R-:W0:-:S12]  /*0090*/  LDCU.64 UR4, c[0x0][0x358] ;  /* 0x00006b00ff0477ac */ /* 0x000e180008000a00 */
[----:B------:R-:W1:Y:S02]  /*00a0*/  @!P1 LDC.64 R2, c[0x0][0x380] ;  /* 0x0000e000ff029b82 */ /* 0x000e640000000a00 */
[----:B-1----:R-:W-:Y:S01]  /*00b0*/  @!P1 IMAD.WIDE R2, R5, 0x4, R2 ;  /* 0x0000000405029825 */ /* 0x002fe200078e0202 */
[----:B------:R-:W-:-:S05]  /*00c0*/  @!P1 MOV R5, 0x63 ;  /* 0x0000006300059802 */ /* 0x000fca0000000f00 */
[----:B0-----:R0:W-:Y:S01]  /*00d0*/  @!P1 STG.E desc[UR4][R2.64+0x80], R5 ;  /* 0x0000800502009986 */ /* 0x0011e2000c101904 */
[----:B------:R-:W-:Y:S05]  /*00e0*/  @P0 EXIT ;  /* 0x000000000000094d */ /* 0x000fea0003800000 */
[----:B0-----:R-:W0:Y:S02]  /*00f0*/  LDC.64 R2, c[0x0][0x380] ;  /* 0x0000e000ff027b82 */ /* 0x001e240000000a00 */
[----:B0-----:R-:W-:-:S05]  /*0100*/  IMAD.WIDE.U32 R2, R0, 0x4, R2 ;  /* 0x0000000400027825 */ /* 0x001fca00078e0002 */
[----:B------:R-:W-:Y:S01]  /*0110*/  STG.E desc[UR4][R2.64], RZ ;  /* 0x000000ff02007986 */ /* 0x000fe2000c101904 */
[----:B------:R-:W-:Y:S05]  /*0120*/  EXIT ;  /* 0x000000000000794d */ /* 0x000fea0003800000 */
.L_x_322:
        /* <DEDUP_REMOVED lines=13> */
.L_x_372:


//--------------------- .text._ZN3cub18CUB_300001_SM_10006detail9transform16transform_kernelINS2_10policy_hubILb1EN4cuda3std3__45tupleIJN6thrust24THRUST_300001_SM_1000_NS6detail15normal_iteratorINSA_10device_ptrIdEEEEEEEE10policy1000ElNSB_10functional5actorINSJ_9compositeIJNSJ_16operator_adaptorINS7_10multipliesIvEEEENSK_INSJ_8argumentILj0EEEEENSK_INSJ_5valueIiEEEEEEEEESF_JPdEEEvT0_iT1_T2_DpNS2_10kernel_argIT3_EE --------------------------
	.section	.text._ZN3cub18CUB_300001_SM_10006detail9transform16transform_kernelINS2_10policy_hubILb1EN4cuda3std3__45tupleIJN6thrust24THRUST_300001_SM_1000_NS6detail15normal_iteratorINSA_10device_ptrIdEEEEEEEE10policy1000ElNSB_10functional5actorINSJ_9compositeIJNSJ_16operator_adaptorINS7_10multipliesIvEEEENSK_INSJ_8argumentILj0EEEEENSK_INSJ_5valueIiEEEEEEEEESF_JPdEEEvT0_iT1_T2_DpNS2_10kernel_argIT3_EE,"ax",@progbits
	.align	128
        .global         _ZN3cub18CUB_300001_SM_10006detail9transform16transform_kernelINS2_10policy_hubILb1EN4cuda3std3__45tupleIJN6thrust24THRUST_300001_SM_1000_NS6detail15normal_iteratorINSA_10device_ptrIdEEEEEEEE10policy1000ElNSB_10functional5actorINSJ_9compositeIJNSJ_16operator_adaptorINS7_10multipliesIvEEEENSK_INSJ_8argumentILj0EEEEENSK_INSJ_5valueIiEEEEEEEEESF_JPdEEEvT0_iT1_T2_DpNS2_10kernel_argIT3_EE
        .type           _ZN3cub18CUB_300001_SM_10006detail9transform16transform_kernelINS2_10policy_hubILb1EN4cuda3std3__45tupleIJN6thrust24THRUST_300001_SM_1000_NS6detail15normal_iteratorINSA_10device_ptrIdEEEEEEEE10policy1000ElNSB_10functional5actorINSJ_9compositeIJNSJ_16operator_adaptorINS7_10multipliesIvEEEENSK_INSJ_8argumentILj0EEEEENSK_INSJ_5valueIiEEEEEEEEESF_JPdEEEvT0_iT1_T2_DpNS2_10kernel_argIT3_EE,@function
        .size           _ZN3cub18CUB_300001_SM_10006detail9transform16transform_kernelINS2_10policy_hubILb1EN4cuda3std3__45tupleIJN6thrust24THRUST_300001_SM_1000_NS6detail15normal_iteratorINSA_10device_ptrIdEEEEEEEE10policy1000ElNSB_10functional5actorINSJ_9compositeIJNSJ_16operator_adaptorINS7_10multipliesIvEEEENSK_INSJ_8argumentILj0EEEEENSK_INSJ_5valueIiEEEEEEEEESF_JPdEEEvT0_iT1_T2_DpNS2_10kernel_argIT3_EE,(.L_x_373 - _ZN3cub18CUB_300001_SM_10006detail9transform16transform_kernelINS2_10policy_hubILb1EN4cuda3std3__45tupleIJN6thrust24THRUST_300001_SM_1000_NS6detail15normal_iteratorINSA_10device_ptrIdEEEEEEEE10policy1000ElNSB_10functional5actorINSJ_9compositeIJNSJ_16operator_adaptorINS7_10multipliesIvEEEENSK_INSJ_8argumentILj0EEEEENSK_INSJ_5valueIiEEEEEEEEESF_JPdEEEvT0_iT1_T2_DpNS2_10kernel_argIT3_EE)
        .other          _ZN3cub18CUB_300001_SM_10006detail9transform16transform_kernelINS2_10policy_hubILb1EN4cuda3std3__45tupleIJN6thrust24THRUST_300001_SM_1000_NS6detail15normal_iteratorINSA_10device_ptrIdEEEEEEEE10policy1000ElNSB_10functional5actorINSJ_9compositeIJNSJ_16operator_adaptorINS7_10multipliesIvEEEENSK_INSJ_8argumentILj0EEEEENSK_INSJ_5valueIiEEEEEEEEESF_JPdEEEvT0_iT1_T2_DpNS2_10kernel_argIT3_EE,@"STO_CUDA_ENTRY STV_DEFAULT"
_ZN3cub18CUB_300001_SM_10006detail9transform16transform_kernelINS2_10policy_hubILb1EN4cuda3std3__45tupleIJN6thrust24THRUST_300001_SM_1000_NS6detail15normal_iteratorINSA_10device_ptrIdEEEEEEEE10policy1000ElNSB_10functional5actorINSJ_9compositeIJNSJ_16operator_adaptorINS7_10multipliesIvEEEENSK_INSJ_8argumentILj0EEEEENSK_INSJ_5valueIiEEEEEEEEESF_JPdEEEvT0_iT1_T2_DpNS2_10kernel_argIT3_EE:
.text._ZN3cub18CUB_300001_SM_10006detail9transform16transform_kernelINS2_10policy_hubILb1EN4cuda3std3__45tupleIJN6thrust24THRUST_300001_SM_1000_NS6detail15normal_iteratorINSA_10device_ptrIdEEEEEEEE10policy1000ElNSB_10functional5actorINSJ_9compositeIJNSJ_16operator_adaptorINS7_10multipliesIvEEEENSK_INSJ_8argumentILj0EEEEENSK_INSJ_5valueIiEEEEEEEEESF_JPdEEEvT0_iT1_T2_DpNS2_10kernel_argIT3_EE:
[----:B------:R-:W-:Y:S08]  /*0000*/  LDC R1, c[0x0][0x37c] ;  /* 0x0000df00ff017b82 */ /* 0x000ff00000000800 */
[----:B------:R-:W0:Y:S01]  /*0010*/  LDC R0, c[0x0][0x388] ;  /* 0x0000e200ff007b82 */ /* 0x000e220000000800 */
[----:B------:R-:W1:Y:S01]  /*0020*/  LDCU.64 UR6, c[0x0][0x380] ;  /* 0x00007000ff0677ac */ /* 0x000e620008000a00 */
[----:B------:R-:W2:Y:S01]  /*0030*/  S2R R2, SR_TID.X ;  /* 0x0000000000027919 */ /* 0x000ea20000002100 */
[----:B------:R-:W-:Y:S05]  /*0040*/  BSSY.RECONVERGENT B0, `(.L_x_323) ;  /* 0x000001a000007945 */ /* 0x000fea0003800200 */
[----:B------:R-:W3:Y:S01]  /*0050*/  S2UR UR4, SR_CTAID.X ;  /* 0x00000000000479c3 */ /* 0x000ee20000002500 */
[----:B0-----:R-:W-:-:S05]  /*0060*/  IMAD.SHL.U32 R6, R0, 0x80, RZ ;  /* 0x0000008000067824 */ /* 0x001fca00078e00ff */
[----:B------:R-:W-:Y:S01]  /*0070*/  SHF.R.S32.HI R3, RZ, 0x1f, R6 ;  /* 0x0000001fff037819 */ /* 0x000fe20000011406 */
[----:B---3--:R-:W-:-:S04]  /*0080*/  IMAD.WIDE.U32 R4, R6, UR4, RZ ;  /* 0x0000000406047c25 */ /* 0x008fc8000f8e00ff */
[----:B------:R-:W-:Y:S01]  /*0090*/  IMAD R11, R3, UR4, RZ ;  /* 0x00000004030b7c24 */ /* 0x000fe2000f8e02ff */
[----:B-1----:R-:W-:Y:S01]  /*00a0*/  IADD3 R7, P1, PT, -R4, UR6, RZ ;  /* 0x0000000604077c10 */ /* 0x002fe2000ff3e1ff */
[----:B--2---:R-:W-:Y:S02]  /*00b0*/  IMAD.SHL.U32 R10, R2, 0x80, RZ ;  /* 0x00000080020a7824 */ /* 0x004fe400078e00ff */
[----:B------:R-:W-:Y:S01]  /*00c0*/  IMAD.IADD R11, R5, 0x1, R11 ;  /* 0x00000001050b7824 */ /* 0x000fe200078e020b */
[----:B------:R-:W-:-:S04]  /*00d0*/  ISETP.LT.U32.AND P0, PT, R7, R6, PT ;  /* 0x000000060700720c */ /* 0x000fc80003f01070 */
[----:B------:R-:W-:-:S04]  /*00e0*/  IADD3.X R8, PT, PT, ~R11, UR7, RZ, P1, !PT ;  /* 0x000000070b087c10 */ /* 0x000fc80008ffe5ff */
[----:B------:R-:W-:-:S04]  /*00f0*/  ISETP.LT.AND.EX P0, PT, R8, R3, PT, P0 ;  /* 0x000000030800720c */ /* 0x000fc80003f01300 */
[----:B------:R-:W-:-:S05]  /*0100*/  SEL R3, R7, R6, P0 ;  /* 0x0000000607037207 */ /* 0x000fca0000000000 */
[----:B------:R-:W-:-:S05]  /*0110*/  IMAD.SHL.U32 R7, R3, 0x8, RZ ;  /* 0x0000000803077824 */ /* 0x000fca00078e00ff */
[----:B------:R-:W-:-:S13]  /*0120*/  ISETP.GE.AND P0, PT, R10, R7, PT ;  /* 0x000000070a00720c */ /* 0x000fda0003f06270 */
[----:B------:R-:W-:Y:S05]  /*0130*/  @P0 BRA `(.L_x_324) ;  /* 0x0000000000280947 */ /* 0x000fea0003800000 */
[----:B------:R-:W0:Y:S02]  /*0140*/  LDC.64 R8, c[0x0][0x3a0] ;  /* 0x0000e800ff087b82 */ /* 0x000e240000000a00 */
[----:B0-----:R-:W-:-:S04]  /*0150*/  LEA R8, P0, R4, R8, 0x3 ;  /* 0x0000000804087211 */ /* 0x001fc800078018ff */
[----:B------:R-:W-:-:S03]  /*0160*/  LEA.HI.X R9, R4, R9, R11, 0x3, P0 ;  /* 0x0000000904097211 */ /* 0x000fc600000f1c0b */
[----:B------:R-:W-:-:S07]  /*0170*/  IMAD.WIDE.U32 R8, R2, 0x80, R8 ;  /* 0x0000008002087825 */ /* 0x000fce00078e0008 */
.L_x_325:
[----:B------:R-:W-:Y:S01]  /*0180*/  VIADD R10, R10, 0x4000 ;  /* 0x000040000a0a7836 */ /* 0x000fe20000000000 */
[----:B------:R0:W-:Y:S04]  /*0190*/  CCTL.E.PF2 [R8] ;  /* 0x000000000800798f */ /* 0x0001e80000800100 */
[----:B------:R-:W-:Y:S02]  /*01a0*/  ISETP.GE.AND P0, PT, R10, R7, PT ;  /* 0x000000070a00720c */ /* 0x000fe40003f06270 */
[----:B0-----:R-:W-:-:S05]  /*01b0*/  IADD3 R8, P1, PT, R8, 0x4000, RZ ;  /* 0x0000400008087810 */ /* 0x001fca0007f3e0ff */
[----:B------:R-:W-:-:S06]  /*01c0*/  IMAD.X R9, RZ, RZ, R9, P1 ;  /* 0x000000ffff097224 */ /* 0x000fcc00008e0609 */
[----:B------:R-:W-:Y:S05]  /*01d0*/  @!P0 BRA `(.L_x_325) ;  /* 0xfffffffc00e88947 */ /* 0x000fea000383ffff */
.L_x_324:
[----:B------:R-:W-:Y:S05]  /*01e0*/  BSYNC.RECONVERGENT B0 ;  /* 0x0000000000007941 */ /* 0x000fea0003800200 */
.L_x_323:
[----:B------:R-:W0:Y:S01]  /*01f0*/  LDCU.64 UR8, c[0x0][0x3a0] ;  /* 0x00007400ff0877ac */ /* 0x000e220008000a00 */
[----:B------:R-:W-:Y:S02]  /*0200*/  ISETP.NE.AND P0, PT, R6, R3, PT ;  /* 0x000000030600720c */ /* 0x000fe40003f05270 */
[C---:B------:R-:W-:Y:S01]  /*0210*/  SHF.L.U32 R10, R4.reuse, 0x3, RZ ;  /* 0x00000003040a7819 */ /* 0x040fe200000006ff */
[----:B------:R-:W1:Y:S01]  /*0220*/  LDCU.64 UR6, c[0x0][0x398] ;  /* 0x00007300ff0677ac */ /* 0x000e620008000a00 */
[----:B------:R-:W-:Y:S01]  /*0230*/  SHF.L.U64.HI R4, R4, 0x3, R11 ;  /* 0x0000000304047819 */ /* 0x000fe2000001020b */
[----:B------:R-:W2:Y:S01]  /*0240*/  LDCU.64 UR4, c[0x0][0x358] ;  /* 0x00006b00ff0477ac */ /* 0x000ea20008000a00 */
[C---:B0-----:R-:W-:Y:S02]  /*0250*/  IADD3 R8, P1, PT, R10.reuse, UR8, RZ ;  /* 0x000000080a087c10 */ /* 0x041fe4000ff3e0ff */
[----:B-1----:R-:W-:Y:S02]  /*0260*/  IADD3 R10, P2, PT, R10, UR6, RZ ;  /* 0x000000060a0a7c10 */ /* 0x002fe4000ff5e0ff */
[----:B------:R-:W-:-:S02]  /*0270*/  IADD3.X R9, PT, PT, R4, UR9, RZ, P1, !PT ;  /* 0x0000000904097c10 */ /* 0x000fc40008ffe4ff */
[----:B------:R-:W-:Y:S01]  /*0280*/  IADD3.X R11, PT, PT, R4, UR7, RZ, P2, !PT ;  /* 0x00000007040b7c10 */ /* 0x000fe200097fe4ff */
[----:B--2---:R-:W-:Y:S08]  /*0290*/  @!P0 BRA `(.L_x_326) ;  /* 0x0000000800f48947 */ /* 0x004ff00003800000 */
[----:B------:R-:W-:-:S13]  /*02a0*/  ISETP.GE.AND P0, PT, R0, 0x1, PT ;  /* 0x000000010000780c */ /* 0x000fda0003f06270 */
[----:B------:R-:W-:Y:S05]  /*02b0*/  @!P0 EXIT ;  /* 0x000000000000894d */ /* 0x000fea0003800000 */
[----:B------:R-:W0:Y:S01]  /*02c0*/  LDCU UR6, c[0x0][0x390] ;  /* 0x00007200ff0677ac */ /* 0x000e220008000800 */
[C---:B------:R-:W-:Y:S01]  /*02d0*/  ISETP.GE.U32.AND P0, PT, R0.reuse, 0x8, PT ;  /* 0x000000080000780c */ /* 0x040fe20003f06070 */
[----:B------:R-:W-:Y:S01]  /*02e0*/  IMAD.MOV.U32 R13, RZ, RZ, RZ ;  /* 0x000000ffff0d7224 */ /* 0x000fe200078e00ff */
[----:B------:R-:W-:Y:S01]  /*02f0*/  LOP3.LUT R18, R0, 0x7, RZ, 0xc0, !PT ;  /* 0x0000000700127812 */ /* 0x000fe200078ec0ff */
[----:B0-----:R-:W0:Y:S10]  /*0300*/  I2F.F64 R4, UR6 ;  /* 0x0000000600047d12 */ /* 0x001e340008201c00 */
[----:B------:R-:W-:Y:S05]  /*0310*/  @!P0 BRA `(.L_x_327) ;  /* 0x0000000400cc8947 */ /* 0x000fea0003800000 */
[----:B------:R-:W-:-:S13]  /*0320*/  ISETP.GE.AND P1, PT, R2, R3, PT ;  /* 0x000000030200720c */ /* 0x000fda0003f26270 */
[----:B------:R-:W-:-:S06]  /*0330*/  @!P1 IMAD.WIDE.U32 R14, R2, 0x8, R8 ;  /* 0x00000008020e9825 */ /* 0x000fcc00078e0008 */
[----:B------:R-:W0:Y:S01]  /*0340*/  @!P1 LDG.E.64 R14, desc[UR4][R14.64] ;  /* 0x000000040e0e9981 */ /* 0x000e22000c1e1b00 */
[C---:B------:R-:W-:Y:S02]  /*0350*/  VIADD R19, R2.reuse, 0x80 ;  /* 0x0000008002137836 */ /* 0x040fe40000000000 */
[----:B------:R-:W-:-:S03]  /*0360*/  @!P1 IMAD.WIDE.U32 R22, R2, 0x8, R10 ;  /* 0x0000000802169825 */ /* 0x000fc600078e000a */
[C---:B------:R-:W-:Y:S01]  /*0370*/  ISETP.GE.AND P0, PT, R19.reuse, R3, PT ;  /* 0x000000031300720c */ /* 0x040fe20003f06270 */
[----:B------:R-:W-:Y:S01]  /*0380*/  IMAD.WIDE R6, R19, 0x8, R8 ;  /* 0x0000000813067825 */ /* 0x000fe200078e0208 */
[----:B0-----:R-:W-:-:S07]  /*0390*/  @!P1 DMUL R20, R4, R14 ;  /* 0x0000000e04149228 */ /* 0x001fce0000000000 */
[----:B------:R0:W-:Y:S04]  /*03a0*/  @!P1 STG.E.64 desc[UR4][R22.64], R20 ;  /* 0x0000001416009986 */ /* 0x0001e8000c101b04 */
[----:B------:R-:W2:Y:S01]  /*03b0*/  @!P0 LDG.E.64 R12, desc[UR4][R6.64] ;  /* 0x00000004060c8981 */ /* 0x000ea2000c1e1b00 */
[C---:B------:R-:W-:Y:S01]  /*03c0*/  VIADD R16, R2.reuse, 0x100 ;  /* 0x0000010002107836 */ /* 0x040fe20000000000 */
[----:B------:R-:W-:Y:S01]  /*03d0*/  BSSY.RECONVERGENT B0, `(.L_x_328) ;  /* 0x0000015000007945 */ /* 0x000fe20003800200 */
[C---:B------:R-:W-:Y:S02]  /*03e0*/  VIADD R26, R2.reuse, 0x200 ;  /* 0x00000200021a7836 */ /* 0x040fe40000000000 */
[----:B------:R-:W-:Y:S01]  /*03f0*/  VIADD R24, R2, 0x180 ;  /* 0x0000018002187836 */ /* 0x000fe20000000000 */
[-C--:B------:R-:W-:Y:S01]  /*0400*/  ISETP.GE.AND P6, PT, R16, R3.reuse, PT ;  /* 0x000000031000720c */ /* 0x080fe20003fc6270 */
[----:B------:R-:W-:Y:S01]  /*0410*/  IMAD.WIDE R14, R19, 0x8, R10 ;  /* 0x00000008130e7825 */ /* 0x000fe200078e020a */
[----:B------:R-:W-:-:S02]  /*0420*/  ISETP.GE.AND P4, PT, R26, R3, PT ;  /* 0x000000031a00720c */ /* 0x000fc40003f86270 */
[----:B------:R-:W-:Y:S01]  /*0430*/  ISETP.GE.AND P5, PT, R24, R3, PT ;  /* 0x000000031800720c */ /* 0x000fe20003fa6270 */
[C---:B------:R-:W-:Y:S01]  /*0440*/  VIADD R26, R2.reuse, 0x300 ;  /* 0x00000300021a7836 */ /* 0x040fe20000000000 */
[----:B------:R-:W-:-:S04]  /*0450*/  IADD3 R24, PT, PT, R2, 0x280, RZ ;  /* 0x0000028002187810 */ /* 0x000fc80007ffe0ff */
[-C--:B------:R-:W-:Y:S02]  /*0460*/  ISETP.GE.AND P3, PT, R24, R3.reuse, PT ;  /* 0x000000031800720c */ /* 0x080fe40003f66270 */
[----:B------:R-:W-:Y:S01]  /*0470*/  ISETP.GE.AND P2, PT, R26, R3, PT ;  /* 0x000000031a00720c */ /* 0x000fe20003f46270 */
[----:B--2---:R-:W-:Y:S01]  /*0480*/  @!P0 DMUL R16, R4, R12 ;  /* 0x0000000c04108228 */ /* 0x004fe20000000000 */
[----:B------:R-:W-:Y:S01]  /*0490*/  VIADD R12, R2, 0x380 ;  /* 0x00000380020c7836 */ /* 0x000fe20000000000 */
[----:B------:R-:W-:-:S05]  /*04a0*/  LOP3.LUT R13, R0, 0x7ffffff8, RZ, 0xc0, !PT ;  /* 0x7ffffff8000d7812 */ /* 0x000fca00078ec0ff */
[----:B------:R0:W-:Y:S01]  /*04b0*/  @!P0 STG.E.64 desc[UR4][R14.64], R16 ;  /* 0x000000100e008986 */ /* 0x0001e2000c101b04 */
[----:B------:R-:W-:Y:S02]  /*04c0*/  ISETP.GE.AND P1, PT, R12, R3, PT ;  /* 0x000000030c00720c */ /* 0x000fe40003f26270 */
[----:B------:R-:W-:Y:S01]  /*04d0*/  ISETP.NE.AND P0, PT, R13, 0x8, PT ;  /* 0x000000080d00780c */ /* 0x000fe20003f05270 */
[----:B------:R-:W-:-:S12]  /*04e0*/  @P6 BRA `(.L_x_329) ;  /* 0x00000000000c6947 */ /* 0x000fd80003800000 */
[----:B0-----:R-:W2:Y:S02]  /*04f0*/  LDG.E.64 R16, desc[UR4][R6.64+0x400] ;  /* 0x0004000406107981 */ /* 0x001ea4000c1e1b00 */
[----:B--2---:R-:W-:-:S07]  /*0500*/  DMUL R16, R4, R16 ;  /* 0x0000001004107228 */ /* 0x004fce0000000000 */
[----:B------:R1:W-:Y:S04]  /*0510*/  STG.E.64 desc[UR4][R14.64+0x400], R16 ;  /* 0x000400100e007986 */ /* 0x0003e8000c101b04 */
.L_x_329:
[----:B------:R-:W-:Y:S05]  /*0520*/  BSYNC.RECONVERGENT B0 ;  /* 0x0000000000007941 */ /* 0x000fea0003800200 */
.L_x_328:
[----:B------:R-:W-:Y:S04]  /*0530*/  BSSY.RECONVERGENT B0, `(.L_x_330) ;  /* 0x0000005000007945 */ /* 0x000fe80003800200 */
[----:B------:R-:W-:Y:S05]  /*0540*/  @P5 BRA `(.L_x_331) ;  /* 0x00000000000c5947 */ /* 0x000fea0003800000 */
[----:B01----:R-:W2:Y:S02]  /*0550*/  LDG.E.64 R16, desc[UR4][R6.64+0x800] ;  /* 0x0008000406107981 */ /* 0x003ea4000c1e1b00 */
[----:B--2---:R-:W-:-:S07]  /*0560*/  DMUL R16, R4, R16 ;  /* 0x0000001004107228 */ /* 0x004fce0000000000 */
[----:B------:R2:W-:Y:S04]  /*0570*/  STG.E.64 desc[UR4][R14.64+0x800], R16 ;  /* 0x000800100e007986 */ /* 0x0005e8000c101b04 */
.L_x_331:
[----:B------:R-:W-:Y:S05]  /*0580*/  BSYNC.RECONVERGENT B0 ;  /* 0x0000000000007941 */ /* 0x000fea0003800200 */
.L_x_330:
[----:B------:R-:W-:Y:S04]  /*0590*/  BSSY.RECONVERGENT B0, `(.L_x_332) ;  /* 0x0000005000007945 */ /* 0x000fe80003800200 */
[----:B------:R-:W-:Y:S05]  /*05a0*/  @P4 BRA `(.L_x_333) ;  /* 0x00000000000c4947 */ /* 0x000fea0003800000 */
[----:B012---:R-:W2:Y:S02]  /*05b0*/  LDG.E.64 R16, desc[UR4][R6.64+0xc00] ;  /* 0x000c000406107981 */ /* 0x007ea4000c1e1b00 */
[----:B--2---:R-:W-:-:S07]  /*05c0*/  DMUL R16, R4, R16 ;  /* 0x0000001004107228 */ /* 0x004fce0000000000 */
[----:B------:R3:W-:Y:S04]  /*05d0*/  STG.E.64 desc[UR4][R14.64+0xc00], R16 ;  /* 0x000c00100e007986 */ /* 0x0007e8000c101b04 */
.L_x_333:
[----:B------:R-:W-:Y:S05]  /*05e0*/  BSYNC.RECONVERGENT B0 ;  /* 0x0000000000007941 */ /* 0x000fea0003800200 */
.L_x_332:
[----:B------:R-:W-:Y:S04]  /*05f0*/  BSSY.RECONVERGENT B0, `(.L_x_334) ;  /* 0x0000005000007945 */ /* 0x000fe80003800200 */
[----:B------:R-:W-:Y:S05]  /*0600*/  @P3 BRA `(.L_x_335) ;  /* 0x00000000000c3947 */ /* 0x000fea0003800000 */
[----:B0123--:R-:W2:Y:S02]  /*0610*/  LDG.E.64 R16, desc[UR4][R6.64+0x1000] ;  /* 0x0010000406107981 */ /* 0x00fea4000c1e1b00 */
[----:B--2---:R-:W-:-:S07]  /*0620*/  DMUL R16, R4, R16 ;  /* 0x0000001004107228 */ /* 0x004fce0000000000 */
[----:B------:R4:W-:Y:S04]  /*0630*/  STG.E.64 desc[UR4][R14.64+0x1000], R16 ;  /* 0x001000100e007986 */ /* 0x0009e8000c101b04 */
.L_x_335:
[----:B------:R-:W-:Y:S05]  /*0640*/  BSYNC.RECONVERGENT B0 ;  /* 0x0000000000007941 */ /* 0x000fea0003800200 */
.L_x_334:
[----:B------:R-:W-:Y:S04]  /*0650*/  BSSY.RECONVERGENT B0, `(.L_x_336) ;  /* 0x0000005000007945 */ /* 0x000fe80003800200 */
[----:B------:R-:W-:Y:S05]  /*0660*/  @P2 BRA `(.L_x_337) ;  /* 0x00000000000c2947 */ /* 0x000fea0003800000 */
[----:B01234-:R-:W2:Y:S02]  /*0670*/  LDG.E.64 R16, desc[UR4][R6.64+0x1400] ;  /* 0x0014000406107981 */ /* 0x01fea4000c1e1b00 */
[----:B--2---:R-:W-:-:S07]  /*0680*/  DMUL R16, R4, R16 ;  /* 0x0000001004107228 */ /* 0x004fce0000000000 */
[----:B------:R0:W-:Y:S04]  /*0690*/  STG.E.64 desc[UR4][R14.64+0x1400], R16 ;  /* 0x001400100e007986 */ /* 0x0001e8000c101b04 */
.L_x_337:
[----:B------:R-:W-:Y:S05]  /*06a0*/  BSYNC.RECONVERGENT B0 ;  /* 0x0000000000007941 */ /* 0x000fea0003800200 */
.L_x_336:
[----:B------:R-:W-:Y:S04]  /*06b0*/  BSSY.RECONVERGENT B0, `(.L_x_338) ;  /* 0x0000005000007945 */ /* 0x000fe80003800200 */
[----:B------:R-:W-:Y:S05]  /*06c0*/  @P1 BRA `(.L_x_339) ;  /* 0x00000000000c1947 */ /* 0x000fea0003800000 */
[----:B------:R-:W0:Y:S02]  /*06d0*/  LDG.E.64 R6, desc[UR4][R6.64+0x1800] ;  /* 0x0018000406067981 */ /* 0x000e24000c1e1b00 */
[----:B01234-:R-:W-:-:S07]  /*06e0*/  DMUL R16, R4, R6 ;  /* 0x0000000604107228 */ /* 0x01ffce0000000000 */
[----:B------:R0:W-:Y:S04]  /*06f0*/  STG.E.64 desc[UR4][R14.64+0x1800], R16 ;  /* 0x001800100e007986 */ /* 0x0001e8000c101b04 */
.L_x_339:
[----:B------:R-:W-:Y:S05]  /*0700*/  BSYNC.RECONVERGENT B0 ;  /* 0x0000000000007941 */ /* 0x000fea0003800200 */
.L_x_338:
[----:B------:R-:W-:Y:S05]  /*0710*/  @!P0 BRA `(.L_x_327) ;  /* 0x0000000000cc8947 */ /* 0x000fea0003800000 */
[----:B------:R-:W-:-:S07]  /*0720*/  IMAD.MOV.U32 R0, RZ, RZ, 0x8 ;  /* 0x00000008ff007424 */ /* 0x000fce00078e00ff */
.L_x_342:
[----:B01234-:R-:W-:-:S05]  /*0730*/  IMAD R17, R0, 0x80, R2 ;  /* 0x0000008000117824 */ /* 0x01ffca00078e0202 */
[----:B------:R-:W-:-:S13]  /*0740*/  ISETP.GE.AND P0, PT, R17, R3, PT ;  /* 0x000000031100720c */ /* 0x000fda0003f06270 */
[----:B------:R-:W-:-:S06]  /*0750*/  @!P0 IMAD.WIDE.U32 R20, R17, 0x8, R8 ;  /* 0x0000000811148825 */ /* 0x000fcc00078e0008 */
[----:B------:R-:W2:Y:S01]  /*0760*/  @!P0 LDG.E.64 R20, desc[UR4][R20.64] ;  /* 0x0000000414148981 */ /* 0x000ea2000c1e1b00 */
[C---:B------:R-:W-:Y:S02]  /*0770*/  VIADD R19, R17.reuse, 0x80 ;  /* 0x0000008011137836 */ /* 0x040fe40000000000 */
[----:B------:R-:W-:-:S03]  /*0780*/  @!P0 IMAD.WIDE.U32 R28, R17, 0x8, R10 ;  /* 0x00000008111c8825 */ /* 0x000fc600078e000a */
[C---:B------:R-:W-:Y:S01]  /*0790*/  ISETP.GE.AND P1, PT, R19.reuse, R3, PT ;  /* 0x000000031300720c */ /* 0x040fe20003f26270 */
[----:B------:R-:W-:Y:S01]  /*07a0*/  IMAD.WIDE R14, R19, 0x8, R8 ;  /* 0x00000008130e7825 */ /* 0x000fe200078e0208 */
[----:B--2---:R-:W-:-:S07]  /*07b0*/  @!P0 DMUL R26, R4, R20 ;  /* 0x00000014041a8228 */ /* 0x004fce0000000000 */
[----:B------:R0:W-:Y:S04]  /*07c0*/  @!P0 STG.E.64 desc[UR4][R28.64], R26 ;  /* 0x0000001a1c008986 */ /* 0x0001e8000c101b04 */
[----:B------:R-:W2:Y:S01]  /*07d0*/  @!P1 LDG.E.64 R6, desc[UR4][R14.64] ;  /* 0x000000040e069981 */ /* 0x000ea2000c1e1b00 */
[----:B------:R-:W-:-:S04]  /*07e0*/  IADD3 R12, PT, PT, R17, 0x100, RZ ;  /* 0x00000100110c7810 */ /* 0x000fc80007ffe0ff */
[----:B------:R-:W-:Y:S01]  /*07f0*/  ISETP.GE.AND P0, PT, R12, R3, PT ;  /* 0x000000030c00720c */ /* 0x000fe20003f06270 */
[----:B--2---:R-:W-:Y:S01]  /*0800*/  @!P1 DMUL R24, R4, R6 ;  /* 0x0000000604189228 */ /* 0x004fe20000000000 */
[----:B------:R-:W-:-:S06]  /*0810*/  IMAD.WIDE R6, R19, 0x8, R10 ;  /* 0x0000000813067825 */ /* 0x000fcc00078e020a */
[----:B------:R1:W-:Y:S05]  /*0820*/  @!P1 STG.E.64 desc[UR4][R6.64], R24 ;  /* 0x0000001806009986 */ /* 0x0003ea000c101b04 */
[----:B------:R-:W2:Y:S01]  /*0830*/  @!P0 LDG.E.64 R20, desc[UR4][R14.64+0x400] ;  /* 0x000400040e148981 */ /* 0x000ea2000c1e1b00 */
[----:B------:R-:W-:-:S05]  /*0840*/  VIADD R12, R17, 0x180 ;  /* 0x00000180110c7836 */ /* 0x000fca0000000000 */
[----:B------:R-:W-:Y:S01]  /*0850*/  ISETP.GE.AND P1, PT, R12, R3, PT ;  /* 0x000000030c00720c */ /* 0x000fe20003f26270 */
[----:B--2---:R-:W-:-:S07]  /*0860*/  @!P0 DMUL R22, R4, R20 ;  /* 0x0000001404168228 */ /* 0x004fce0000000000 */
[----:B------:R2:W-:Y:S05]  /*0870*/  @!P0 STG.E.64 desc[UR4][R6.64+0x400], R22 ;  /* 0x0004001606008986 */ /* 0x0005ea000c101b04 */
[----:B------:R-:W0:Y:S01]  /*0880*/  @!P1 LDG.E.64 R20, desc[UR4][R14.64+0x800] ;  /* 0x000800040e149981 */ /* 0x000e22000c1e1b00 */
[----:B------:R-:W-:-:S05]  /*0890*/  VIADD R12, R17, 0x200 ;  /* 0x00000200110c7836 */ /* 0x000fca0000000000 */
[----:B------:R-:W-:Y:S01]  /*08a0*/  ISETP.GE.AND P0, PT, R12, R3, PT ;  /* 0x000000030c00720c */ /* 0x000fe20003f06270 */
[----:B0-----:R-:W-:-:S07]  /*08b0*/  @!P1 DMUL R26, R4, R20 ;  /* 0x00000014041a9228 */ /* 0x001fce0000000000 */
[----:B------:R0:W-:Y:S05]  /*08c0*/  @!P1 STG.E.64 desc[UR4][R6.64+0x800], R26 ;  /* 0x0008001a06009986 */ /* 0x0001ea000c101b04 */
[----:B------:R-:W1:Y:S01]  /*08d0*/  @!P0 LDG.E.64 R20, desc[UR4][R14.64+0xc00] ;  /* 0x000c00040e148981 */ /* 0x000e62000c1e1b00 */
[----:B------:R-:W-:-:S05]  /*08e0*/  VIADD R12, R17, 0x280 ;  /* 0x00000280110c7836 */ /* 0x000fca0000000000 */
[----:B------:R-:W-:Y:S01]  /*08f0*/  ISETP.GE.AND P1, PT, R12, R3, PT ;  /* 0x000000030c00720c */ /* 0x000fe20003f26270 */
[----:B-1----:R-:W-:-:S07]  /*0900*/  @!P0 DMUL R24, R4, R20 ;  /* 0x0000001404188228 */ /* 0x002fce0000000000 */
[----:B------:R0:W-:Y:S05]  /*0910*/  @!P0 STG.E.64 desc[UR4][R6.64+0xc00], R24 ;  /* 0x000c001806008986 */ /* 0x0001ea000c101b04 */
[----:B------:R-:W2:Y:S01]  /*0920*/  @!P1 LDG.E.64 R20, desc[UR4][R14.64+0x1000] ;  /* 0x001000040e149981 */ /* 0x000ea2000c1e1b00 */
[----:B------:R-:W-:-:S05]  /*0930*/  VIADD R12, R17, 0x300 ;  /* 0x00000300110c7836 */ /* 0x000fca0000000000 */
[----:B------:R-:W-:Y:S01]  /*0940*/  ISETP.GE.AND P0, PT, R12, R3, PT ;  /* 0x000000030c00720c */ /* 0x000fe20003f06270 */
[----:B--2---:R-:W-:-:S07]  /*0950*/  @!P1 DMUL R22, R4, R20 ;  /* 0x0000001404169228 */ /* 0x004fce0000000000 */
[----:B------:R0:W-:Y:S05]  /*0960*/  @!P1 STG.E.64 desc[UR4][R6.64+0x1000], R22 ;  /* 0x0010001606009986 */ /* 0x0001ea000c101b04 */
[----:B------:R-:W2:Y:S01]  /*0970*/  @!P0 LDG.E.64 R20, desc[UR4][R14.64+0x1400] ;  /* 0x001400040e148981 */ /* 0x000ea2000c1e1b00 */
[----:B------:R-:W-:Y:S01]  /*0980*/  VIADD R12, R17, 0x380 ;  /* 0x00000380110c7836 */ /* 0x000fe20000000000 */
[----:B------:R-:W-:Y:S01]  /*0990*/  IADD3 R0, PT, PT, R0, 0x8, RZ ;  /* 0x0000000800007810 */ /* 0x000fe20007ffe0ff */
[----:B------:R-:W-:Y:S03]  /*09a0*/  BSSY.RECONVERGENT B0, `(.L_x_340) ;  /* 0x0000009000007945 */ /* 0x000fe60003800200 */
[----:B------:R-:W-:Y:S01]  /*09b0*/  ISETP.NE.AND P1, PT, R0, R13, PT ;  /* 0x0000000d0000720c */ /* 0x000fe20003f25270 */
[----:B--2---:R-:W-:-:S07]  /*09c0*/  @!P0 DMUL R20, R4, R20 ;  /* 0x0000001404148228 */ /* 0x004fce0000000000 */
[----:B------:R0:W-:Y:S01]  /*09d0*/  @!P0 STG.E.64 desc[UR4][R6.64+0x1400], R20 ;  /* 0x0014001406008986 */ /* 0x0001e2000c101b04 */
[----:B------:R-:W-:-:S13]  /*09e0*/  ISETP.GE.AND P0, PT, R12, R3, PT ;  /* 0x000000030c00720c */ /* 0x000fda0003f06270 */
[----:B0-----:R-:W-:Y:S05]  /*09f0*/  @P0 BRA `(.L_x_341) ;  /* 0x00000000000c0947 */ /* 0x001fea0003800000 */
[----:B------:R-:W2:Y:S02]  /*0a00*/  LDG.E.64 R14, desc[UR4][R14.64+0x1800] ;  /* 0x001800040e0e7981 */ /* 0x000ea4000c1e1b00 */
[----:B--2---:R-:W-:-:S07]  /*0a10*/  DMUL R16, R4, R14 ;  /* 0x0000000e04107228 */ /* 0x004fce0000000000 */
[----:B------:R0:W-:Y:S04]  /*0a20*/  STG.E.64 desc[UR4][R6.64+0x1800], R16 ;  /* 0x0018001006007986 */ /* 0x0001e8000c101b04 */
.L_x_341:
[----:B------:R-:W-:Y:S05]  /*0a30*/  BSYNC.RECONVERGENT B0 ;  /* 0x0000000000007941 */ /* 0x000fea0003800200 */
.L_x_340:
[----:B------:R-:W-:Y:S05]  /*0a40*/  @P1 BRA `(.L_x_342) ;  /* 0xfffffffc00381947 */ /* 0x000fea000383ffff */
.L_x_327:
[----:B------:R-:W-:-:S13]  /*0a50*/  ISETP.NE.AND P0, PT, R18, RZ, PT ;  /* 0x000000ff1200720c */ /* 0x000fda0003f05270 */
[----:B------:R-:W-:Y:S05]  /*0a60*/  @!P0 EXIT ;  /* 0x000000000000894d */ /* 0x000fea0003800000 */
[----:B------:R-:W0:Y:S01]  /*0a70*/  LDC R0, c[0x0][0x388] ;  /* 0x0000e200ff007b82 */ /* 0x000e220000000800 */
[----:B------:R-:W-:Y:S02]  /*0a80*/  ISETP.GE.U32.AND P0, PT, R18, 0x4, PT ;  /* 0x000000041200780c */ /* 0x000fe40003f06070 */
[----:B0-----:R-:W-:-:S04]  /*0a90*/  LOP3.LUT R6, R0, 0x3, RZ, 0xc0, !PT ;  /* 0x0000000300067812 */ /* 0x001fc800078ec0ff */
[----:B------:R-:W-:-:S07]  /*0aa0*/  ISETP.NE.AND P2, PT, R6, RZ, PT ;  /* 0x000000ff0600720c */ /* 0x000fce0003f45270 */
[----:B------:R-:W-:Y:S06]  /*0ab0*/  @!P0 BRA `(.L_x_343) ;  /* 0x0000000000748947 */ /* 0x000fec0003800000 */
[----:B------:R-:W-:-:S05]  /*0ac0*/  IMAD R7, R13, 0x80, R2 ;  /* 0x000000800d077824 */ /* 0x000fca00078e0202 */
[----:B------:R-:W-:-:S13]  /*0ad0*/  ISETP.GE.AND P0, PT, R7, R3, PT ;  /* 0x000000030700720c */ /* 0x000fda0003f06270 */
[----:B-1234-:R-:W-:-:S06]  /*0ae0*/  @!P0 IMAD.WIDE R14, R7, 0x8, R8 ;  /* 0x00000008070e8825 */ /* 0x01efcc00078e0208 */
[----:B------:R-:W2:Y:S01]  /*0af0*/  @!P0 LDG.E.64 R14, desc[UR4][R14.64] ;  /* 0x000000040e0e8981 */ /* 0x000ea2000c1e1b00 */
[C---:B------:R-:W-:Y:S02]  /*0b00*/  VIADD R25, R7.reuse, 0x80 ;  /* 0x0000008007197836 */ /* 0x040fe40000000000 */
[----:B------:R-:W-:-:S03]  /*0b10*/  @!P0 IMAD.WIDE R18, R7, 0x8, R10 ;  /* 0x0000000807128825 */ /* 0x000fc600078e020a */
[----:B------:R-:W-:-:S13]  /*0b20*/  ISETP.GE.AND P1, PT, R25, R3, PT ;  /* 0x000000031900720c */ /* 0x000fda0003f26270 */
[----:B------:R-:W-:Y:S01]  /*0b30*/  @!P1 IMAD.WIDE R20, R25, 0x8, R8 ;  /* 0x0000000819149825 */ /* 0x000fe200078e0208 */
[----:B--2---:R-:W-:-:S07]  /*0b40*/  @!P0 DMUL R16, R4, R14 ;  /* 0x0000000e04108228 */ /* 0x004fce0000000000 */
[----:B------:R0:W-:Y:S04]  /*0b50*/  @!P0 STG.E.64 desc[UR4][R18.64], R16 ;  /* 0x0000001012008986 */ /* 0x0001e8000c101b04 */
[----:B------:R-:W2:Y:S01]  /*0b60*/  @!P1 LDG.E.64 R20, desc[UR4][R20.64] ;  /* 0x0000000414149981 */ /* 0x000ea2000c1e1b00 */
[----:B------:R-:W-:Y:S02]  /*0b70*/  VIADD R27, R7, 0x100 ;  /* 0x00000100071b7836 */ /* 0x000fe40000000000 */
[----:B------:R-:W-:-:S03]  /*0b80*/  @!P1 IMAD.WIDE R14, R25, 0x8, R10 ;  /* 0x00000008190e9825 */ /* 0x000fc600078e020a */
[----:B------:R-:W-:-:S13]  /*0b90*/  ISETP.GE.AND P0, PT, R27, R3, PT ;  /* 0x000000031b00720c */ /* 0x000fda0003f06270 */
[----:B------:R-:W-:Y:S01]  /*0ba0*/  @!P0 IMAD.WIDE R24, R27, 0x8, R8 ;  /* 0x000000081b188825 */ /* 0x000fe200078e0208 */
[----:B--2---:R-:W-:-:S07]  /*0bb0*/  @!P1 DMUL R22, R4, R20 ;  /* 0x0000001404169228 */ /* 0x004fce0000000000 */
[----:B------:R1:W-:Y:S04]  /*0bc0*/  @!P1 STG.E.64 desc[UR4][R14.64], R22 ;  /* 0x000000160e009986 */ /* 0x0003e8000c101b04 */
[----:B------:R-:W2:Y:S01]  /*0bd0*/  @!P0 LDG.E.64 R24, desc[UR4][R24.64] ;  /* 0x0000000418188981 */ /* 0x000ea2000c1e1b00 */
[----:B------:R-:W-:Y:S02]  /*0be0*/  VIADD R7, R7, 0x180 ;  /* 0x0000018007077836 */ /* 0x000fe40000000000 */
[----:B0-----:R-:W-:-:S03]  /*0bf0*/  @!P0 IMAD.WIDE R18, R27, 0x8, R10 ;  /* 0x000000081b128825 */ /* 0x001fc600078e020a */
[----:B------:R-:W-:-:S13]  /*0c00*/  ISETP.GE.AND P1, PT, R7, R3, PT ;  /* 0x000000030700720c */ /* 0x000fda0003f26270 */
[----:B------:R-:W-:Y:S01]  /*0c10*/  @!P1 IMAD.WIDE R20, R7, 0x8, R8 ;  /* 0x0000000807149825 */ /* 0x000fe200078e0208 */
[----:B--2---:R-:W-:-:S07]  /*0c20*/  @!P0 DMUL R16, R4, R24 ;  /* 0x0000001804108228 */ /* 0x004fce0000000000 */
[----:B------:R1:W-:Y:S04]  /*0c30*/  @!P0 STG.E.64 desc[UR4][R18.64], R16 ;  /* 0x0000001012008986 */ /* 0x0003e8000c101b04 */
[----:B------:R-:W2:Y:S01]  /*0c40*/  @!P1 LDG.E.64 R20, desc[UR4][R20.64] ;  /* 0x0000000414149981 */ /* 0x000ea2000c1e1b00 */
[----:B------:R-:W-:-:S04]  /*0c50*/  @!P1 IMAD.WIDE R28, R7, 0x8, R10 ;  /* 0x00000008071c9825 */ /* 0x000fc800078e020a */
[----:B------:R-:W-:Y:S01]  /*0c60*/  VIADD R13, R13, 0x4 ;  /* 0x000000040d0d7836 */ /* 0x000fe20000000000 */
[----:B--2---:R-:W-:-:S07]  /*0c70*/  @!P1 DMUL R26, R4, R20 ;  /* 0x00000014041a9228 */ /* 0x004fce0000000000 */
[----:B------:R1:W-:Y:S04]  /*0c80*/  @!P1 STG.E.64 desc[UR4][R28.64], R26 ;  /* 0x0000001a1c009986 */ /* 0x0003e8000c101b04 */
.L_x_343:
[----:B------:R-:W-:Y:S05]  /*0c90*/  @!P2 EXIT ;  /* 0x000000000000a94d */ /* 0x000fea0003800000 */
[----:B------:R-:W-:Y:S02]  /*0ca0*/  ISETP.NE.AND P0, PT, R6, 0x1, PT ;  /* 0x000000010600780c */ /* 0x000fe40003f05270 */
[----:B------:R-:W-:-:S04]  /*0cb0*/  LOP3.LUT R0, R0, 0x1, RZ, 0xc0, !PT ;  /* 0x0000000100007812 */ /* 0x000fc800078ec0ff */
[----:B------:R-:W-:-:S07]  /*0cc0*/  ISETP.NE.U32.AND P2, PT, R0, 0x1, PT ;  /* 0x000000010000780c */ /* 0x000fce0003f45070 */
[----:B------:R-:W-:Y:S06]  /*0cd0*/  @!P0 BRA `(.L_x_344) ;  /* 0x00000000003c8947 */ /* 0x000fec0003800000 */
[----:B-1234-:R-:W-:-:S04]  /*0ce0*/  LEA R17, R13, R2, 0x7 ;  /* 0x000000020d117211 */ /* 0x01efc800078e38ff */
[----:B------:R-:W-:-:S13]  /*0cf0*/  ISETP.GE.AND P0, PT, R17, R3, PT ;  /* 0x000000031100720c */ /* 0x000fda0003f06270 */
[----:B------:R-:W-:-:S06]  /*0d00*/  @!P0 IMAD.WIDE R6, R17, 0x8, R8 ;  /* 0x0000000811068825 */ /* 0x000fcc00078e0208 */
        /* <DEDUP_REMOVED lines=12> */
.L_x_344:
[----:B------:R-:W-:Y:S05]  /*0dd0*/  @P2 EXIT ;  /* 0x000000000000294d */ /* 0x000fea0003800000 */
[----:B------:R-:W-:-:S05]  /*0de0*/  IMAD R13, R13, 0x80, R2 ;  /* 0x000000800d0d7824 */ /* 0x000fca00078e0202 */
[----:B------:R-:W-:-:S13]  /*0df0*/  ISETP.GE.AND P0, PT, R13, R3, PT ;  /* 0x000000030d00720c */ /* 0x000fda0003f06270 */
[----:B------:R-:W-:Y:S05]  /*0e00*/  @P0 EXIT ;  /* 0x000000000000094d */ /* 0x000fea0003800000 */
[----:B------:R-:W-:-:S06]  /*0e10*/  IMAD.WIDE R8, R13, 0x8, R8 ;  /* 0x000000080d087825 */ /* 0x000fcc00078e0208 */
[----:B------:R-:W5:Y:S01]  /*0e20*/  LDG.E.64 R8, desc[UR4][R8.64] ;  /* 0x0000000408087981 */ /* 0x000f62000c1e1b00 */
[----:B------:R-:W-:Y:S01]  /*0e30*/  IMAD.WIDE R10, R13, 0x8, R10 ;  /* 0x000000080d0a7825 */ /* 0x000fe200078e020a */
[----:B-----5:R-:W-:-:S07]  /*0e40*/  DMUL R4, R4, R8 ;  /* 0x0000000804047228 */ /* 0x020fce0000000000 */
[----:B------:R-:W-:Y:S01]  /*0e50*/  STG.E.64 desc[UR4][R10.64], R4 ;  /* 0x000000040a007986 */ /* 0x000fe2000c101b04 */
[----:B------:R-:W-:Y:S05]  /*0e60*/  EXIT ;  /* 0x000000000000794d */ /* 0x000fea0003800000 */
.L_x_326:
[----:B------:R-:W-:-:S13]  /*0e70*/  ISETP.GE.AND P0, PT, R0, 0x1, PT ;  /* 0x000000010000780c */ /* 0x000fda0003f06270 */
[----:B------:R-:W-:Y:S05]  /*0e80*/  @!P0 EXIT ;  /* 0x000000000000894d */ /* 0x000fea0003800000 */
[----:B------:R-:W0:Y:S01]  /*0e90*/  LDCU UR6, c[0x0][0x390] ;  /* 0x00007200ff0677ac */ /* 0x000e220008000800 */
[C---:B------:R-:W-:Y:S01]  /*0ea0*/  ISETP.GE.U32.AND P1, PT, R0.reuse, 0x10, PT ;  /* 0x000000100000780c */ /* 0x040fe20003f26070 */
[----:B------:R-:W-:Y:S01]  /*0eb0*/  IMAD.MOV.U32 R3, RZ, RZ, RZ ;  /* 0x000000ffff037224 */ /* 0x000fe200078e00ff */
[----:B------:R-:W-:-:S04]  /*0ec0*/  LOP3.LUT R24, R0, 0xf, RZ, 0xc0, !PT ;  /* 0x0000000f00187812 */ /* 0x000fc800078ec0ff */
[----:B------:R-:W-:Y:S01]  /*0ed0*/  ISETP.NE.AND P0, PT, R24, RZ, PT ;  /* 0x000000ff1800720c */ /* 0x000fe20003f05270 */
[----:B0-----:R-:W0:Y:S06]  /*0ee0*/  I2F.F64 R12, UR6 ;  /* 0x00000006000c7d12 */ /* 0x001e2c0008201c00 */
[----:B------:R-:W-:Y:S06]  /*0ef0*/  @!P1 BRA `(.L_x_345) ;  /* 0x0000000400189947 */ /* 0x000fec0003800000 */
[----:B------:R-:W-:Y:S01]  /*0f00*/  IMAD.WIDE.U32 R4, R2, 0x8, RZ ;  /* 0x0000000802047825 */ /* 0x000fe200078e00ff */
[----:B------:R-:W-:Y:S02]  /*0f10*/  LOP3.LUT R3, R0, 0x7ffffff0, RZ, 0xc0, !PT ;  /* 0x7ffffff000037812 */ /* 0x000fe400078ec0ff */
[----:B------:R-:W-:-:S03]  /*0f20*/  LOP3.LUT R6, R4, 0x2000, RZ, 0xfc, !PT ;  /* 0x0000200004067812 */ /* 0x000fc600078efcff */
[----:B------:R-:W-:Y:S01]  /*0f30*/  IMAD.MOV R7, RZ, RZ, -R3 ;  /* 0x000000ffff077224 */ /* 0x000fe200078e0a03 */
[----:B------:R-:W-:-:S07]  /*0f40*/  IADD3 R4, PT, PT, R2, 0x480, RZ ;  /* 0x0000048002047810 */ /* 0x000fce0007ffe0ff */
.L_x_346:
[----:B-1----:R-:W-:-:S05]  /*0f50*/  IADD3 R26, P1, PT, R6, R8, RZ ;  /* 0x00000008061a7210 */ /* 0x002fca0007f3e0ff */
[----:B------:R-:W-:-:S05]  /*0f60*/  IMAD.X R27, R5, 0x1, R9, P1 ;  /* 0x00000001051b7824 */ /* 0x000fca00008e0609 */
[----:B------:R-:W0:Y:S01]  /*0f70*/  LDG.E.64 R14, desc[UR4][R26.64+-0x2000] ;  /* 0xffe000041a0e7981 */ /* 0x000e22000c1e1b00 */
[----:B------:R-:W-:-:S05]  /*0f80*/  IADD3 R18, P1, PT, R6, R10, RZ ;  /* 0x0000000a06127210 */ /* 0x000fca0007f3e0ff */
[----:B------:R-:W-:Y:S01]  /*0f90*/  IMAD.X R19, R5, 0x1, R11, P1 ;  /* 0x0000000105137824 */ /* 0x000fe200008e060b */
[----:B0-----:R-:W-:-:S07]  /*0fa0*/  DMUL R14, R12, R14 ;  /* 0x0000000e0c0e7228 */ /* 0x001fce0000000000 */
[----:B------:R0:W-:Y:S04]  /*0fb0*/  STG.E.64 desc[UR4][R18.64+-0x2000], R14 ;  /* 0xffe0000e12007986 */ /* 0x0001e8000c101b04 */
[----:B------:R-:W2:Y:S02]  /*0fc0*/  LDG.E.64 R16, desc[UR4][R26.64+-0x1c00] ;  /* 0xffe400041a107981 */ /* 0x000ea4000c1e1b00 */
[----:B--2---:R-:W-:-:S07]  /*0fd0*/  DMUL R16, R12, R16 ;  /* 0x000000100c107228 */ /* 0x004fce0000000000 */
[----:B------:R1:W-:Y:S04]  /*0fe0*/  STG.E.64 desc[UR4][R18.64+-0x1c00], R16 ;  /* 0xffe4001012007986 */ /* 0x0003e8000c101b04 */
[----:B------:R-:W2:Y:S02]  /*0ff0*/  LDG.E.64 R20, desc[UR4][R26.64+-0x1800] ;  /* 0xffe800041a147981 */ /* 0x000ea4000c1e1b00 */
[----:B--2---:R-:W-:-:S07]  /*1000*/  DMUL R20, R12, R20 ;  /* 0x000000140c147228 */ /* 0x004fce0000000000 */
[----:B------:R2:W-:Y:S04]  /*1010*/  STG.E.64 desc[UR4][R18.64+-0x1800], R20 ;  /* 0xffe8001412007986 */ /* 0x0005e8000c101b04 */
[----:B------:R-:W3:Y:S02]  /*1020*/  LDG.E.64 R22, desc[UR4][R26.64+-0x1400] ;  /* 0xffec00041a167981 */ /* 0x000ee4000c1e1b00 */
[----:B---3--:R-:W-:-:S07]  /*1030*/  DMUL R22, R12, R22 ;  /* 0x000000160c167228 */ /* 0x008fce0000000000 */
[----:B------:R3:W-:Y:S04]  /*1040*/  STG.E.64 desc[UR4][R18.64+-0x1400], R22 ;  /* 0xffec001612007986 */ /* 0x0007e8000c101b04 */
[----:B------:R-:W4:Y:S02]  /*1050*/  LDG.E.64 R28, desc[UR4][R26.64+-0x1000] ;  /* 0xfff000041a1c7981 */ /* 0x000f24000c1e1b00 */
[----:B----4-:R-:W-:-:S07]  /*1060*/  DMUL R28, R12, R28 ;  /* 0x0000001c0c1c7228 */ /* 0x010fce0000000000 */
[----:B------:R4:W-:Y:S04]  /*1070*/  STG.E.64 desc[UR4][R18.64+-0x1000], R28 ;  /* 0xfff0001c12007986 */ /* 0x0009e8000c101b04 */
[----:B0-----:R-:W5:Y:S02]  /*1080*/  LDG.E.64 R14, desc[UR4][R26.64+-0xc00] ;  /* 0xfff400041a0e7981 */ /* 0x001f64000c1e1b00 */
[----:B-----5:R-:W-:-:S07]  /*1090*/  DMUL R14, R12, R14 ;  /* 0x0000000e0c0e7228 */ /* 0x020fce0000000000 */
[----:B------:R-:W-:Y:S04]  /*10a0*/  STG.E.64 desc[UR4][R18.64+-0xc00], R14 ;  /* 0xfff4000e12007986 */ /* 0x000fe8000c101b04 */
[----:B-1----:R-:W5:Y:S02]  /*10b0*/  LDG.E.64 R16, desc[UR4][R26.64+-0x800] ;  /* 0xfff800041a107981 */ /* 0x002f64000c1e1b00 */
[----:B-----5:R-:W-:-:S07]  /*10c0*/  DMUL R16, R12, R16 ;  /* 0x000000100c107228 */ /* 0x020fce0000000000 */
[----:B------:R0:W-:Y:S04]  /*10d0*/  STG.E.64 desc[UR4][R18.64+-0x800], R16 ;  /* 0xfff8001012007986 */ /* 0x0001e8000c101b04 */
[----:B--2---:R-:W4:Y:S01]  /*10e0*/  LDG.E.64 R20, desc[UR4][R26.64+-0x400] ;  /* 0xfffc00041a147981 */ /* 0x004f22000c1e1b00 */
[----:B---3--:R-:W-:Y:S01]  /*10f0*/  MOV R23, 0x0 ;  /* 0x0000000000177802 */ /* 0x008fe20000000f00 */
[----:B------:R-:W-:Y:S01]  /*1100*/  IMAD.MOV.U32 R22, RZ, RZ, 0xc00 ;  /* 0x00000c00ff167424 */ /* 0x000fe200078e00ff */
[----:B----4-:R-:W-:-:S07]  /*1110*/  DMUL R28, R12, R20 ;  /* 0x000000140c1c7228 */ /* 0x010fce0000000000 */
[----:B------:R1:W-:Y:S04]  /*1120*/  STG.E.64 desc[UR4][R18.64+-0x400], R28 ;  /* 0xfffc001c12007986 */ /* 0x0003e8000c101b04 */
[----:B------:R-:W2:Y:S01]  /*1130*/  LDG.E.64 R20, desc[UR4][R26.64] ;  /* 0x000000041a147981 */ /* 0x000ea2000c1e1b00 */
[----:B0-----:R-:W-:-:S03]  /*1140*/  IMAD.WIDE R16, R4, 0x8, R22 ;  /* 0x0000000804107825 */ /* 0x001fc600078e0216 */
[----:B------:R-:W-:-:S05]  /*1150*/  IADD3 R14, P1, PT, R16, R8, RZ ;  /* 0x00000008100e7210 */ /* 0x000fca0007f3e0ff */
[----:B------:R-:W-:Y:S01]  /*1160*/  IMAD.X R15, R17, 0x1, R9, P1 ;  /* 0x00000001110f7824 */ /* 0x000fe200008e0609 */
[----:B--2---:R-:W-:-:S07]  /*1170*/  DMUL R20, R12, R20 ;  /* 0x000000140c147228 */ /* 0x004fce0000000000 */
[----:B------:R0:W-:Y:S04]  /*1180*/  STG.E.64 desc[UR4][R18.64], R20 ;  /* 0x0000001412007986 */ /* 0x0001e8000c101b04 */
[----:B------:R-:W2:Y:S01]  /*1190*/  LDG.E.64 R22, desc[UR4][R14.64+-0xc00] ;  /* 0xfff400040e167981 */ /* 0x000ea2000c1e1b00 */
[----:B------:R-:W-:-:S05]  /*11a0*/  IADD3 R16, P1, PT, R16, R10, RZ ;  /* 0x0000000a10107210 */ /* 0x000fca0007f3e0ff */
[----:B------:R-:W-:Y:S01]  /*11b0*/  IMAD.X R17, R17, 0x1, R11, P1 ;  /* 0x0000000111117824 */ /* 0x000fe200008e060b */
[----:B--2---:R-:W-:-:S07]  /*11c0*/  DMUL R22, R12, R22 ;  /* 0x000000160c167228 */ /* 0x004fce0000000000 */
[----:B------:R2:W-:Y:S04]  /*11d0*/  STG.E.64 desc[UR4][R16.64+-0xc00], R22 ;  /* 0xfff4001610007986 */ /* 0x0005e8000c101b04 */
[----:B------:R-:W3:Y:S02]  /*11e0*/  LDG.E.64 R26, desc[UR4][R14.64+-0x800] ;  /* 0xfff800040e1a7981 */ /* 0x000ee4000c1e1b00 */
[----:B---3--:R-:W-:-:S07]  /*11f0*/  DMUL R26, R12, R26 ;  /* 0x0000001a0c1a7228 */ /* 0x008fce0000000000 */
[----:B------:R3:W-:Y:S04]  /*1200*/  STG.E.64 desc[UR4][R16.64+-0x800], R26 ;  /* 0xfff8001a10007986 */ /* 0x0007e8000c101b04 */
[----:B-1----:R-:W4:Y:S02]  /*1210*/  LDG.E.64 R28, desc[UR4][R14.64+-0x400] ;  /* 0xfffc00040e1c7981 */ /* 0x002f24000c1e1b00 */
[----:B----4-:R-:W-:-:S07]  /*1220*/  DMUL R28, R12, R28 ;  /* 0x0000001c0c1c7228 */ /* 0x010fce0000000000 */
[----:B------:R1:W-:Y:S04]  /*1230*/  STG.E.64 desc[UR4][R16.64+-0x400], R28 ;  /* 0xfffc001c10007986 */ /* 0x0003e8000c101b04 */
[----:B0-----:R-:W4:Y:S02]  /*1240*/  LDG.E.64 R18, desc[UR4][R14.64] ;  /* 0x000000040e127981 */ /* 0x001f24000c1e1b00 */
[----:B----4-:R-:W-:-:S07]  /*1250*/  DMUL R18, R12, R18 ;  /* 0x000000120c127228 */ /* 0x010fce0000000000 */
[----:B------:R1:W-:Y:S04]  /*1260*/  STG.E.64 desc[UR4][R16.64], R18 ;  /* 0x0000001210007986 */ /* 0x0003e8000c101b04 */
[----:B------:R-:W4:Y:S02]  /*1270*/  LDG.E.64 R20, desc[UR4][R14.64+0x400] ;  /* 0x000400040e147981 */ /* 0x000f24000c1e1b00 */
[----:B----4-:R-:W-:-:S07]  /*1280*/  DMUL R20, R12, R20 ;  /* 0x000000140c147228 */ /* 0x010fce0000000000 */
[----:B------:R1:W-:Y:S04]  /*1290*/  STG.E.64 desc[UR4][R16.64+0x400], R20 ;  /* 0x0004001410007986 */ /* 0x0003e8000c101b04 */
[----:B--2---:R-:W2:Y:S02]  /*12a0*/  LDG.E.64 R22, desc[UR4][R14.64+0x800] ;  /* 0x000800040e167981 */ /* 0x004ea4000c1e1b00 */
[----:B--2---:R-:W-:-:S07]  /*12b0*/  DMUL R22, R12, R22 ;  /* 0x000000160c167228 */ /* 0x004fce0000000000 */
[----:B------:R1:W-:Y:S04]  /*12c0*/  STG.E.64 desc[UR4][R16.64+0x800], R22 ;  /* 0x0008001610007986 */ /* 0x0003e8000c101b04 */
[----:B---3--:R-:W2:Y:S01]  /*12d0*/  LDG.E.64 R26, desc[UR4][R14.64+0xc00] ;  /* 0x000c00040e1a7981 */ /* 0x008ea2000c1e1b00 */
[----:B------:R-:W-:Y:S01]  /*12e0*/  VIADD R7, R7, 0x10 ;  /* 0x0000001007077836 */ /* 0x000fe20000000000 */
[----:B------:R-:W-:Y:S02]  /*12f0*/  IADD3 R6, P2, PT, R6, 0x4000, RZ ;  /* 0x0000400006067810 */ /* 0x000fe40007f5e0ff */
[----:B------:R-:W-:Y:S02]  /*1300*/  IADD3 R4, PT, PT, R4, 0x800, RZ ;  /* 0x0000080004047810 */ /* 0x000fe40007ffe0ff */
[----:B------:R-:W-:Y:S01]  /*1310*/  ISETP.NE.AND P1, PT, R7, RZ, PT ;  /* 0x000000ff0700720c */ /* 0x000fe20003f25270 */
[----:B------:R-:W-:Y:S01]  /*1320*/  IMAD.X R5, RZ, RZ, R5, P2 ;  /* 0x000000ffff057224 */ /* 0x000fe200010e0605 */
[----:B--2---:R-:W-:-:S07]  /*1330*/  DMUL R26, R12, R26 ;  /* 0x0000001a0c1a7228 */ /* 0x004fce0000000000 */
[----:B------:R1:W-:Y:S04]  /*1340*/  STG.E.64 desc[UR4][R16.64+0xc00], R26 ;  /* 0x000c001a10007986 */ /* 0x0003e8000c101b04 */
[----:B------:R-:W-:Y:S05]  /*1350*/  @P1 BRA `(.L_x_346) ;  /* 0xfffffff800fc1947 */ /* 0x000fea000383ffff */
.L_x_345:
[----:B------:R-:W-:Y:S05]  /*1360*/  @!P0 EXIT ;  /* 0x000000000000894d */ /* 0x000fea0003800000 */
[----:B------:R-:W-:Y:S02]  /*1370*/  ISETP.GE.U32.AND P0, PT, R24, 0x8, PT ;  /* 0x000000081800780c */ /* 0x000fe40003f06070 */
[----:B-1----:R-:W-:-:S04]  /*1380*/  LOP3.LUT R20, R0, 0x7, RZ, 0xc0, !PT ;  /* 0x0000000700147812 */ /* 0x002fc800078ec0ff */
[----:B------:R-:W-:-:S07]  /*1390*/  ISETP.NE.AND P1, PT, R20, RZ, PT ;  /* 0x000000ff1400720c */ /* 0x000fce0003f25270 */
[----:B------:R-:W-:Y:S06]  /*13a0*/  @!P0 BRA `(.L_x_347) ;  /* 0x0000000000708947 */ /* 0x000fec0003800000 */
[----:B------:R-:W-:-:S04]  /*13b0*/  IMAD R17, R3, 0x80, R2 ;  /* 0x0000008003117824 */ /* 0x000fc800078e0202 */
[----:B------:R-:W-:-:S05]  /*13c0*/  IMAD.WIDE R4, R17, 0x8, R8 ;  /* 0x0000000811047825 */ /* 0x000fca00078e0208 */
[----:B------:R-:W0:Y:S02]  /*13d0*/  LDG.E.64 R6, desc[UR4][R4.64] ;  /* 0x0000000404067981 */ /* 0x000e24000c1e1b00 */
[----:B0-----:R-:W-:Y:S01]  /*13e0*/  DMUL R14, R12, R6 ;  /* 0x000000060c0e7228 */ /* 0x001fe20000000000 */
[----:B------:R-:W-:-:S06]  /*13f0*/  IMAD.WIDE R6, R17, 0x8, R10 ;  /* 0x0000000811067825 */ /* 0x000fcc00078e020a */
        /* <DEDUP_REMOVED lines=13> */
[----:B0-----:R-:W4:Y:S02]  /*14d0*/  LDG.E.64 R14, desc[UR4][R4.64+0x1400] ;  /* 0x00140004040e7981 */ /* 0x001f24000c1e1b00 */
[----:B----4-:R-:W-:-:S07]  /*14e0*/  DMUL R14, R12, R14 ;  /* 0x0000000e0c0e7228 */ /* 0x010fce0000000000 */
[----:B------:R3:W-:Y:S04]  /*14f0*/  STG.E.64 desc[UR4][R6.64+0x1400], R14 ;  /* 0x0014000e06007986 */ /* 0x0007e8000c101b04 */
[----:B-1----:R-:W4:Y:S02]  /*1500*/  LDG.E.64 R16, desc[UR4][R4.64+0x1800] ;  /* 0x0018000404107981 */ /* 0x002f24000c1e1b00 */
[----:B----4-:R-:W-:-:S07]  /*1510*/  DMUL R16, R12, R16 ;  /* 0x000000100c107228 */ /* 0x010fce0000000000 */
[----:B------:R3:W-:Y:S04]  /*1520*/  STG.E.64 desc[UR4][R6.64+0x1800], R16 ;  /* 0x0018001006007986 */ /* 0x0007e8000c101b04 */
[----:B--2---:R-:W2:Y:S01]  /*1530*/  LDG.E.64 R18, desc[UR4][R4.64+0x1c00] ;  /* 0x001c000404127981 */ /* 0x004ea2000c1e1b00 */
[----:B------:R-:W-:Y:S01]  /*1540*/  VIADD R3, R3, 0x8 ;  /* 0x0000000803037836 */ /* 0x000fe20000000000 */
[----:B--2---:R-:W-:-:S07]  /*1550*/  DMUL R18, R12, R18 ;  /* 0x000000120c127228 */ /* 0x004fce0000000000 */
[----:B------:R3:W-:Y:S04]  /*1560*/  STG.E.64 desc[UR4][R6.64+0x1c00], R18 ;  /* 0x001c001206007986 */ /* 0x0007e8000c101b04 */
.L_x_347:
[----:B------:R-:W-:Y:S05]  /*1570*/  @!P1 EXIT ;  /* 0x000000000000994d */ /* 0x000fea0003800000 */
[----:B------:R-:W-:Y:S02]  /*1580*/  ISETP.GE.U32.AND P0, PT, R20, 0x4, PT ;  /* 0x000000041400780c */ /* 0x000fe40003f06070 */
[----:B------:R-:W-:-:S04]  /*1590*/  LOP3.LUT R0, R0, 0x3, RZ, 0xc0, !PT ;  /* 0x0000000300007812 */ /* 0x000fc800078ec0ff */
[----:B------:R-:W-:-:S07]  /*15a0*/  ISETP.NE.AND P1, PT, R0, RZ, PT ;  /* 0x000000ff0000720c */ /* 0x000fce0003f25270 */
[----:B------:R-:W-:Y:S06]  /*15b0*/  @!P0 BRA `(.L_x_348) ;  /* 0x0000000000408947 */ /* 0x000fec0003800000 */
[----:B---3--:R-:W-:-:S04]  /*15c0*/  IMAD R17, R3, 0x80, R2 ;  /* 0x0000008003117824 */ /* 0x008fc800078e0202 */
        /* <DEDUP_REMOVED lines=11> */
[----:B------:R-:W2:Y:S01]  /*1680*/  LDG.E.64 R20, desc[UR4][R6.64+0xc00] ;  /* 0x000c000406147981 */ /* 0x000ea2000c1e1b00 */
[----:B------:R-:W-:Y:S01]  /*1690*/  VIADD R3, R3, 0x4 ;  /* 0x0000000403037836 */ /* 0x000fe20000000000 */
[----:B--2---:R-:W-:-:S07]  /*16a0*/  DMUL R20, R12, R20 ;  /* 0x000000140c147228 */ /* 0x004fce0000000000 */
[----:B------:R1:W-:Y:S04]  /*16b0*/  STG.E.64 desc[UR4][R4.64+0xc00], R20 ;  /* 0x000c001404007986 */ /* 0x0003e8000c101b04 */
.L_x_348:
[----:B------:R-:W-:Y:S05]  /*16c0*/  @!P1 EXIT ;  /* 0x000000000000994d */ /* 0x000fea0003800000 */
[----:B-1-3--:R-:W-:Y:S01]  /*16d0*/  LEA R15, R3, R2, 0x7 ;  /* 0x00000002030f7211 */ /* 0x00afe200078e38ff */
[----:B------:R-:W-:-:S07]  /*16e0*/  IMAD.MOV R0, RZ, RZ, -R0 ;  /* 0x000000ffff007224 */ /* 0x000fce00078e0a00 */
.L_x_349:
[----:B------:R-:W-:-:S06]  /*16f0*/  IMAD.WIDE R4, R15, 0x8, R8 ;  /* 0x000000080f047825 */ /* 0x000fcc00078e0208 */
[----:B0-----:R-:W0:Y:S01]  /*1700*/  LDG.E.64 R4, desc[UR4][R4.64] ;  /* 0x0000000404047981 */ /* 0x001e22000c1e1b00 */
[----:B------:R-:W-:Y:S02]  /*1710*/  VIADD R0, R0, 0x1 ;  /* 0x0000000100007836 */ /* 0x000fe40000000000 */
[----:B------:R-:W-:-:S03]  /*1720*/  IMAD.WIDE R2, R15, 0x8, R10 ;  /* 0x000000080f027825 */ /* 0x000fc600078e020a */
[----:B------:R-:W-:Y:S01]  /*1730*/  ISETP.NE.AND P0, PT, R0, RZ, PT ;  /* 0x000000ff0000720c */ /* 0x000fe20003f05270 */
[----:B0-----:R-:W-:-:S07]  /*1740*/  DMUL R6, R12, R4 ;  /* 0x000000040c067228 */ /* 0x001fce0000000000 */
[----:B------:R0:W-:Y:S05]  /*1750*/  STG.E.64 desc[UR4][R2.64], R6 ;  /* 0x0000000602007986 */ /* 0x0001ea000c101b04 */
[----:B------:R-:W-:Y:S05]  /*1760*/  @!P0 EXIT ;  /* 0x000000000000894d */ /* 0x000fea0003800000 */
[----:B------:R-:W-:Y:S01]  /*1770*/  VIADD R15, R15, 0x80 ;  /* 0x000000800f0f7836 */ /* 0x000fe20000000000 */
[----:B------:R-:W-:Y:S06]  /*1780*/  BRA `(.L_x_349) ;  /* 0xfffffffc00d87947 */ /* 0x000fec000383ffff */
.L_x_350:
        /* <DEDUP_REMOVED lines=15> */
.L_x_373:


//--------------------- .text._ZN3cub18CUB_300001_SM_10006detail9transform16transform_kernelINS2_10policy_hubILb1EN4cuda3std3__45tupleIJN6thrust24THRUST_300001_SM_1000_NS6detail15normal_iteratorINSA_10device_ptrIdEEEEEEEE10policy1000EiNSB_10functional5actorINSJ_9compositeIJNSJ_16operator_adaptorINS7_10multipliesIvEEEENSK_INSJ_8argumentILj0EEEEENSK_INSJ_5valueIiEEEEEEEEESF_JPdEEEvT0_iT1_T2_DpNS2_10kernel_argIT3_EE --------------------------
	.section	.text._ZN3cub18CUB_300001_SM_10006detail9transform16transform_kernelINS2_10policy_hubILb1EN4cuda3std3__45tupleIJN6thrust24THRUST_300001_SM_1000_NS6detail15normal_iteratorINSA_10device_ptrIdEEEEEEEE10policy1000EiNSB_10functional5actorINSJ_9compositeIJNSJ_16operator_adaptorINS7_10multipliesIvEEEENSK_INSJ_8argumentILj0EEEEENSK_INSJ_5valueIiEEEEEEEEESF_JPdEEEvT0_iT1_T2_DpNS2_10kernel_argIT3_EE,"ax",@progbits
	.align	128
        .global         _ZN3cub18CUB_300001_SM_10006detail9transform16transform_kernelINS2_10policy_hubILb1EN4cuda3std3__45tupleIJN6thrust24THRUST_300001_SM_1000_NS6detail15normal_iteratorINSA_10device_ptrIdEEEEEEEE10policy1000EiNSB_10functional5actorINSJ_9compositeIJNSJ_16operator_adaptorINS7_10multipliesIvEEEENSK_INSJ_8argumentILj0EEEEENSK_INSJ_5valueIiEEEEEEEEESF_JPdEEEvT0_iT1_T2_DpNS2_10kernel_argIT3_EE
        .type           _ZN3cub18CUB_300001_SM_10006detail9transform16transform_kernelINS2_10policy_hubILb1EN4cuda3std3__45tupleIJN6thrust24THRUST_300001_SM_1000_NS6detail15normal_iteratorINSA_10device_ptrIdEEEEEEEE10policy1000EiNSB_10functional5actorINSJ_9compositeIJNSJ_16operator_adaptorINS7_10multipliesIvEEEENSK_INSJ_8argumentILj0EEEEENSK_INSJ_5valueIiEEEEEEEEESF_JPdEEEvT0_iT1_T2_DpNS2_10kernel_argIT3_EE,@function
        .size           _ZN3cub18CUB_300001_SM_10006detail9transform16transform_kernelINS2_10policy_hubILb1EN4cuda3std3__45tupleIJN6thrust24THRUST_300001_SM_1000_NS6detail15normal_iteratorINSA_10device_ptrIdEEEEEEEE10policy1000EiNSB_10functional5actorINSJ_9compositeIJNSJ_16operator_adaptorINS7_10multipliesIvEEEENSK_INSJ_8argumentILj0EEEEENSK_INSJ_5valueIiEEEEEEEEESF_JPdEEEvT0_iT1_T2_DpNS2_10kernel_argIT3_EE,(.L_x_374 - _ZN3cub18CUB_300001_SM_10006detail9transform16transform_kernelINS2_10policy_hubILb1EN4cuda3std3__45tupleIJN6thrust24THRUST_300001_SM_1000_NS6detail15normal_iteratorINSA_10device_ptrIdEEEEEEEE10policy1000EiNSB_10functional5actorINSJ_9compositeIJNSJ_16operator_adaptorINS7_10multipliesIvEEEENSK_INSJ_8argumentILj0EEEEENSK_INSJ_5valueIiEEEEEEEEESF_JPdEEEvT0_iT1_T2_DpNS2_10kernel_argIT3_EE)
        .other          _ZN3cub18CUB_300001_SM_10006detail9transform16transform_kernelINS2_10policy_hubILb1EN4cuda3std3__45tupleIJN6thrust24THRUST_300001_SM_1000_NS6detail15normal_iteratorINSA_10device_ptrIdEEEEEEEE10policy1000EiNSB_10functional5actorINSJ_9compositeIJNSJ_16operator_adaptorINS7_10multipliesIvEEEENSK_INSJ_8argumentILj0EEEEENSK_INSJ_5valueIiEEEEEEEEESF_JPdEEEvT0_iT1_T2_DpNS2_10kernel_argIT3_EE,@"STO_CUDA_ENTRY STV_DEFAULT"
_ZN3cub18CUB_300001_SM_10006detail9transform16transform_kernelINS2_10policy_hubILb1EN4cuda3std3__45tupleIJN6thrust24THRUST_300001_SM_1000_NS6detail15normal_iteratorINSA_10device_ptrIdEEEEEEEE10policy1000EiNSB_10functional5actorINSJ_9compositeIJNSJ_16operator_adaptorINS7_10multipliesIvEEEENSK_INSJ_8argumentILj0EEEEENSK_INSJ_5valueIiEEEEEEEEESF_JPdEEEvT0_iT1_T2_DpNS2_10kernel_argIT3_EE:
.text._ZN3cub18CUB_300001_SM_10006detail9transform16transform_kernelINS2_10policy_hubILb1EN4cuda3std3__45tupleIJN6thrust24THRUST_300001_SM_1000_NS6detail15normal_iteratorINSA_10device_ptrIdEEEEEEEE10policy1000EiNSB_10functional5actorINSJ_9compositeIJNSJ_16operator_adaptorINS7_10multipliesIvEEEENSK_INSJ_8argumentILj0EEEEENSK_INSJ_5valueIiEEEEEEEEESF_JPdEEEvT0_iT1_T2_DpNS2_10kernel_argIT3_EE:
[----:B------:R-:W-:Y:S08]  /*0000*/  LDC R1, c[0x0][0x37c] ;  /* 0x0000df00ff017b82 */ /* 0x000ff00000000800 */
[----:B------:R-:W0:Y:S01]  /*0010*/  LDC.64 R10, c[0x0][0x380] ;  /* 0x0000e000ff0a7b82 */ /* 0x000e220000000a00 */
[----:B------:R-:W1:Y:S01]  /*0020*/  S2R R0, SR_TID.X ;  /* 0x0000000000007919 */ /* 0x000e620000002100 */
[----:B------:R-:W2:Y:S01]  /*0030*/  LDCU.64 UR6, c[0x0][0x358] ;  /* 0x00006b00ff0677ac */ /* 0x000ea20008000a00 */
[----:B------:R-:W-:Y:S05]  /*0040*/  BSSY.RECONVERGENT B0, `(.L_x_351) ;  /* 0x0000016000007945 */ /* 0x000fea0003800200 */
[----:B------:R-:W3:Y:S08]  /*0050*/  S2UR UR4, SR_CTAID.X ;  /* 0x00000000000479c3 */ /* 0x000ef00000002500 */
[----:B------:R-:W4:Y:S01]  /*0060*/  LDC.64 R2, c[0x0][0x398] ;  /* 0x0000e600ff027b82 */ /* 0x000f220000000a00 */
[----:B0-----:R-:W-:-:S07]  /*0070*/  IMAD.SHL.U32 R7, R11, 0x80, RZ ;  /* 0x000000800b077824 */ /* 0x001fce00078e00ff */
[----:B------:R-:W0:Y:S01]  /*0080*/  LDC.64 R4, c[0x0][0x390] ;  /* 0x0000e400ff047b82 */ /* 0x000e220000000a00 */
[----:B---3--:R-:W-:Y:S01]  /*0090*/  IMAD R13, R7, UR4, RZ ;  /* 0x00000004070d7c24 */ /* 0x008fe2000f8e02ff */
[----:B-1----:R-:W-:-:S03]  /*00a0*/  SHF.L.U32 R15, R0, 0x7, RZ ;  /* 0x00000007000f7819 */ /* 0x002fc600000006ff */
[----:B------:R-:W-:-:S05]  /*00b0*/  IMAD.IADD R10, R10, 0x1, -R13 ;  /* 0x000000010a0a7824 */ /* 0x000fca00078e0a0d */
[CC--:B------:R-:W-:Y:S02]  /*00c0*/  VIMNMX R6, PT, PT, R7.reuse, R10.reuse, PT ;  /* 0x0000000a07067248 */ /* 0x0c0fe40003fe0100 */
[----:B------:R-:W-:-:S03]  /*00d0*/  ISETP.GT.AND P0, PT, R7, R10, PT ;  /* 0x0000000a0700720c */ /* 0x000fc60003f04270 */
[----:B------:R-:W-:-:S05]  /*00e0*/  IMAD.SHL.U32 R12, R6, 0x8, RZ ;  /* 0x00000008060c7824 */ /* 0x000fca00078e00ff */
[----:B------:R-:W-:-:S13]  /*00f0*/  ISETP.GE.AND P1, PT, R15, R12, PT ;  /* 0x0000000c0f00720c */ /* 0x000fda0003f26270 */
[----:B--2-4-:R-:W-:Y:S05]  /*0100*/  @P1 BRA `(.L_x_352) ;  /* 0x0000000000241947 */ /* 0x014fea0003800000 */
[----:B------:R-:W1:Y:S02]  /*0110*/  LDC.64 R8, c[0x0][0x398] ;  /* 0x0000e600ff087b82 */ /* 0x000e640000000a00 */
[----:B-1----:R-:W-:-:S04]  /*0120*/  IMAD.WIDE.U32 R8, R0, 0x80, R8 ;  /* 0x0000008000087825 */ /* 0x002fc800078e0008 */
[----:B------:R-:W-:-:S07]  /*0130*/  IMAD.WIDE R8, R13, 0x8, R8 ;  /* 0x000000080d087825 */ /* 0x000fce00078e0208 */
.L_x_353:
[----:B------:R-:W-:Y:S01]  /*0140*/  VIADD R15, R15, 0x4000 ;  /* 0x000040000f0f7836 */ /* 0x000fe20000000000 */
[----:B------:R1:W-:Y:S04]  /*0150*/  CCTL.E.PF2 [R8] ;  /* 0x000000000800798f */ /* 0x0003e80000800100 */
[----:B------:R-:W-:Y:S02]  /*0160*/  ISETP.GE.AND P1, PT, R15, R12, PT ;  /* 0x0000000c0f00720c */ /* 0x000fe40003f26270 */
[----:B-1----:R-:W-:-:S04]  /*0170*/  IADD3 R8, P2, PT, R8, 0x4000, RZ ;  /* 0x0000400008087810 */ /* 0x002fc80007f5e0ff */
[----:B------:R-:W-:-:S07]  /*0180*/  IADD3.X R9, PT, PT, RZ, R9, RZ, P2, !PT ;  /* 0x00000009ff097210 */ /* 0x000fce00017fe4ff */
[----:B------:R-:W-:Y:S05]  /*0190*/  @!P1 BRA `(.L_x_353) ;  /* 0xfffffffc00e89947 */ /* 0x000fea000383ffff */
.L_x_352:
[----:B------:R-:W-:Y:S05]  /*01a0*/  BSYNC.RECONVERGENT B0 ;  /* 0x0000000000007941 */ /* 0x000fea0003800200 */
.L_x_351:
[----:B------:R-:W-:-:S04]  /*01b0*/  IMAD.WIDE R2, R13, 0x8, R2 ;  /* 0x000000080d027825 */ /* 0x000fc800078e0202 */
[----:B0-----:R-:W-:Y:S01]  /*01c0*/  IMAD.WIDE R4, R13, 0x8, R4 ;  /* 0x000000080d047825 */ /* 0x001fe200078e0204 */
[----:B------:R-:W-:Y:S06]  /*01d0*/  @P0 BRA `(.L_x_354) ;  /* 0x00000008004c0947 */ /* 0x000fec0003800000 */
        /* <DEDUP_REMOVED lines=10> */
[----:B------:R-:W-:-:S03]  /*0280*/  LOP3.LUT R9, R11, 0x7ffffff0, RZ, 0xc0, !PT ;  /* 0x7ffffff00b097812 */ /* 0x000fc600078ec0ff */
[----:B------:R-:W-:Y:S01]  /*0290*/  VIADD R8, R0, 0x480 ;  /* 0x0000048000087836 */ /* 0x000fe20000000000 */
[----:B------:R-:W-:Y:S02]  /*02a0*/  LOP3.LUT R15, R16, 0x2000, RZ, 0xfc, !PT ;  /* 0x00002000100f7812 */ /* 0x000fe400078efcff */
[----:B------:R-:W-:-:S07]  /*02b0*/  IADD3 R14, PT, PT, -R9, RZ, RZ ;  /* 0x000000ff090e7210 */ /* 0x000fce0007ffe1ff */
.L_x_356:
        /* <DEDUP_REMOVED lines=15> */
[----:B------:R-:W-:Y:S04]  /*03b0*/  STG.E.64 desc[UR6][R10.64+-0x1400], R26 ;  /* 0xffec001a0a007986 */ /* 0x000fe8000c101b06 */
[----:B------:R-:W3:Y:S02]  /*03c0*/  LDG.E.64 R28, desc[UR6][R18.64+-0x1000] ;  /* 0xfff00006121c7981 */ /* 0x000ee4000c1e1b00 */
[----:B---3--:R-:W-:-:S07]  /*03d0*/  DMUL R28, R6, R28 ;  /* 0x0000001c061c7228 */ /* 0x008fce0000000000 */
[----:B------:R3:W-:Y:S04]  /*03e0*/  STG.E.64 desc[UR6][R10.64+-0x1000], R28 ;  /* 0xfff0001c0a007986 */ /* 0x0007e8000c101b06 */
[----:B0-----:R-:W4:Y:S02]  /*03f0*/  LDG.E.64 R12, desc[UR6][R18.64+-0xc00] ;  /* 0xfff40006120c7981 */ /* 0x001f24000c1e1b00 */
[----:B----4-:R-:W-:-:S07]  /*0400*/  DMUL R12, R6, R12 ;  /* 0x0000000c060c7228 */ /* 0x010fce0000000000 */
[----:B------:R-:W-:Y:S04]  /*0410*/  STG.E.64 desc[UR6][R10.64+-0xc00], R12 ;  /* 0xfff4000c0a007986 */ /* 0x000fe8000c101b06 */
[----:B-1----:R-:W4:Y:S02]  /*0420*/  LDG.E.64 R20, desc[UR6][R18.64+-0x800] ;  /* 0xfff8000612147981 */ /* 0x002f24000c1e1b00 */
[----:B----4-:R-:W-:-:S07]  /*0430*/  DMUL R20, R6, R20 ;  /* 0x0000001406147228 */ /* 0x010fce0000000000 */
[----:B------:R0:W-:Y:S04]  /*0440*/  STG.E.64 desc[UR6][R10.64+-0x800], R20 ;  /* 0xfff800140a007986 */ /* 0x0001e8000c101b06 */
[----:B--2---:R-:W2:Y:S01]  /*0450*/  LDG.E.64 R22, desc[UR6][R18.64+-0x400] ;  /* 0xfffc000612167981 */ /* 0x004ea2000c1e1b00 */
[----:B---3--:R-:W-:Y:S01]  /*0460*/  MOV R28, 0xc00 ;  /* 0x00000c00001c7802 */ /* 0x008fe20000000f00 */
[----:B------:R-:W-:Y:S01]  /*0470*/  IMAD.MOV.U32 R29, RZ, RZ, 0x0 ;  /* 0x00000000ff1d7424 */ /* 0x000fe200078e00ff */
[----:B--2---:R-:W-:-:S07]  /*0480*/  DMUL R26, R6, R22 ;  /* 0x00000016061a7228 */ /* 0x004fce0000000000 */
        /* <DEDUP_REMOVED lines=8> */
[----:B------:R-:W-:-:S04]  /*0510*/  IADD3 R20, P1, PT, R4, R20, RZ ;  /* 0x0000001404147210 */ /* 0x000fc80007f3e0ff */
[----:B------:R-:W-:Y:S01]  /*0520*/  IADD3.X R21, PT, PT, R5, R21, RZ, P1, !PT ;  /* 0x0000001505157210 */ /* 0x000fe20000ffe4ff */
        /* <DEDUP_REMOVED lines=26> */
.L_x_355:
[----:B------:R-:W-:Y:S05]  /*06d0*/  @!P0 EXIT ;  /* 0x000000000000894d */ /* 0x000fea0003800000 */
[----:B------:R-:W2:Y:S01]  /*06e0*/  LDCU UR4, c[0x0][0x384] ;  /* 0x00007080ff0477ac */ /* 0x000ea20008000800 */
[----:B------:R-:W-:Y:S01]  /*06f0*/  ISETP.GE.U32.AND P0, PT, R24, 0x8, PT ;  /* 0x000000081800780c */ /* 0x000fe20003f06070 */
[----:B--2---:R-:W-:-:S06]  /*0700*/  ULOP3.LUT UR5, UR4, 0x7, URZ, 0xc0, !UPT ;  /* 0x0000000704057892 */ /* 0x004fcc000f8ec0ff */
[----:B------:R-:W-:-:S06]  /*0710*/  ISETP.NE.AND P1, PT, RZ, UR5, PT ;  /* 0x00000005ff007c0c */ /* 0x000fcc000bf25270 */
[----:B------:R-:W-:Y:S07]  /*0720*/  @!P0 BRA `(.L_x_357) ;  /* 0x0000000000708947 */ /* 0x000fee0003800000 */
[----:B------:R-:W-:-:S04]  /*0730*/  IMAD R17, R9, 0x80, R0 ;  /* 0x0000008009117824 */ /* 0x000fc800078e0200 */
[----:B-1----:R-:W-:-:S05]  /*0740*/  IMAD.WIDE R10, R17, 0x8, R2 ;  /* 0x00000008110a7825 */ /* 0x002fca00078e0202 */
        /* <DEDUP_REMOVED lines=26> */
.L_x_357:
[----:B------:R-:W-:Y:S05]  /*08f0*/  @!P1 EXIT ;  /* 0x000000000000994d */ /* 0x000fea0003800000 */
[----:B------:R-:W-:Y:S02]  /*0900*/  UISETP.GE.U32.AND UP0, UPT, UR5, 0x4, UPT ;  /* 0x000000040500788c */ /* 0x000fe4000bf06070 */
[----:B------:R-:W-:-:S06]  /*0910*/  ULOP3.LUT UR4, UR4, 0x3, URZ, 0xc0, !UPT ;  /* 0x0000000304047892 */ /* 0x000fcc000f8ec0ff */
[----:B------:R-:W-:Y:S01]  /*0920*/  ISETP.NE.AND P0, PT, RZ, UR4, PT ;  /* 0x00000004ff007c0c */ /* 0x000fe2000bf05270 */
[----:B------:R-:W-:-:S12]  /*0930*/  BRA.U !UP0, `(.L_x_358) ;  /* 0x0000000108407547 */ /* 0x000fd8000b800000 */
[----:B-1-3--:R-:W-:-:S05]  /*0940*/  LEA R21, R9, R0, 0x7 ;  /* 0x0000000009157211 */ /* 0x00afca00078e38ff */
[----:B------:R-:W-:-:S05]  /*0950*/  IMAD.WIDE R18, R21, 0x8, R2 ;  /* 0x0000000815127825 */ /* 0x000fca00078e0202 */
[----:B------:R-:W0:Y:S01]  /*0960*/  LDG.E.64 R10, desc[UR6][R18.64] ;  /* 0x00000006120a7981 */ /* 0x000e22000c1e1b00 */
[----:B------:R-:W-:Y:S01]  /*0970*/  IMAD.WIDE R20, R21, 0x8, R4 ;  /* 0x0000000815147825 */ /* 0x000fe200078e0204 */
[----:B0-----:R-:W-:-:S07]  /*0980*/  DMUL R10, R6, R10 ;  /* 0x0000000a060a7228 */ /* 0x001fce0000000000 */
[----:B------:R2:W-:Y:S04]  /*0990*/  STG.E.64 desc[UR6][R20.64], R10 ;  /* 0x0000000a14007986 */ /* 0x0005e8000c101b06 */
[----:B------:R-:W3:Y:S02]  /*09a0*/  LDG.E.64 R12, desc[UR6][R18.64+0x400] ;  /* 0x00040006120c7981 */ /* 0x000ee4000c1e1b00 */
[----:B---3--:R-:W-:-:S07]  /*09b0*/  DMUL R12, R6, R12 ;  /* 0x0000000c060c7228 */ /* 0x008fce0000000000 */
[----:B------:R2:W-:Y:S04]  /*09c0*/  STG.E.64 desc[UR6][R20.64+0x400], R12 ;  /* 0x0004000c14007986 */ /* 0x0005e8000c101b06 */
[----:B------:R-:W3:Y:S02]  /*09d0*/  LDG.E.64 R14, desc[UR6][R18.64+0x800] ;  /* 0x00080006120e7981 */ /* 0x000ee4000c1e1b00 */
[----:B---3--:R-:W-:-:S07]  /*09e0*/  DMUL R14, R6, R14 ;  /* 0x0000000e060e7228 */ /* 0x008fce0000000000 */
[----:B------:R2:W-:Y:S04]  /*09f0*/  STG.E.64 desc[UR6][R20.64+0x800], R14 ;  /* 0x0008000e14007986 */ /* 0x0005e8000c101b06 */
[----:B------:R-:W3:Y:S01]  /*0a00*/  LDG.E.64 R16, desc[UR6][R18.64+0xc00] ;  /* 0x000c000612107981 */ /* 0x000ee2000c1e1b00 */
[----:B------:R-:W-:Y:S01]  /*0a10*/  VIADD R9, R9, 0x4 ;  /* 0x0000000409097836 */ /* 0x000fe20000000000 */
[----:B---3--:R-:W-:-:S07]  /*0a20*/  DMUL R16, R6, R16 ;  /* 0x0000001006107228 */ /* 0x008fce0000000000 */
[----:B------:R2:W-:Y:S04]  /*0a30*/  STG.E.64 desc[UR6][R20.64+0xc00], R16 ;  /* 0x000c001014007986 */ /* 0x0005e8000c101b06 */
.L_x_358:
[----:B------:R-:W-:Y:S05]  /*0a40*/  @!P0 EXIT ;  /* 0x000000000000894d */ /* 0x000fea0003800000 */
[----:B--23--:R-:W-:Y:S01]  /*0a50*/  IMAD R15, R9, 0x80, R0 ;  /* 0x00000080090f7824 */ /* 0x00cfe200078e0200 */
[----:B------:R-:W-:-:S12]  /*0a60*/  UIADD3 UR4, UPT, UPT, -UR4, URZ, URZ ;  /* 0x000000ff04047290 */ /* 0x000fd8000fffe1ff */
.L_x_359:
[----:B-1----:R-:W-:-:S06]  /*0a70*/  IMAD.WIDE R10, R15, 0x8, R2 ;  /* 0x000000080f0a7825 */ /* 0x002fcc00078e0202 */
[----:B------:R-:W0:Y:S01]  /*0a80*/  LDG.E.64 R10, desc[UR6][R10.64] ;  /* 0x000000060a0a7981 */ /* 0x000e22000c1e1b00 */
[C---:B--2---:R-:W-:Y:S01]  /*0a90*/  IMAD.WIDE R8, R15.reuse, 0x8, R4 ;  /* 0x000000080f087825 */ /* 0x044fe200078e0204 */
[----:B------:R-:W-:Y:S01]  /*0aa0*/  UIADD3 UR4, UPT, UPT, UR4, 0x1, URZ ;  /* 0x0000000104047890 */ /* 0x000fe2000fffe0ff */
[----:B------:R-:W-:-:S03]  /*0ab0*/  IADD3 R15, PT, PT, R15, 0x80, RZ ;  /* 0x000000800f0f7810 */ /* 0x000fc60007ffe0ff */
[----:B------:R-:W-:Y:S01]  /*0ac0*/  UISETP.NE.AND UP0, UPT, UR4, URZ, UPT ;  /* 0x000000ff0400728c */ /* 0x000fe2000bf05270 */
[----:B0-----:R-:W-:-:S07]  /*0ad0*/  DMUL R12, R6, R10 ;  /* 0x0000000a060c7228 */ /* 0x001fce0000000000 */
[----:B------:R2:W-:Y:S01]  /*0ae0*/  STG.E.64 desc[UR6][R8.64], R12 ;  /* 0x0000000c08007986 */ /* 0x0005e2000c101b06 */
[----:B------:R-:W-:Y:S05]  /*0af0*/  BRA.U UP0, `(.L_x_359) ;  /* 0xfffffffd00dc7547 */ /* 0x000fea000b83ffff */
[----:B------:R-:W-:Y:S05]  /*0b00*/  EXIT ;  /* 0x000000000000794d */ /* 0x000fea0003800000 */
.L_x_354:
        /* <DEDUP_REMOVED lines=8> */
[----:B------:R-:W-:Y:S01]  /*0b90*/  LOP3.LUT R7, R11, 0x7ffffff8, RZ, 0xc0, !PT ;  /* 0x7ffffff80b077812 */ /* 0x000fe200078ec0ff */
[----:B------:R-:W-:-:S07]  /*0ba0*/  IMAD.MOV.U32 R12, RZ, RZ, RZ ;  /* 0x000000ffff0c7224 */ /* 0x000fce00078e00ff */
.L_x_363:
[----:B------:R-:W-:-:S04]  /*0bb0*/  LEA R13, R12, R0, 0x7 ;  /* 0x000000000c0d7211 */ /* 0x000fc800078e38ff */
[----:B------:R-:W-:-:S13]  /*0bc0*/  ISETP.GE.AND P0, PT, R13, R6, PT ;  /* 0x000000060d00720c */ /* 0x000fda0003f06270 */
[----:B0-----:R-:W-:-:S06]  /*0bd0*/  @!P0 IMAD.WIDE.U32 R14, R13, 0x8, R2 ;  /* 0x000000080d0e8825 */ /* 0x001fcc00078e0002 */
        /* <DEDUP_REMOVED lines=8> */
[----:B------:R-:W-:Y:S02]  /*0c60*/  VIADD R25, R13, 0x100 ;  /* 0x000001000d197836 */ /* 0x000fe40000000000 */
[----:B------:R-:W-:-:S03]  /*0c70*/  IMAD.WIDE R14, R23, 0x8, R4 ;  /* 0x00000008170e7825 */ /* 0x000fc600078e0204 */
[----:B------:R-:W-:Y:S01]  /*0c80*/  ISETP.GE.AND P0, PT, R25, R6, PT ;  /* 0x000000061900720c */ /* 0x000fe20003f06270 */
[----:B--2---:R-:W-:-:S07]  /*0c90*/  @!P1 DMUL R20, R8, R20 ;  /* 0x0000001408149228 */ /* 0x004fce0000000000 */
[----:B------:R1:W-:Y:S05]  /*0ca0*/  @!P1 STG.E.64 desc[UR6][R14.64], R20 ;  /* 0x000000140e009986 */ /* 0x0003ea000c101b06 */
[----:B------:R-:W2:Y:S01]  /*0cb0*/  @!P0 LDG.E.64 R24, desc[UR6][R10.64+0x400] ;  /* 0x000400060a188981 */ /* 0x000ea2000c1e1b00 */
[----:B------:R-:W-:-:S04]  /*0cc0*/  IADD3 R23, PT, PT, R13, 0x180, RZ ;  /* 0x000001800d177810 */ /* 0x000fc80007ffe0ff */
[----:B------:R-:W-:Y:S01]  /*0cd0*/  ISETP.GE.AND P1, PT, R23, R6, PT ;  /* 0x000000061700720c */ /* 0x000fe20003f26270 */
[----:B--2---:R-:W-:-:S07]  /*0ce0*/  @!P0 DMUL R24, R8, R24 ;  /* 0x0000001808188228 */ /* 0x004fce0000000000 */
[----:B------:R-:W-:Y:S05]  /*0cf0*/  @!P0 STG.E.64 desc[UR6][R14.64+0x400], R24 ;  /* 0x000400180e008986 */ /* 0x000fea000c101b06 */
[----:B0-----:R-:W2:Y:S01]  /*0d00*/  @!P1 LDG.E.64 R16, desc[UR6][R10.64+0x800] ;  /* 0x000800060a109981 */ /* 0x001ea2000c1e1b00 */
[----:B------:R-:W-:-:S05]  /*0d10*/  VIADD R19, R13, 0x200 ;  /* 0x000002000d137836 */ /* 0x000fca0000000000 */
[----:B------:R-:W-:Y:S01]  /*0d20*/  ISETP.GE.AND P0, PT, R19, R6, PT ;  /* 0x000000061300720c */ /* 0x000fe20003f06270 */
[----:B--2---:R-:W-:-:S07]  /*0d30*/  @!P1 DMUL R16, R8, R16 ;  /* 0x0000001008109228 */ /* 0x004fce0000000000 */
[----:B------:R0:W-:Y:S05]  /*0d40*/  @!P1 STG.E.64 desc[UR6][R14.64+0x800], R16 ;  /* 0x000800100e009986 */ /* 0x0001ea000c101b06 */
[----:B------:R-:W2:Y:S01]  /*0d50*/  @!P0 LDG.E.64 R18, desc[UR6][R10.64+0xc00] ;  /* 0x000c00060a128981 */ /* 0x000ea2000c1e1b00 */
[----:B-1----:R-:W-:-:S05]  /*0d60*/  VIADD R21, R13, 0x280 ;  /* 0x000002800d157836 */ /* 0x002fca0000000000 */
[----:B------:R-:W-:Y:S01]  /*0d70*/  ISETP.GE.AND P1, PT, R21, R6, PT ;  /* 0x000000061500720c */ /* 0x000fe20003f26270 */
[----:B--2---:R-:W-:-:S07]  /*0d80*/  @!P0 DMUL R18, R8, R18 ;  /* 0x0000001208128228 */ /* 0x004fce0000000000 */
[----:B------:R1:W-:Y:S05]  /*0d90*/  @!P0 STG.E.64 desc[UR6][R14.64+0xc00], R18 ;  /* 0x000c00120e008986 */ /* 0x0003ea000c101b06 */
[----:B------:R-:W2:Y:S01]  /*0da0*/  @!P1 LDG.E.64 R20, desc[UR6][R10.64+0x1000] ;  /* 0x001000060a149981 */ /* 0x000ea2000c1e1b00 */
[----:B------:R-:W-:-:S04]  /*0db0*/  IADD3 R23, PT, PT, R13, 0x300, RZ ;  /* 0x000003000d177810 */ /* 0x000fc80007ffe0ff */
[----:B------:R-:W-:Y:S01]  /*0dc0*/  ISETP.GE.AND P0, PT, R23, R6, PT ;  /* 0x000000061700720c */ /* 0x000fe20003f06270 */
[----:B--2---:R-:W-:-:S07]  /*0dd0*/  @!P1 DMUL R20, R8, R20 ;  /* 0x0000001408149228 */ /* 0x004fce0000000000 */
[----:B------:R1:W-:Y:S05]  /*0de0*/  @!P1 STG.E.64 desc[UR6][R14.64+0x1000], R20 ;  /* 0x001000140e009986 */ /* 0x0003ea000c101b06 */
[----:B0-----:R-:W2:Y:S01]  /*0df0*/  @!P0 LDG.E.64 R16, desc[UR6][R10.64+0x1400] ;  /* 0x001400060a108981 */ /* 0x001ea2000c1e1b00 */
[----:B------:R-:W-:Y:S01]  /*0e00*/  VIADD R13, R13, 0x380 ;  /* 0x000003800d0d7836 */ /* 0x000fe20000000000 */
[----:B------:R-:W-:Y:S01]  /*0e10*/  BSSY.RECONVERGENT B0, `(.L_x_361) ;  /* 0x000000a000007945 */ /* 0x000fe20003800200 */
[----:B------:R-:W-:-:S05]  /*0e20*/  VIADD R12, R12, 0x8 ;  /* 0x000000080c0c7836 */ /* 0x000fca0000000000 */
[----:B------:R-:W-:Y:S01]  /*0e30*/  ISETP.NE.AND P1, PT, R12, R7, PT ;  /* 0x000000070c00720c */ /* 0x000fe20003f25270 */
[----:B--2---:R-:W-:-:S07]  /*0e40*/  @!P0 DMUL R16, R8, R16 ;  /* 0x0000001008108228 */ /* 0x004fce0000000000 */
[----:B------:R1:W-:Y:S01]  /*0e50*/  @!P0 STG.E.64 desc[UR6][R14.64+0x1400], R16 ;  /* 0x001400100e008986 */ /* 0x0003e2000c101b06 */
[----:B------:R-:W-:-:S13]  /*0e60*/  ISETP.GE.AND P0, PT, R13, R6, PT ;  /* 0x000000060d00720c */ /* 0x000fda0003f06270 */
[----:B-1----:R-:W-:Y:S05]  /*0e70*/  @P0 BRA `(.L_x_362) ;  /* 0x00000000000c0947 */ /* 0x002fea0003800000 */
[----:B------:R-:W2:Y:S02]  /*0e80*/  LDG.E.64 R10, desc[UR6][R10.64+0x1800] ;  /* 0x001800060a0a7981 */ /* 0x000ea4000c1e1b00 */
[----:B--2---:R-:W-:-:S07]  /*0e90*/  DMUL R16, R8, R10 ;  /* 0x0000000a08107228 */ /* 0x004fce0000000000 */
[----:B------:R0:W-:Y:S04]  /*0ea0*/  STG.E.64 desc[UR6][R14.64+0x1800], R16 ;  /* 0x001800100e007986 */ /* 0x0001e8000c101b06 */
.L_x_362:
[----:B------:R-:W-:Y:S05]  /*0eb0*/  BSYNC.RECONVERGENT B0 ;  /* 0x0000000000007941 */ /* 0x000fea0003800200 */
.L_x_361:
[----:B------:R-:W-:Y:S05]  /*0ec0*/  @P1 BRA `(.L_x_363) ;  /* 0xfffffffc00381947 */ /* 0x000fea000383ffff */
.L_x_360:
[----:B------:R-:W-:-:S13]  /*0ed0*/  ISETP.NE.AND P0, PT, R22, RZ, PT ;  /* 0x000000ff1600720c */ /* 0x000fda0003f05270 */
[----:B------:R-:W-:Y:S05]  /*0ee0*/  @!P0 EXIT ;  /* 0x000000000000894d */ /* 0x000fea0003800000 */
[----:B------:R-:W1:Y:S01]  /*0ef0*/  LDC R10, c[0x0][0x384] ;  /* 0x0000e100ff0a7b82 */ /* 0x000e620000000800 */
[----:B------:R-:W-:Y:S02]  /*0f00*/  ISETP.GE.U32.AND P1, PT, R22, 0x4, PT ;  /* 0x000000041600780c */ /* 0x000fe40003f26070 */
[----:B-1----:R-:W-:-:S04]  /*0f10*/  LOP3.LUT R23, R10, 0x3, RZ, 0xc0, !PT ;  /* 0x000000030a177812 */ /* 0x002fc800078ec0ff */
[----:B------:R-:W-:-:S07]  /*0f20*/  ISETP.NE.AND P0, PT, R23, RZ, PT ;  /* 0x000000ff1700720c */ /* 0x000fce0003f05270 */
[----:B------:R-:W-:Y:S06]  /*0f30*/  @!P1 BRA `(.L_x_364) ;  /* 0x0000000000749947 */ /* 0x000fec0003800000 */
[----:B------:R-:W-:-:S04]  /*0f40*/  LEA R11, R7, R0, 0x7 ;  /* 0x00000000070b7211 */ /* 0x000fc800078e38ff */
[----:B------:R-:W-:-:S13]  /*0f50*/  ISETP.GE.AND P2, PT, R11, R6, PT ;  /* 0x000000060b00720c */ /* 0x000fda0003f46270 */
[----:B------:R-:W-:-:S06]  /*0f60*/  @!P2 IMAD.WIDE R12, R11, 0x8, R2 ;  /* 0x000000080b0ca825 */ /* 0x000fcc00078e0202 */
[----:B------:R-:W2:Y:S01]  /*0f70*/  @!P2 LDG.E.64 R12, desc[UR6][R12.64] ;  /* 0x000000060c0ca981 */ /* 0x000ea2000c1e1b00 */
[C---:B------:R-:W-:Y:S02]  /*0f80*/  VIADD R25, R11.reuse, 0x80 ;  /* 0x000000800b197836 */ /* 0x040fe40000000000 */
[----:B0-----:R-:W-:-:S03]  /*0f90*/  @!P2 IMAD.WIDE R16, R11, 0x8, R4 ;  /* 0x000000080b10a825 */ /* 0x001fc600078e0204 */
        /* <DEDUP_REMOVED lines=12> */
[----:B------:R-:W-:Y:S01]  /*1060*/  IADD3 R11, PT, PT, R11, 0x180, RZ ;  /* 0x000001800b0b7810 */ /* 0x000fe20007ffe0ff */
        /* <DEDUP_REMOVED lines=10> */
.L_x_364:
[----:B------:R-:W-:Y:S05]  /*1110*/  @!P0 EXIT ;  /* 0x000000000000894d */ /* 0x000fea0003800000 */
[----:B------:R-:W-:Y:S02]  /*1120*/  ISETP.NE.AND P1, PT, R23, 0x1, PT ;  /* 0x000000011700780c */ /* 0x000fe40003f25270 */
[----:B------:R-:W-:-:S04]  /*1130*/  LOP3.LUT R10, R10, 0x1, RZ, 0xc0, !PT ;  /* 0x000000010a0a7812 */ /* 0x000fc800078ec0ff */
[----:B------:R-:W-:-:S07]  /*1140*/  ISETP.NE.U32.AND P0, PT, R10, 0x1, PT ;  /* 0x000000010a00780c */ /* 0x000fce0003f05070 */
[----:B------:R-:W-:Y:S06]  /*1150*/  @!P1 BRA `(.L_x_365) ;  /* 0x00000000003c9947 */ /* 0x000fec0003800000 */
[----:B01----:R-:W-:-:S05]  /*1160*/  IMAD R15, R7, 0x80, R0 ;  /* 0x00000080070f7824 */ /* 0x003fca00078e0200 */
[----:B------:R-:W-:-:S13]  /*1170*/  ISETP.GE.AND P1, PT, R15, R6, PT ;  /* 0x000000060f00720c */ /* 0x000fda0003f26270 */
[----:B------:R-:W-:-:S06]  /*1180*/  @!P1 IMAD.WIDE R10, R15, 0x8, R2 ;  /* 0x000000080f0a9825 */ /* 0x000fcc00078e0202 */
[----:B------:R-:W2:Y:S01]  /*1190*/  @!P1 LDG.E.64 R10, desc[UR6][R10.64] ;  /* 0x000000060a0a9981 */ /* 0x000ea2000c1e1b00 */
[C---:B------:R-:W-:Y:S01]  /*11a0*/  IADD3 R21, PT, PT, R15.reuse, 0x80, RZ ;  /* 0x000000800f157810 */ /* 0x040fe20007ffe0ff */
[----:B------:R-:W-:-:S03]  /*11b0*/  @!P1 IMAD.WIDE R14, R15, 0x8, R4 ;  /* 0x000000080f0e9825 */ /* 0x000fc600078e0204 */
[----:B------:R-:W-:-:S13]  /*11c0*/  ISETP.GE.AND P2, PT, R21, R6, PT ;  /* 0x000000061500720c */ /* 0x000fda0003f46270 */
[----:B------:R-:W-:Y:S01]  /*11d0*/  @!P2 IMAD.WIDE R16, R21, 0x8, R2 ;  /* 0x000000081510a825 */ /* 0x000fe200078e0202 */
[----:B--2---:R-:W-:-:S07]  /*11e0*/  @!P1 DMUL R12, R8, R10 ;  /* 0x0000000a080c9228 */ /* 0x004fce0000000000 */
[----:B------:R2:W-:Y:S04]  /*11f0*/  @!P1 STG.E.64 desc[UR6][R14.64], R12 ;  /* 0x0000000c0e009986 */ /* 0x0005e8000c101b06 */
[----:B------:R-:W3:Y:S01]  /*1200*/  @!P2 LDG.E.64 R16, desc[UR6][R16.64] ;  /* 0x000000061010a981 */ /* 0x000ee2000c1e1b00 */
[----:B------:R-:W-:-:S04]  /*1210*/  @!P2 IMAD.WIDE R20, R21, 0x8, R4 ;  /* 0x000000081514a825 */ /* 0x000fc800078e0204 */
[----:B------:R-:W-:Y:S01]  /*1220*/  VIADD R7, R7, 0x2 ;  /* 0x0000000207077836 */ /* 0x000fe20000000000 */
[----:B---3--:R-:W-:-:S07]  /*1230*/  @!P2 DMUL R18, R8, R16 ;  /* 0x000000100812a228 */ /* 0x008fce0000000000 */
[----:B------:R2:W-:Y:S04]  /*1240*/  @!P2 STG.E.64 desc[UR6][R20.64], R18 ;  /* 0x000000121400a986 */ /* 0x0005e8000c101b06 */
.L_x_365:
[----:B------:R-:W-:Y:S05]  /*1250*/  @P0 EXIT ;  /* 0x000000000000094d */ /* 0x000fea0003800000 */
[----:B------:R-:W-:-:S04]  /*1260*/  LEA R7, R7, R0, 0x7 ;  /* 0x0000000007077211 */ /* 0x000fc800078e38ff */
[----:B------:R-:W-:-:S13]  /*1270*/  ISETP.GE.AND P0, PT, R7, R6, PT ;  /* 0x000000060700720c */ /* 0x000fda0003f06270 */
[----:B------:R-:W-:Y:S05]  /*1280*/  @P0 EXIT ;  /* 0x000000000000094d */ /* 0x000fea0003800000 */
[----:B------:R-:W-:-:S06]  /*1290*/  IMAD.WIDE R2, R7, 0x8, R2 ;  /* 0x0000000807027825 */ /* 0x000fcc00078e0202 */
[----:B------:R-:W0:Y:S01]  /*12a0*/  LDG.E.64 R2, desc[UR6][R2.64] ;  /* 0x0000000602027981 */ /* 0x000e22000c1e1b00 */
[----:B------:R-:W-:Y:S01]  /*12b0*/  IMAD.WIDE R4, R7, 0x8, R4 ;  /* 0x0000000807047825 */ /* 0x000fe200078e0204 */
[----:B0-----:R-:W-:-:S07]  /*12c0*/  DMUL R8, R8, R2 ;  /* 0x0000000208087228 */ /* 0x001fce0000000000 */
[----:B------:R-:W-:Y:S01]  /*12d0*/  STG.E.64 desc[UR6][R4.64], R8 ;  /* 0x0000000804007986 */ /* 0x000fe2000c101b06 */
[----:B------:R-:W-:Y:S05]  /*12e0*/  EXIT ;  /* 0x000000000000794d */ /* 0x000fea0003800000 */
.L_x_366:
        /* <DEDUP_REMOVED lines=9> */
.L_x_374:


//--------------------- .text._ZN3cub18CUB_300001_SM_10006detail8for_each13static_kernelINS2_12policy_hub_t12policy_500_tEmN6thrust24THRUST_300001_SM_1000_NS8cuda_cub20__uninitialized_fill7functorINS7_10device_ptrIdEEdEEEEvT0_T1_ --------------------------
	.section	.text._ZN3cub18CUB_300001_SM_10006detail8for_each13static_kernelINS2_12policy_hub_t12policy_500_tEmN6thrust24THRUST_300001_SM_1000_NS8cuda_cub20__uninitialized_fill7functorINS7_10device_ptrIdEEdEEEEvT0_T1_,"ax",@progbits
	.align	128
        .global         _ZN3cub18CUB_300001_SM_10006detail8for_each13static_kernelINS2_12policy_hub_t12policy_500_tEmN6thrust24THRUST_300001_SM_1000_NS8cuda_cub20__uninitialized_fill7functorINS7_10device_ptrIdEEdEEEEvT0_T1_
        .type           _ZN3cub18CUB_300001_SM_10006detail8for_each13static_kernelINS2_12policy_hub_t12policy_500_tEmN6thrust24THRUST_300001_SM_1000_NS8cuda_cub20__uninitialized_fill7functorINS7_10device_ptrIdEEdEEEEvT0_T1_,@function
        .size           _ZN3cub18CUB_300001_SM_10006detail8for_each13static_kernelINS2_12policy_hub_t12policy_500_tEmN6thrust24THRUST_300001_SM_1000_NS8cuda_cub20__uninitialized_fill7functorINS7_10device_ptrIdEEdEEEEvT0_T1_,(.L_x_375 - _ZN3cub18CUB_300001_SM_10006detail8for_each13static_kernelINS2_12policy_hub_t12policy_500_tEmN6thrust24THRUST_300001_SM_1000_NS8cuda_cub20__uninitialized_fill7functorINS7_10device_ptrIdEEdEEEEvT0_T1_)
        .other          _ZN3cub18CUB_300001_SM_10006detail8for_each13static_kernelINS2_12policy_hub_t12policy_500_tEmN6thrust24THRUST_300001_SM_1000_NS8cuda_cub20__uninitialized_fill7functorINS7_10device_ptrIdEEdEEEEvT0_T1_,@"STO_CUDA_ENTRY STV_DEFAULT"
_ZN3cub18CUB_300001_SM_10006detail8for_each13static_kernelINS2_12policy_hub_t12policy_500_tEmN6thrust24THRUST_300001_SM_1000_NS8cuda_cub20__uninitialized_fill7functorINS7_10device_ptrIdEEdEEEEvT0_T1_:
.text._ZN3cub18CUB_300001_SM_10006detail8for_each13static_kernelINS2_12policy_hub_t12policy_500_tEmN6thrust24THRUST_300001_SM_1000_NS8cuda_cub20__uninitialized_fill7functorINS7_10device_ptrIdEEdEEEEvT0_T1_:
[----:B------:R-:W-:Y:S08]  /*0000*/  LDC R1, c[0x0][0x37c] ;  /* 0x0000df00ff017b82 */ /* 0x000ff00000000800 */
[----:B------:R-:W0:Y:S01]  /*0010*/  S2UR UR4, SR_CTAID.X ;  /* 0x00000000000479c3 */ /* 0x000e220000002500 */
[----:B------:R-:W1:Y:S01]  /*0020*/  LDCU.64 UR6, c[0x0][0x380] ;  /* 0x00007000ff0677ac */ /* 0x000e620008000a00 */
[----:B------:R-:W2:Y:S01]  /*0030*/  LDCU.64 UR8, c[0x0][0x358] ;  /* 0x00006b00ff0877ac */ /* 0x000ea20008000a00 */
[----:B0-----:R-:W-:-:S04]  /*0040*/  UIMAD.WIDE.U32 UR4, UR4, 0x200, URZ ;  /* 0x00000200040478a5 */ /* 0x001fc8000f8e00ff */
[----:B-1----:R-:W-:-:S04]  /*0050*/  UIADD3 UR6, UP0, UPT, -UR4, UR6, URZ ;  /* 0x0000000604067290 */ /* 0x002fc8000ff1e1ff */
[----:B------:R-:W-:Y:S02]  /*0060*/  UIADD3.X UR7, UPT, UPT, ~UR5, UR7, URZ, UP0, !UPT ;  /* 0x0000000705077290 */ /* 0x000fe400087fe5ff */
[----:B------:R-:W-:-:S04]  /*0070*/  UISETP.GE.U32.AND UP0, UPT, UR6, 0x200, UPT ;  /* 0x000002000600788c */ /* 0x000fc8000bf06070 */
[----:B------:R-:W-:-:S09]  /*0080*/  UISETP.GE.U32.AND.EX UP0, UPT, UR7, URZ, UPT, UP0 ;  /* 0x000000ff0700728c */ /* 0x000fd2000bf06100 */
[----:B--2---:R-:W-:Y:S05]  /*0090*/  BRA.U !UP0, `(.L_x_367) ;  /* 0x0000000108287547 */ /* 0x004fea000b800000 */
[----:B------:R-:W0:Y:S01]  /*00a0*/  S2R R0, SR_TID.X ;  /* 0x0000000000007919 */ /* 0x000e220000002100 */
[----:B------:R-:W1:Y:S01]  /*00b0*/  LDCU.64 UR6, c[0x0][0x388] ;  /* 0x00007100ff0677ac */ /* 0x000e620008000a00 */
[----:B------:R-:W2:Y:S01]  /*00c0*/  LDC.64 R4, c[0x0][0x390] ;  /* 0x0000e400ff047b82 */ /* 0x000ea20000000a00 */
[----:B0-----:R-:W-:-:S05]  /*00d0*/  IADD3 R0, P0, PT, R0, UR4, RZ ;  /* 0x0000000400007c10 */ /* 0x001fca000ff1e0ff */
[----:B------:R-:W-:Y:S01]  /*00e0*/  IMAD.X R3, RZ, RZ, UR5, P0 ;  /* 0x00000005ff037e24 */ /* 0x000fe200080e06ff */
[----:B-1----:R-:W-:-:S04]  /*00f0*/  LEA R2, P0, R0, UR6, 0x3 ;  /* 0x0000000600027c11 */ /* 0x002fc8000f8018ff */
[----:B------:R-:W-:-:S05]  /*0100*/  LEA.HI.X R3, R0, UR7, R3, 0x3, P0 ;  /* 0x0000000700037c11 */ /* 0x000fca00080f1c03 */
[----:B--2---:R-:W-:Y:S04]  /*0110*/  STG.E.64 desc[UR8][R2.64], R4 ;  /* 0x0000000402007986 */ /* 0x004fe8000c101b08 */
[----:B------:R-:W-:Y:S01]  /*0120*/  STG.E.64 desc[UR8][R2.64+0x800], R4 ;  /* 0x0008000402007986 */ /* 0x000fe2000c101b08 */
[----:B------:R-:W-:Y:S05]  /*0130*/  EXIT ;  /* 0x000000000000794d */ /* 0x000fea0003800000 */
.L_x_367:
[----:B------:R-:W0:Y:S01]  /*0140*/  S2R R0, SR_TID.X ;  /* 0x0000000000007919 */ /* 0x000e220000002100 */
[----:B------:R-:W-:Y:S01]  /*0150*/  IMAD.U32 R2, RZ, RZ, UR7 ;  /* 0x00000007ff027e24 */ /* 0x000fe2000f8e00ff */
[----:B------:R-:W1:Y:S01]  /*0160*/  LDCU.64 UR10, c[0x0][0x388] ;  /* 0x00007100ff0a77ac */ /* 0x000e620008000a00 */
[----:B------:R-:W-:Y:S01]  /*0170*/  IMAD.U32 R6, RZ, RZ, UR7 ;  /* 0x00000007ff067e24 */ /* 0x000fe2000f8e00ff */
[----:B0-----:R-:W-:-:S04]  /*0180*/  ISETP.LT.U32.AND P0, PT, R0, UR6, PT ;  /* 0x0000000600007c0c */ /* 0x001fc8000bf01070 */
[----:B------:R-:W-:Y:S01]  /*0190*/  ISETP.GT.U32.AND.EX P0, PT, R2, RZ, PT, P0 ;  /* 0x000000ff0200720c */ /* 0x000fe20003f04100 */
[C---:B------:R-:W-:Y:S01]  /*01a0*/  VIADD R2, R0.reuse, 0x100 ;  /* 0x0000010000027836 */ /* 0x040fe20000000000 */
[----:B------:R-:W-:-:S04]  /*01b0*/  IADD3 R0, P2, PT, R0, UR4, RZ ;  /* 0x0000000400007c10 */ /* 0x000fc8000ff5e0ff */
[----:B------:R-:W-:Y:S01]  /*01c0*/  ISETP.LT.U32.AND P1, PT, R2, UR6, PT ;  /* 0x0000000602007c0c */ /* 0x000fe2000bf21070 */
[----:B------:R-:W-:Y:S01]  /*01d0*/  IMAD.X R3, RZ, RZ, UR5, P2 ;  /* 0x00000005ff037e24 */ /* 0x000fe200090e06ff */
[----:B-1----:R-:W-:Y:S02]  /*01e0*/  LEA R2, P2, R0, UR10, 0x3 ;  /* 0x0000000a00027c11 */ /* 0x002fe4000f8418ff */
[----:B------:R-:W-:Y:S02]  /*01f0*/  ISETP.GT.U32.AND.EX P1, PT, R6, RZ, PT, P1 ;  /* 0x000000ff0600720c */ /* 0x000fe40003f24110 */
[----:B------:R-:W-:Y:S01]  /*0200*/  LEA.HI.X R3, R0, UR11, R3, 0x3, P2 ;  /* 0x0000000b00037c11 */ /* 0x000fe200090f1c03 */
[----:B------:R-:W0:Y:S04]  /*0210*/  @P0 LDC.64 R4, c[0x0][0x390] ;  /* 0x0000e400ff040b82 */ /* 0x000e280000000a00 */
[----:B0-----:R0:W-:Y:S06]  /*0220*/  @P0 STG.E.64 desc[UR8][R2.64], R4 ;  /* 0x0000000402000986 */ /* 0x0011ec000c101b08 */
[----:B------:R-:W-:Y:S05]  /*0230*/  @!P1 EXIT ;  /* 0x000000000000994d */ /* 0x000fea0003800000 */
[----:B0-----:R-:W0:Y:S02]  /*0240*/  LDC.64 R4, c[0x0][0x390] ;  /* 0x0000e400ff047b82 */ /* 0x001e240000000a00 */
[----:B0-----:R-:W-:Y:S01]  /*0250*/  STG.E.64 desc[UR8][R2.64+0x800], R4 ;  /* 0x0008000402007986 */ /* 0x001fe2000c101b08 */
[----:B------:R-:W-:Y:S05]  /*0260*/  EXIT ;  /* 0x000000000000794d */ /* 0x000fea0003800000 */
.L_x_368:
        /* <DEDUP_REMOVED lines=9> */
.L_x_375:


//--------------------- .text._ZN3cub18CUB_300001_SM_10006detail11EmptyKernelIvEEvv --------------------------
	.section	.text._ZN3cub18CUB_300001_SM_10006detail11EmptyKernelIvEEvv,"ax",@progbits
	.align	128
        .global         _ZN3cub18CUB_300001_SM_10006detail11EmptyKernelIvEEvv
        .type           _ZN3cub18CUB_300001_SM_10006detail11EmptyKernelIvEEvv,@function
        .size           _ZN3cub18CUB_300001_SM_10006detail11EmptyKernelIvEEvv,(.L_x_376 - _ZN3cub18CUB_300001_SM_10006detail11EmptyKernelIvEEvv)
        .other          _ZN3cub18CUB_300001_SM_10006detail11EmptyKernelIvEEvv,@"STO_CUDA_ENTRY STV_DEFAULT"
_ZN3cub18CUB_300001_SM_10006detail11EmptyKernelIvEEvv:
.text._ZN3cub18CUB_300001_SM_10006detail11EmptyKernelIvEEvv:
[----:B------:R-:W-:Y:S01]  /*0000*/  LDC R1, c[0x0][0x37c] ;  /* 0x0000df00ff017b82 */ /* 0x000fe20000000800 */
[----:B------:R-:W-:Y:S05]  /*0010*/  EXIT ;  /* 0x000000000000794d */ /* 0x000fea0003800000 */
.L_x_369:
        /* <DEDUP_REMOVED lines=14> */
.L_x_376:


//--------------------- .nv.shared._ZN3cub18CUB_300001_SM_10006detail4scan16DeviceScanKernelINS2_10policy_hubIN4cuda3std3__45tupleIJddEEES9_S9_m7scan_opE10Policy1000EN6thrust24THRUST_300001_SM_1000_NS12zip_iteratorINS8_IJNSE_6detail15normal_iteratorINSE_10device_ptrIdEEEESK_EEEEESM_NS0_13ScanTileStateIS9_Lb0EEESA_NS0_8NullTypeEmS9_Lb0ESP_EEvT0_T1_T2_iT3_T4_T5_ --------------------------
	.section	.nv.shared._ZN3cub18CUB_300001_SM_10006detail4scan16DeviceScanKernelINS2_10policy_hubIN4cuda3std3__45tupleIJddEEES9_S9_m7scan_opE10Policy1000EN6thrust24THRUST_300001_SM_1000_NS12zip_iteratorINS8_IJNSE_6detail15normal_iteratorINSE_10device_ptrIdEEEESK_EEEEESM_NS0_13ScanTileStateIS9_Lb0EEESA_NS0_8NullTypeEmS9_Lb0ESP_EEvT0_T1_T2_iT3_T4_T5_,"aw",@nobits
	.sectionflags	@""
	.align	16
.nv.shared._ZN3cub18CUB_300001_SM_10006detail4scan16DeviceScanKernelINS2_10policy_hubIN4cuda3std3__45tupleIJddEEES9_S9_m7scan_opE10Policy1000EN6thrust24THRUST_300001_SM_1000_NS12zip_iteratorINS8_IJNSE_6detail15normal_iteratorINSE_10device_ptrIdEEEESK_EEEEESM_NS0_13ScanTileStateIS9_Lb0EEESA_NS0_8NullTypeEmS9_Lb0ESP_EEvT0_T1_T2_iT3_T4_T5_:
	.zero		7184


//--------------------- .nv.shared.reserved.0     --------------------------
	.section	.nv.shared.reserved.0,"aw",@nobits
	.weak		__nv_reservedSMEM_offset_0_alias
	.size		__nv_reservedSMEM_offset_0_alias, 0, 64
	.other		__nv_reservedSMEM_offset_0_alias,@"STO_CUDA_RESERVED_SHARED STV_DEFAULT"
__nv_reservedSMEM_offset_0_alias:
	.zero		0
	.zero		64


//--------------------- .nv.global                --------------------------
	.section	.nv.global,"aw",@nobits
.nv.global:
	.type		_ZN30_INTERNAL_3fd14278_4_k_cu_main6thrust24THRUST_300001_SM_1000_NS3seqE,@object
	.size		_ZN30_INTERNAL_3fd14278_4_k_cu_main6thrust24THRUST_300001_SM_1000_NS3seqE,(_ZN30_INTERNAL_3fd14278_4_k_cu_main4cuda3std3__48in_placeE - _ZN30_INTERNAL_3fd14278_4_k_cu_main6thrust24THRUST_300001_SM_1000_NS3seqE)
_ZN30_INTERNAL_3fd14278_4_k_cu_main6thrust24THRUST_300001_SM_1000_NS3seqE:
	.zero		1
	.type		_ZN30_INTERNAL_3fd14278_4_k_cu_main4cuda3std3__48in_placeE,@object
	.size		_ZN30_INTERNAL_3fd14278_4_k_cu_main4cuda3std3__48in_placeE,(_ZN30_INTERNAL_3fd14278_4_k_cu_main4cuda3std6ranges3__45__cpo4sizeE - _ZN30_INTERNAL_3fd14278_4_k_cu_main4cuda3std3__48in_placeE)
_ZN30_INTERNAL_3fd14278_4_k_cu_main4cuda3std3__48in_placeE:
	.zero		1
	.type		_ZN30_INTERNAL_3fd14278_4_k_cu_main4cuda3std6ranges3__45__cpo4sizeE,@object
	.size		_ZN30_INTERNAL_3fd14278_4_k_cu_main4cuda3std6ranges3__45__cpo4sizeE,(_ZN30_INTERNAL_3fd14278_4_k_cu_main6thrust24THRUST_300001_SM_1000_NS12placeholders2_3E - _ZN30_INTERNAL_3fd14278_4_k_cu_main4cuda3std6ranges3__45__cpo4sizeE)
_ZN30_INTERNAL_3fd14278_4_k_cu_main4cuda3std6ranges3__45__cpo4sizeE:
	.zero		1
	.type		_ZN30_INTERNAL_3fd14278_4_k_cu_main6thrust24THRUST_300001_SM_1000_NS12placeholders2_3E,@object
	.size		_ZN30_INTERNAL_3fd14278_4_k_cu_main6thrust24THRUST_300001_SM_1000_NS12placeholders2_3E,(_ZN30_INTERNAL_3fd14278_4_k_cu_main4cuda3std3__45__cpo6cbeginE - _ZN30_INTERNAL_3fd14278_4_k_cu_main6thrust24THRUST_300001_SM_1000_NS12placeholders2_3E)
_ZN30_INTERNAL_3fd14278_4_k_cu_main6thrust24THRUST_300001_SM_1000_NS12placeholders2_3E:
	.zero		1
	.type		_ZN30_INTERNAL_3fd14278_4_k_cu_main4cuda3std3__45__cpo6cbeginE,@object
	.size		_ZN30_INTERNAL_3fd14278_4_k_cu_main4cuda3std3__45__cpo6cbeginE,(_ZN30_INTERNAL_3fd14278_4_k_cu_main4cuda3std6ranges3__45__cpo6cbeginE - _ZN30_INTERNAL_3fd14278_4_k_cu_main4cuda3std3__45__cpo6cbeginE)
_ZN30_INTERNAL_3fd14278_4_k_cu_main4cuda3std3__45__cpo6cbeginE:
	.zero		1
	.type		_ZN30_INTERNAL_3fd14278_4_k_cu_main4cuda3std6ranges3__45__cpo6cbeginE,@object
	.size		_ZN30_INTERNAL_3fd14278_4_k_cu_main4cuda3std6ranges3__45__cpo6cbeginE,(_ZN30_INTERNAL_3fd14278_4_k_cu_main6thrust24THRUST_300001_SM_1000_NS12placeholders2_7E - _ZN30_INTERNAL_3fd14278_4_k_cu_main4cuda3std6ranges3__45__cpo6cbeginE)
_ZN30_INTERNAL_3fd14278_4_k_cu_main4cuda3std6ranges3__45__cpo6cbeginE:
	.zero		1
	.type		_ZN30_INTERNAL_3fd14278_4_k_cu_main6thrust24THRUST_300001_SM_1000_NS12placeholders2_7E,@object
	.size		_ZN30_INTERNAL_3fd14278_4_k_cu_main6thrust24THRUST_300001_SM_1000_NS12placeholders2_7E,(_ZN30_INTERNAL_3fd14278_4_k_cu_main4cuda3std3__45__cpo7crbeginE - _ZN30_INTERNAL_3fd14278_4_k_cu_main6thrust24THRUST_300001_SM_1000_NS12placeholders2_7E)
_ZN30_INTERNAL_3fd14278_4_k_cu_main6thrust24THRUST_300001_SM_1000_NS12placeholders2_7E:
	.zero		1
	.type		_ZN30_INTERNAL_3fd14278_4_k_cu_main4cuda3std3__45__cpo7crbeginE,@object
	.size		_ZN30_INTERNAL_3fd14278_4_k_cu_main4cuda3std3__45__cpo7crbeginE,(_ZN30_INTERNAL_3fd14278_4_k_cu_main4cuda3std6ranges3__45__cpo4nextE - _ZN30_INTERNAL_3fd14278_4_k_cu_main4cuda3std3__45__cpo7crbeginE)
_ZN30_INTERNAL_3fd14278_4_k_cu_main4cuda3std3__45__cpo7crbeginE:
	.zero		1
	.type		_ZN30_INTERNAL_3fd14278_4_k_cu_main4cuda3std6ranges3__45__cpo4nextE,@object
	.size		_ZN30_INTERNAL_3fd14278_4_k_cu_main4cuda3std6ranges3__45__cpo4nextE,(_ZN30_INTERNAL_3fd14278_4_k_cu_main4cuda3std6ranges3__45__cpo4swapE - _ZN30_INTERNAL_3fd14278_4_k_cu_main4cuda3std6ranges3__45__cpo4nextE)
_ZN30_INTERNAL_3fd14278_4_k_cu_main4cuda3std6ranges3__45__cpo4nextE:
	.zero		1
	.type		_ZN30_INTERNAL_3fd14278_4_k_cu_main4cuda3std6ranges3__45__cpo4swapE,@object
	.size		_ZN30_INTERNAL_3fd14278_4_k_cu_main4cuda3std6ranges3__45__cpo4swapE,(_ZN30_INTERNAL_3fd14278_4_k_cu_main6thrust24THRUST_300001_SM_1000_NS8cuda_cub10par_nosyncE - _ZN30_INTERNAL_3fd14278_4_k_cu_main4cuda3std6ranges3__45__cpo4swapE)
_ZN30_INTERNAL_3fd14278_4_k_cu_main4cuda3std6ranges3__45__cpo4swapE:
	.zero		1
	.type		_ZN30_INTERNAL_3fd14278_4_k_cu_main6thrust24THRUST_300001_SM_1000_NS8cuda_cub10par_nosyncE,@object
	.size		_ZN30_INTERNAL_3fd14278_4_k_cu_main6thrust24THRUST_300001_SM_1000_NS8cuda_cub10par_nosyncE,(_ZN30_INTERNAL_3fd14278_4_k_cu_main6thrust24THRUST_300001_SM_1000_NS12placeholders2_9E - _ZN30_INTERNAL_3fd14278_4_k_cu_main6thrust24THRUST_300001_SM_1000_NS8cuda_cub10par_nosyncE)
_ZN30_INTERNAL_3fd14278_4_k_cu_main6thrust24THRUST_300001_SM_1000_NS8cuda_cub10par_nosyncE:
	.zero		1
	.type		_ZN30_INTERNAL_3fd14278_4_k_cu_main6thrust24THRUST_300001_SM_1000_NS12placeholders2_9E,@object
	.size		_ZN30_INTERNAL_3fd14278_4_k_cu_main6thrust24THRUST_300001_SM_1000_NS12placeholders2_9E,(_ZN30_INTERNAL_3fd14278_4_k_cu_main4cuda3std3__432_GLOBAL__N__3fd14278_4_k_cu_main6ignoreE - _ZN30_INTERNAL_3fd14278_4_k_cu_main6thrust24THRUST_300001_SM_1000_NS12placeholders2_9E)
_ZN30_INTERNAL_3fd14278_4_k_cu_main6thrust24THRUST_300001_SM_1000_NS12placeholders2_9E:
	.zero		1
	.type		_ZN30_INTERNAL_3fd14278_4_k_cu_main4cuda3std3__432_GLOBAL__N__3fd14278_4_k_cu_main6ignoreE,@object
	.size		_ZN30_INTERNAL_3fd14278_4_k_cu_main4cuda3std3__432_GLOBAL__N__3fd14278_4_k_cu_main6ignoreE,(_ZN30_INTERNAL_3fd14278_4_k_cu_main4cuda3std6ranges3__45__cpo4dataE - _ZN30_INTERNAL_3fd14278_4_k_cu_main4cuda3std3__432_GLOBAL__N__3fd14278_4_k_cu_main6ignoreE)
_ZN30_INTERNAL_3fd14278_4_k_cu_main4cuda3std3__432_GLOBAL__N__3fd14278_4_k_cu_main6ignoreE:
	.zero		1
	.type		_ZN30_INTERNAL_3fd14278_4_k_cu_main4cuda3std6ranges3__45__cpo4dataE,@object
	.size		_ZN30_INTERNAL_3fd14278_4_k_cu_main4cuda3std6ranges3__45__cpo4dataE,(_ZN30_INTERNAL_3fd14278_4_k_cu_main6thrust24THRUST_300001_SM_1000_NS12placeholders2_1E - _ZN30_INTERNAL_3fd14278_4_k_cu_main4cuda3std6ranges3__45__cpo4dataE)
_ZN30_INTERNAL_3fd14278_4_k_cu_main4cuda3std6ranges3__45__cpo4dataE:
	.zero		1
	.type		_ZN30_INTERNAL_3fd14278_4_k_cu_main6thrust24THRUST_300001_SM_1000_NS12placeholders2_1E,@object
	.size		_ZN30_INTERNAL_3fd14278_4_k_cu_main6thrust24THRUST_300001_SM_1000_NS12placeholders2_1E,(_ZN30_INTERNAL_3fd14278_4_k_cu_main4cuda3std3__45__cpo5beginE - _ZN30_INTERNAL_3fd14278_4_k_cu_main6thrust24THRUST_300001_SM_1000_NS12placeholders2_1E)
_ZN30_INTERNAL_3fd14278_4_k_cu_main6thrust24THRUST_300001_SM_1000_NS12placeholders2_1E:
	.zero		1
	.type		_ZN30_INTERNAL_3fd14278_4_k_cu_main4cuda3std3__45__cpo5beginE,@object
	.size		_ZN30_INTERNAL_3fd14278_4_k_cu_main4cuda3std3__45__cpo5beginE,(_ZN30_INTERNAL_3fd14278_4_k_cu_main4cuda3std6ranges3__45__cpo5beginE - _ZN30_INTERNAL_3fd14278_4_k_cu_main4cuda3std3__45__cpo5beginE)
_ZN30_INTERNAL_3fd14278_4_k_cu_main4cuda3std3__45__cpo5beginE:
	.zero		1
	.type		_ZN30_INTERNAL_3fd14278_4_k_cu_main4cuda3std6ranges3__45__cpo5beginE,@object
	.size		_ZN30_INTERNAL_3fd14278_4_k_cu_main4cuda3std6ranges3__45__cpo5beginE,(_ZN30_INTERNAL_3fd14278_4_k_cu_main6thrust24THRUST_300001_SM_1000_NS12placeholders2_5E - _ZN30_INTERNAL_3fd14278_4_k_cu_main4cuda3std6ranges3__45__cpo5beginE)
_ZN30_INTERNAL_3fd14278_4_k_cu_main4cuda3std6ranges3__45__cpo5beginE:
	.zero		1
	.type		_ZN30_INTERNAL_3fd14278_4_k_cu_main6thrust24THRUST_300001_SM_1000_NS12placeholders2_5E,@object
	.size		_ZN30_INTERNAL_3fd14278_4_k_cu_main6thrust24THRUST_300001_SM_1000_NS12placeholders2_5E,(_ZN30_INTERNAL_3fd14278_4_k_cu_main4cuda3std3__45__cpo6rbeginE - _ZN30_INTERNAL_3fd14278_4_k_cu_main6thrust24THRUST_300001_SM_1000_NS12placeholders2_5E)
_ZN30_INTERNAL_3fd14278_4_k_cu_main6thrust24THRUST_300001_SM_1000_NS12placeholders2_5E:
	.zero		1
	.type		_ZN30_INTERNAL_3fd14278_4_k_cu_main4cuda3std3__45__cpo6rbeginE,@object
	.size		_ZN30_INTERNAL_3fd14278_4_k_cu_main4cuda3std3__45__cpo6rbeginE,(_ZN30_INTERNAL_3fd14278_4_k_cu_main4cuda3std6ranges3__45__cpo7advanceE - _ZN30_INTERNAL_3fd14278_4_k_cu_main4cuda3std3__45__cpo6rbeginE)
_ZN30_INTERNAL_3fd14278_4_k_cu_main4cuda3std3__45__cpo6rbeginE:
	.zero		1
	.type		_ZN30_INTERNAL_3fd14278_4_k_cu_main4cuda3std6ranges3__45__cpo7advanceE,@object
	.size		_ZN30_INTERNAL_3fd14278_4_k_cu_main4cuda3std6ranges3__45__cpo7advanceE,(_ZN30_INTERNAL_3fd14278_4_k_cu_main4cuda3std3__47nulloptE - _ZN30_INTERNAL_3fd14278_4_k_cu_main4cuda3std6ranges3__45__cpo7advanceE)
_ZN30_INTERNAL_3fd14278_4_k_cu_main4cuda3std6ranges3__45__cpo7advanceE:
	.zero		1
	.type		_ZN30_INTERNAL_3fd14278_4_k_cu_main4cuda3std3__47nulloptE,@object
	.size		_ZN30_INTERNAL_3fd14278_4_k_cu_main4cuda3std3__47nulloptE,(_ZN30_INTERNAL_3fd14278_4_k_cu_main4cuda3std6ranges3__45__cpo8distanceE - _ZN30_INTERNAL_3fd14278_4_k_cu_main4cuda3std3__47nulloptE)
_ZN30_INTERNAL_3fd14278_4_k_cu_main4cuda3std3__47nulloptE:
	.zero		1
	.type		_ZN30_INTERNAL_3fd14278_4_k_cu_main4cuda3std6ranges3__45__cpo8distanceE,@object
	.size		_ZN30_INTERNAL_3fd14278_4_k_cu_main4cuda3std6ranges3__45__cpo8distanceE,(_ZN30_INTERNAL_3fd14278_4_k_cu_main6thrust24THRUST_300001_SM_1000_NS12placeholders3_10E - _ZN30_INTERNAL_3fd14278_4_k_cu_main4cuda3std6ranges3__45__cpo8distanceE)
_ZN30_INTERNAL_3fd14278_4_k_cu_main4cuda3std6ranges3__45__cpo8distanceE:
	.zero		1
	.type		_ZN30_INTERNAL_3fd14278_4_k_cu_main6thrust24THRUST_300001_SM_1000_NS12placeholders3_10E,@object
	.size		_ZN30_INTERNAL_3fd14278_4_k_cu_main6thrust24THRUST_300001_SM_1000_NS12placeholders3_10E,(_ZN30_INTERNAL_3fd14278_4_k_cu_main4cuda3std3__419piecewise_constructE - _ZN30_INTERNAL_3fd14278_4_k_cu_main6thrust24THRUST_300001_SM_1000_NS12placeholders3_10E)
_ZN30_INTERNAL_3fd14278_4_k_cu_main6thrust24THRUST_300001_SM_1000_NS12placeholders3_10E:
	.zero		1
	.type		_ZN30_INTERNAL_3fd14278_4_k_cu_main4cuda3std3__419piecewise_constructE,@object
	.size		_ZN30_INTERNAL_3fd14278_4_k_cu_main4cuda3std3__419piecewise_constructE,(_ZN30_INTERNAL_3fd14278_4_k_cu_main4cuda3std6ranges3__45__cpo5cdataE - _ZN30_INTERNAL_3fd14278_4_k_cu_main4cuda3std3__419piecewise_constructE)
_ZN30_INTERNAL_3fd14278_4_k_cu_main4cuda3std3__419piecewise_constructE:
	.zero		1
	.type		_ZN30_INTERNAL_3fd14278_4_k_cu_main4cuda3std6ranges3__45__cpo5cdataE,@object
	.size		_ZN30_INTERNAL_3fd14278_4_k_cu_main4cuda3std6ranges3__45__cpo5cdataE,(_ZN30_INTERNAL_3fd14278_4_k_cu_main6thrust24THRUST_300001_SM_1000_NS12placeholders2_2E - _ZN30_INTERNAL_3fd14278_4_k_cu_main4cuda3std6ranges3__45__cpo5cdataE)
_ZN30_INTERNAL_3fd14278_4_k_cu_main4cuda3std6ranges3__45__cpo5cdataE:
	.zero		1
	.type		_ZN30_INTERNAL_3fd14278_4_k_cu_main6thrust24THRUST_300001_SM_1000_NS12placeholders2_2E,@object
	.size		_ZN30_INTERNAL_3fd14278_4_k_cu_main6thrust24THRUST_300001_SM_1000_NS12placeholders2_2E,(_ZN30_INTERNAL_3fd14278_4_k_cu_main4cuda3std3__45__cpo3endE - _ZN30_INTERNAL_3fd14278_4_k_cu_main6thrust24THRUST_300001_SM_1000_NS12placeholders2_2E)
_ZN30_INTERNAL_3fd14278_4_k_cu_main6thrust24THRUST_300001_SM_1000_NS12placeholders2_2E:
	.zero		1
	.type		_ZN30_INTERNAL_3fd14278_4_k_cu_main4cuda3std3__45__cpo3endE,@object
	.size		_ZN30_INTERNAL_3fd14278_4_k_cu_main4cuda3std3__45__cpo3endE,(_ZN30_INTERNAL_3fd14278_4_k_cu_main4cuda3std6ranges3__45__cpo3endE - _ZN30_INTERNAL_3fd14278_4_k_cu_main4cuda3std3__45__cpo3endE)
_ZN30_INTERNAL_3fd14278_4_k_cu_main4cuda3std3__45__cpo3endE:
	.zero		1
	.type		_ZN30_INTERNAL_3fd14278_4_k_cu_main4cuda3std6ranges3__45__cpo3endE,@object
	.size		_ZN30_INTERNAL_3fd14278_4_k_cu_main4cuda3std6ranges3__45__cpo3endE,(_ZN30_INTERNAL_3fd14278_4_k_cu_main6thrust24THRUST_300001_SM_1000_NS12placeholders2_6E - _ZN30_INTERNAL_3fd14278_4_k_cu_main4cuda3std6ranges3__45__cpo3endE)
_ZN30_INTERNAL_3fd14278_4_k_cu_main4cuda3std6ranges3__45__cpo3endE:
	.zero		1
	.type		_ZN30_INTERNAL_3fd14278_4_k_cu_main6thrust24THRUST_300001_SM_1000_NS12placeholders2_6E,@object
	.size		_ZN30_INTERNAL_3fd14278_4_k_cu_main6thrust24THRUST_300001_SM_1000_NS12placeholders2_6E,(_ZN30_INTERNAL_3fd14278_4_k_cu_main4cuda3std3__45__cpo4rendE - _ZN30_INTERNAL_3fd14278_4_k_cu_main6thrust24THRUST_300001_SM_1000_NS12placeholders2_6E)
_ZN30_INTERNAL_3fd14278_4_k_cu_main6thrust24THRUST_300001_SM_1000_NS12placeholders2_6E:
	.zero		1
	.type		_ZN30_INTERNAL_3fd14278_4_k_cu_main4cuda3std3__45__cpo4rendE,@object
	.size		_ZN30_INTERNAL_3fd14278_4_k_cu_main4cuda3std3__45__cpo4rendE,(_ZN30_INTERNAL_3fd14278_4_k_cu_main4cuda3std6ranges3__45__cpo9iter_swapE - _ZN30_INTERNAL_3fd14278_4_k_cu_main4cuda3std3__45__cpo4rendE)
_ZN30_INTERNAL_3fd14278_4_k_cu_main4cuda3std3__45__cpo4rendE:
	.zero		1
	.type		_ZN30_INTERNAL_3fd14278_4_k_cu_main4cuda3std6ranges3__45__cpo9iter_swapE,@object
	.size		_ZN30_INTERNAL_3fd14278_4_k_cu_main4cuda3std6ranges3__45__cpo9iter_swapE,(_ZN30_INTERNAL_3fd14278_4_k_cu_main4cuda3std3__48unexpectE - _ZN30_INTERNAL_3fd14278_4_k_cu_main4cuda3std6ranges3__45__cpo9iter_swapE)
_ZN30_INTERNAL_3fd14278_4_k_cu_main4cuda3std6ranges3__45__cpo9iter_swapE:
	.zero		1
	.type		_ZN30_INTERNAL_3fd14278_4_k_cu_main4cuda3std3__48unexpectE,@object
	.size		_ZN30_INTERNAL_3fd14278_4_k_cu_main4cuda3std3__48unexpectE,(_ZN30_INTERNAL_3fd14278_4_k_cu_main6thrust24THRUST_300001_SM_1000_NS8cuda_cub3parE - _ZN30_INTERNAL_3fd14278_4_k_cu_main4cuda3std3__48unexpectE)
_ZN30_INTERNAL_3fd14278_4_k_cu_main4cuda3std3__48unexpectE:
	.zero		1
	.type		_ZN30_INTERNAL_3fd14278_4_k_cu_main6thrust24THRUST_300001_SM_1000_NS8cuda_cub3parE,@object
	.size		_ZN30_INTERNAL_3fd14278_4_k_cu_main6thrust24THRUST_300001_SM_1000_NS8cuda_cub3parE,(_ZN30_INTERNAL_3fd14278_4_k_cu_main6thrust24THRUST_300001_SM_1000_NS12placeholders2_4E - _ZN30_INTERNAL_3fd14278_4_k_cu_main6thrust24THRUST_300001_SM_1000_NS8cuda_cub3parE)
_ZN30_INTERNAL_3fd14278_4_k_cu_main6thrust24THRUST_300001_SM_1000_NS8cuda_cub3parE:
	.zero		1
	.type		_ZN30_INTERNAL_3fd14278_4_k_cu_main6thrust24THRUST_300001_SM_1000_NS12placeholders2_4E,@object
	.size		_ZN30_INTERNAL_3fd14278_4_k_cu_main6thrust24THRUST_300001_SM_1000_NS12placeholders2_4E,(_ZN30_INTERNAL_3fd14278_4_k_cu_main4cuda3std3__45__cpo4cendE - _ZN30_INTERNAL_3fd14278_4_k_cu_main6thrust24THRUST_300001_SM_1000_NS12placeholders2_4E)
_ZN30_INTERNAL_3fd14278_4_k_cu_main6thrust24THRUST_300001_SM_1000_NS12placeholders2_4E:
	.zero		1
	.type		_ZN30_INTERNAL_3fd14278_4_k_cu_main4cuda3std3__45__cpo4cendE,@object
	.size		_ZN30_INTERNAL_3fd14278_4_k_cu_main4cuda3std3__45__cpo4cendE,(_ZN30_INTERNAL_3fd14278_4_k_cu_main4cuda3std6ranges3__45__cpo4cendE - _ZN30_INTERNAL_3fd14278_4_k_cu_main4cuda3std3__45__cpo4cendE)
_ZN30_INTERNAL_3fd14278_4_k_cu_main4cuda3std3__45__cpo4cendE:
	.zero		1
	.type		_ZN30_INTERNAL_3fd14278_4_k_cu_main4cuda3std6ranges3__45__cpo4cendE,@object
	.size		_ZN30_INTERNAL_3fd14278_4_k_cu_main4cuda3std6ranges3__45__cpo4cendE,(_ZN30_INTERNAL_3fd14278_4_k_cu_main4cuda3std3__420unreachable_sentinelE - _ZN30_INTERNAL_3fd14278_4_k_cu_main4cuda3std6ranges3__45__cpo4cendE)
_ZN30_INTERNAL_3fd14278_4_k_cu_main4cuda3std6ranges3__45__cpo4cendE:
	.zero		1
	.type		_ZN30_INTERNAL_3fd14278_4_k_cu_main4cuda3std3__420unreachable_sentinelE,@object
	.size		_ZN30_INTERNAL_3fd14278_4_k_cu_main4cuda3std3__420unreachable_sentinelE,(_ZN30_INTERNAL_3fd14278_4_k_cu_main4cuda3std6ranges3__45__cpo5ssizeE - _ZN30_INTERNAL_3fd14278_4_k_cu_main4cuda3std3__420unreachable_sentinelE)
_ZN30_INTERNAL_3fd14278_4_k_cu_main4cuda3std3__420unreachable_sentinelE:
	.zero		1
	.type		_ZN30_INTERNAL_3fd14278_4_k_cu_main4cuda3std6ranges3__45__cpo5ssizeE,@object
	.size		_ZN30_INTERNAL_3fd14278_4_k_cu_main4cuda3std6ranges3__45__cpo5ssizeE,(_ZN30_INTERNAL_3fd14278_4_k_cu_main6thrust24THRUST_300001_SM_1000_NS12placeholders2_8E - _ZN30_INTERNAL_3fd14278_4_k_cu_main4cuda3std6ranges3__45__cpo5ssizeE)
_ZN30_INTERNAL_3fd14278_4_k_cu_main4cuda3std6ranges3__45__cpo5ssizeE:
	.zero		1
	.type		_ZN30_INTERNAL_3fd14278_4_k_cu_main6thrust24THRUST_300001_SM_1000_NS12placeholders2_8E,@object
	.size		_ZN30_INTERNAL_3fd14278_4_k_cu_main6thrust24THRUST_300001_SM_1000_NS12placeholders2_8E,(_ZN30_INTERNAL_3fd14278_4_k_cu_main4cuda3std3__45__cpo5crendE - _ZN30_INTERNAL_3fd14278_4_k_cu_main6thrust24THRUST_300001_SM_1000_NS12placeholders2_8E)
_ZN30_INTERNAL_3fd14278_4_k_cu_main6thrust24THRUST_300001_SM_1000_NS12placeholders2_8E:
	.zero		1
	.type		_ZN30_INTERNAL_3fd14278_4_k_cu_main4cuda3std3__45__cpo5crendE,@object
	.size		_ZN30_INTERNAL_3fd14278_4_k_cu_main4cuda3std3__45__cpo5crendE,(_ZN30_INTERNAL_3fd14278_4_k_cu_main4cuda3std6ranges3__45__cpo4prevE - _ZN30_INTERNAL_3fd14278_4_k_cu_main4cuda3std3__45__cpo5crendE)
_ZN30_INTERNAL_3fd14278_4_k_cu_main4cuda3std3__45__cpo5crendE:
	.zero		1
	.type		_ZN30_INTERNAL_3fd14278_4_k_cu_main4cuda3std6ranges3__45__cpo4prevE,@object
	.size		_ZN30_INTERNAL_3fd14278_4_k_cu_main4cuda3std6ranges3__45__cpo4prevE,(_ZN30_INTERNAL_3fd14278_4_k_cu_main4cuda3std6ranges3__45__cpo9iter_moveE - _ZN30_INTERNAL_3fd14278_4_k_cu_main4cuda3std6ranges3__45__cpo4prevE)
_ZN30_INTERNAL_3fd14278_4_k_cu_main4cuda3std6ranges3__45__cpo4prevE:
	.zero		1
	.type		_ZN30_INTERNAL_3fd14278_4_k_cu_main4cuda3std6ranges3__45__cpo9iter_moveE,@object
	.size		_ZN30_INTERNAL_3fd14278_4_k_cu_main4cuda3std6ranges3__45__cpo9iter_moveE,(_ZN30_INTERNAL_3fd14278_4_k_cu_main6thrust24THRUST_300001_SM_1000_NS6system6detail10sequential3seqE - _ZN30_INTERNAL_3fd14278_4_k_cu_main4cuda3std6ranges3__45__cpo9iter_moveE)
_ZN30_INTERNAL_3fd14278_4_k_cu_main4cuda3std6ranges3__45__cpo9iter_moveE:
	.zero		1
	.type		_ZN30_INTERNAL_3fd14278_4_k_cu_main6thrust24THRUST_300001_SM_1000_NS6system6detail10sequential3seqE,@object
	.size		_ZN30_INTERNAL_3fd14278_4_k_cu_main6thrust24THRUST_300001_SM_1000_NS6system6detail10sequential3seqE,(.L_31 - _ZN30_INTERNAL_3fd14278_4_k_cu_main6thrust24THRUST_300001_SM_1000_NS6system6detail10sequential3seqE)
_ZN30_INTERNAL_3fd14278_4_k_cu_main6thrust24THRUST_300001_SM_1000_NS6system6detail10sequential3seqE:
	.zero		1
.L_31:


//--------------------- .nv.shared._ZN3cub18CUB_300001_SM_10006detail4scan16DeviceScanKernelINS2_10policy_hubIN4cuda3std3__45tupleIJddEEES9_S9_j7scan_opE10Policy1000EN6thrust24THRUST_300001_SM_1000_NS12zip_iteratorINS8_IJNSE_6detail15normal_iteratorINSE_10device_ptrIdEEEESK_EEEEESM_NS0_13ScanTileStateIS9_Lb0EEESA_NS0_8NullTypeEjS9_Lb0ESP_EEvT0_T1_T2_iT3_T4_T5_ --------------------------
	.section	.nv.shared._ZN3cub18CUB_300001_SM_10006detail4scan16DeviceScanKernelINS2_10policy_hubIN4cuda3std3__45tupleIJddEEES9_S9_j7scan_opE10Policy1000EN6thrust24THRUST_300001_SM_1000_NS12zip_iteratorINS8_IJNSE_6detail15normal_iteratorINSE_10device_ptrIdEEEESK_EEEEESM_NS0_13ScanTileStateIS9_Lb0EEESA_NS0_8NullTypeEjS9_Lb0ESP_EEvT0_T1_T2_iT3_T4_T5_,"aw",@nobits
	.sectionflags	@""
	.align	16
.nv.shared._ZN3cub18CUB_300001_SM_10006detail4scan16DeviceScanKernelINS2_10policy_hubIN4cuda3std3__45tupleIJddEEES9_S9_j7scan_opE10Policy1000EN6thrust24THRUST_300001_SM_1000_NS12zip_iteratorINS8_IJNSE_6detail15normal_iteratorINSE_10device_ptrIdEEEESK_EEEEESM_NS0_13ScanTileStateIS9_Lb0EEESA_NS0_8NullTypeEjS9_Lb0ESP_EEvT0_T1_T2_iT3_T4_T5_:
	.zero		7184


//--------------------- .nv.constant0._ZN3cub18CUB_300001_SM_10006detail4scan16DeviceScanKernelINS2_10policy_hubIN4cuda3std3__45tupleIJddEEES9_S9_m7scan_opE10Policy1000EN6thrust24THRUST_300001_SM_1000_NS12zip_iteratorINS8_IJNSE_6detail15normal_iteratorINSE_10device_ptrIdEEEESK_EEEEESM_NS0_13ScanTileStateIS9_Lb0EEESA_NS0_8NullTypeEmS9_Lb0ESP_EEvT0_T1_T2_iT3_T4_T5_ --------------------------
	.section	.nv.constant0._ZN3cub18CUB_300001_SM_10006detail4scan16DeviceScanKernelINS2_10policy_hubIN4cuda3std3__45tupleIJddEEES9_S9_m7scan_opE10Policy1000EN6thrust24THRUST_300001_SM_1000_NS12zip_iteratorINS8_IJNSE_6detail15normal_iteratorINSE_10device_ptrIdEEEESK_EEEEESM_NS0_13ScanTileStateIS9_Lb0EEESA_NS0_8NullTypeEmS9_Lb0ESP_EEvT0_T1_T2_iT3_T4_T5_,"a",@progbits
	.sectionflags	@""
	.align	4
.nv.constant0._ZN3cub18CUB_300001_SM_10006detail4scan16DeviceScanKernelINS2_10policy_hubIN4cuda3std3__45tupleIJddEEES9_S9_m7scan_opE10Policy1000EN6thrust24THRUST_300001_SM_1000_NS12zip_iteratorINS8_IJNSE_6detail15normal_iteratorINSE_10device_ptrIdEEEESK_EEEEESM_NS0_13ScanTileStateIS9_Lb0EEESA_NS0_8NullTypeEmS9_Lb0ESP_EEvT0_T1_T2_iT3_T4_T5_:
	.zero		968


//--------------------- .nv.constant0._ZN3cub18CUB_300001_SM_10006detail4scan16DeviceScanKernelINS2_10policy_hubIN4cuda3std3__45tupleIJddEEES9_S9_j7scan_opE10Policy1000EN6thrust24THRUST_300001_SM_1000_NS12zip_iteratorINS8_IJNSE_6detail15normal_iteratorINSE_10device_ptrIdEEEESK_EEEEESM_NS0_13ScanTileStateIS9_Lb0EEESA_NS0_8NullTypeEjS9_Lb0ESP_EEvT0_T1_T2_iT3_T4_T5_ --------------------------
	.section	.nv.constant0._ZN3cub18CUB_300001_SM_10006detail4scan16DeviceScanKernelINS2_10policy_hubIN4cuda3std3__45tupleIJddEEES9_S9_j7scan_opE10Policy1000EN6thrust24THRUST_300001_SM_1000_NS12zip_iteratorINS8_IJNSE_6detail15normal_iteratorINSE_10device_ptrIdEEEESK_EEEEESM_NS0_13ScanTileStateIS9_Lb0EEESA_NS0_8NullTypeEjS9_Lb0ESP_EEvT0_T1_T2_iT3_T4_T5_,"a",@progbits
	.sectionflags	@""
	.align	4
.nv.constant0._ZN3cub18CUB_300001_SM_10006detail4scan16DeviceScanKernelINS2_10policy_hubIN4cuda3std3__45tupleIJddEEES9_S9_j7scan_opE10Policy1000EN6thrust24THRUST_300001_SM_1000_NS12zip_iteratorINS8_IJNSE_6detail15normal_iteratorINSE_10device_ptrIdEEEESK_EEEEESM_NS0_13ScanTileStateIS9_Lb0EEESA_NS0_8NullTypeEjS9_Lb0ESP_EEvT0_T1_T2_iT3_T4_T5_:
	.zero		964


//--------------------- .nv.constant0._ZN3cub18CUB_300001_SM_10006detail4scan20DeviceScanInitKernelINS0_13ScanTileStateIN4cuda3std3__45tupleIJddEEELb0EEEEEvT_i --------------------------
	.section	.nv.constant0._ZN3cub18CUB_300001_SM_10006detail4scan20DeviceScanInitKernelINS0_13ScanTileStateIN4cuda3std3__45tupleIJddEEELb0EEEEEvT_i,"a",@progbits
	.sectionflags	@""
	.align	4
.nv.constant0._ZN3cub18CUB_300001_SM_10006detail4scan20DeviceScanInitKernelINS0_13ScanTileStateIN4cuda3std3__45tupleIJddEEELb0EEEEEvT_i:
	.zero		924


//--------------------- .nv.constant0._ZN3cub18CUB_300001_SM_10006detail9transform16transform_kernelINS2_10policy_hubILb1EN4cuda3std3__45tupleIJN6thrust24THRUST_300001_SM_1000_NS6detail15normal_iteratorINSA_10device_ptrIdEEEEEEEE10policy1000ElNSB_10functional5actorINSJ_9compositeIJNSJ_16operator_adaptorINS7_10multipliesIvEEEENSK_INSJ_8argumentILj0EEEEENSK_INSJ_5valueIiEEEEEEEEESF_JPdEEEvT0_iT1_T2_DpNS2_10kernel_argIT3_EE --------------------------
	.section	.nv.constant0._ZN3cub18CUB_300001_SM_10006detail9transform16transform_kernelINS2_10policy_hubILb1EN4cuda3std3__45tupleIJN6thrust24THRUST_300001_SM_1000_NS6detail15normal_iteratorINSA_10device_ptrIdEEEEEEEE10policy1000ElNSB_10functional5actorINSJ_9compositeIJNSJ_16operator_adaptorINS7_10multipliesIvEEEENSK_INSJ_8argumentILj0EEEEENSK_INSJ_5valueIiEEEEEEEEESF_JPdEEEvT0_iT1_T2_DpNS2_10kernel_argIT3_EE,"a",@progbits
	.sectionflags	@""
	.align	4
.nv.constant0._ZN3cub18CUB_300001_SM_10006detail9transform16transform_kernelINS2_10policy_hubILb1EN4cuda3std3__45tupleIJN6thrust24THRUST_300001_SM_1000_NS6detail15normal_iteratorINSA_10device_ptrIdEEEEEEEE10policy1000ElNSB_10functional5actorINSJ_9compositeIJNSJ_16operator_adaptorINS7_10multipliesIvEEEENSK_INSJ_8argumentILj0EEEEENSK_INSJ_5valueIiEEEEEEEEESF_JPdEEEvT0_iT1_T2_DpNS2_10kernel_argIT3_EE:
	.zero		944


//--------------------- .nv.constant0._ZN3cub18CUB_300001_SM_10006detail9transform16transform_kernelINS2_10policy_hubILb1EN4cuda3std3__45tupleIJN6thrust24THRUST_300001_SM_1000_NS6detail15normal_iteratorINSA_10device_ptrIdEEEEEEEE10policy1000EiNSB_10functional5actorINSJ_9compositeIJNSJ_16operator_adaptorINS7_10multipliesIvEEEENSK_INSJ_8argumentILj0EEEEENSK_INSJ_5valueIiEEEEEEEEESF_JPdEEEvT0_iT1_T2_DpNS2_10kernel_argIT3_EE --------------------------
	.section	.nv.constant0._ZN3cub18CUB_300001_SM_10006detail9transform16transform_kernelINS2_10policy_hubILb1EN4cuda3std3__45tupleIJN6thrust24THRUST_300001_SM_1000_NS6detail15normal_iteratorINSA_10device_ptrIdEEEEEEEE10policy1000EiNSB_10functional5actorINSJ_9compositeIJNSJ_16operator_adaptorINS7_10multipliesIvEEEENSK_INSJ_8argumentILj0EEEEENSK_INSJ_5valueIiEEEEEEEEESF_JPdEEEvT0_iT1_T2_DpNS2_10kernel_argIT3_EE,"a",@progbits
	.sectionflags	@""
	.align	4
.nv.constant0._ZN3cub18CUB_300001_SM_10006detail9transform16transform_kernelINS2_10policy_hubILb1EN4cuda3std3__45tupleIJN6thrust24THRUST_300001_SM_1000_NS6detail15normal_iteratorINSA_10device_ptrIdEEEEEEEE10policy1000EiNSB_10functional5actorINSJ_9compositeIJNSJ_16operator_adaptorINS7_10multipliesIvEEEENSK_INSJ_8argumentILj0EEEEENSK_INSJ_5valueIiEEEEEEEEESF_JPdEEEvT0_iT1_T2_DpNS2_10kernel_argIT3_EE:
	.zero		936


//--------------------- .nv.constant0._ZN3cub18CUB_300001_SM_10006detail8for_each13static_kernelINS2_12policy_hub_t12policy_500_tEmN6thrust24THRUST_300001_SM_1000_NS8cuda_cub20__uninitialized_fill7functorINS7_10device_ptrIdEEdEEEEvT0_T1_ --------------------------
	.section	.nv.constant0._ZN3cub18CUB_300001_SM_10006detail8for_each13static_kernelINS2_12policy_hub_t12policy_500_tEmN6thrust24THRUST_300001_SM_1000_NS8cuda_cub20__uninitialized_fill7functorINS7_10device_ptrIdEEdEEEEvT0_T1_,"a",@progbits
	.sectionflags	@""
	.align	4
.nv.constant0._ZN3cub18CUB_300001_SM_10006detail8for_each13static_kernelINS2_12policy_hub_t12policy_500_tEmN6thrust24THRUST_300001_SM_1000_NS8cuda_cub20__uninitialized_fill7functorINS7_10device_ptrIdEEdEEEEvT0_T1_:
	.zero		920


//--------------------- .nv.constant0._ZN3cub18CUB_300001_SM_10006detail11EmptyKernelIvEEvv --------------------------
	.section	.nv.constant0._ZN3cub18CUB_300001_SM_10006detail11EmptyKernelIvEEvv,"a",@progbits
	.sectionflags	@""
	.align	4
.nv.constant0._ZN3cub18CUB_300001_SM_10006detail11EmptyKernelIvEEvv:
	.zero		896


//--------------------- SYMBOLS --------------------------

	.type		.nv.reservedSmem.offset0,@object
	.size		.nv.reservedSmem.offset0,0x4
	.type		.nv.reservedSmem.cap,@object
	.size		.nv.reservedSmem.cap,0x4
